//
// Generated by NVIDIA NVVM Compiler
//
// Compiler Build ID: CL-36424714
// Cuda compilation tools, release 13.0, V13.0.88
// Based on NVVM 20.0.0
//

.version 9.0
.target sm_100
.address_size 64

	// .globl	_Z12setup_kerneliP17curandStateXORWOWPiS1_PKiy
.global .align 4 .b8 precalc_xorwow_matrix[102400];
.global .align 4 .b8 precalc_xorwow_offset_matrix[102400];
.global .align 4 .b8 mrg32k3aM1[2304];
.global .align 4 .b8 mrg32k3aM2[2304];
.global .align 4 .b8 mrg32k3aM1SubSeq[2016];
.global .align 4 .b8 mrg32k3aM2SubSeq[2016];
.global .align 4 .b8 mrg32k3aM1Seq[2304];
.global .align 4 .b8 mrg32k3aM2Seq[2304];
.const .align 8 .b8 __cr_lgamma_table[72];
// _ZZ16fold_step_kerneliP17curandStateXORWOWPiS1_PKifiS1_S1_E12block_best_E has been demoted
// _ZZ16fold_step_kerneliP17curandStateXORWOWPiS1_PKifiS1_S1_E16block_best_moves has been demoted

.visible .entry _Z12setup_kerneliP17curandStateXORWOWPiS1_PKiy(
	.param .u32 _Z12setup_kerneliP17curandStateXORWOWPiS1_PKiy_param_0,
	.param .u64 .ptr .align 1 _Z12setup_kerneliP17curandStateXORWOWPiS1_PKiy_param_1,
	.param .u64 .ptr .align 1 _Z12setup_kerneliP17curandStateXORWOWPiS1_PKiy_param_2,
	.param .u64 .ptr .align 1 _Z12setup_kerneliP17curandStateXORWOWPiS1_PKiy_param_3,
	.param .u64 .ptr .align 1 _Z12setup_kerneliP17curandStateXORWOWPiS1_PKiy_param_4,
	.param .u64 _Z12setup_kerneliP17curandStateXORWOWPiS1_PKiy_param_5
)
{
	.local .align 16 .b8 	__local_depot0[512];
	.reg .b64 	%SP;
	.reg .b64 	%SPL;
	.reg .pred 	%p<177>;
	.reg .b16 	%rs<30>;
	.reg .b32 	%r<1211>;
	.reg .b64 	%rd<98>;

	mov.u64 	%SPL, __local_depot0;
	ld.param.u32 	%r402, [_Z12setup_kerneliP17curandStateXORWOWPiS1_PKiy_param_0];
	ld.param.u64 	%rd44, [_Z12setup_kerneliP17curandStateXORWOWPiS1_PKiy_param_1];
	ld.param.u64 	%rd42, [_Z12setup_kerneliP17curandStateXORWOWPiS1_PKiy_param_2];
	ld.param.u64 	%rd43, [_Z12setup_kerneliP17curandStateXORWOWPiS1_PKiy_param_3];
	ld.param.u64 	%rd45, [_Z12setup_kerneliP17curandStateXORWOWPiS1_PKiy_param_4];
	ld.param.u64 	%rd46, [_Z12setup_kerneliP17curandStateXORWOWPiS1_PKiy_param_5];
	cvta.to.global.u64 	%rd1, %rd45;
	cvta.to.global.u64 	%rd47, %rd44;
	add.u64 	%rd2, %SPL, 0;
	add.u64 	%rd3, %SPL, 256;
	mov.u32 	%r403, %tid.x;
	mov.u32 	%r404, %ctaid.x;
	mov.u32 	%r405, %ntid.x;
	mad.lo.s32 	%r406, %r404, %r405, %r403;
	cvt.s64.s32 	%rd4, %r406;
	mul.wide.s32 	%rd50, %r406, 48;
	add.s64 	%rd5, %rd47, %rd50;
	cvt.u32.u64 	%r407, %rd46;
	xor.b32  	%r408, %r407, -1429050551;
	mul.lo.s32 	%r409, %r408, 1099087573;
	{ .reg .b32 tmp; mov.b64 {tmp, %r410}, %rd46; }
	xor.b32  	%r411, %r410, -136515619;
	mul.lo.s32 	%r412, %r411, -1703105765;
	add.s32 	%r413, %r409, %r412;
	add.s32 	%r414, %r413, 6615241;
	add.s32 	%r415, %r409, 123456789;
	st.global.v2.u32 	[%rd5], {%r414, %r415};
	xor.b32  	%r416, %r409, 362436069;
	add.s32 	%r417, %r412, 521288629;
	st.global.v2.u32 	[%rd5+8], {%r416, %r417};
	xor.b32  	%r418, %r412, 88675123;
	add.s32 	%r419, %r409, 5783321;
	st.global.v2.u32 	[%rd5+16], {%r418, %r419};
	setp.eq.s32 	%p1, %r406, 0;
	@%p1 bra 	$L__BB0_42;
	mov.b32 	%r1021, 0;
	mov.u64 	%rd94, %rd4;
$L__BB0_2:
	and.b64  	%rd7, %rd94, 3;
	setp.eq.s64 	%p2, %rd7, 0;
	@%p2 bra 	$L__BB0_41;
	mul.wide.u32 	%rd51, %r1021, 3200;
	mov.u64 	%rd52, precalc_xorwow_matrix;
	add.s64 	%rd8, %rd52, %rd51;
	cvt.u32.u64 	%r2, %rd7;
	mov.b32 	%r1022, 0;
$L__BB0_4:
	mov.b32 	%r1035, 0;
	mov.u32 	%r1036, %r1035;
	mov.u32 	%r1037, %r1035;
	mov.u32 	%r1038, %r1035;
	mov.u32 	%r1039, %r1035;
	mov.u32 	%r1028, %r1035;
$L__BB0_5:
	mul.wide.u32 	%rd53, %r1028, 4;
	add.s64 	%rd54, %rd5, %rd53;
	ld.global.u32 	%r10, [%rd54+4];
	shl.b32 	%r11, %r1028, 5;
	mov.b32 	%r1034, 0;
$L__BB0_6:
	.pragma "nounroll";
	shr.u32 	%r424, %r10, %r1034;
	and.b32  	%r425, %r424, 1;
	setp.eq.b32 	%p3, %r425, 1;
	not.pred 	%p4, %p3;
	add.s32 	%r426, %r11, %r1034;
	mul.lo.s32 	%r427, %r426, 5;
	mul.wide.u32 	%rd55, %r427, 4;
	add.s64 	%rd9, %rd8, %rd55;
	@%p4 bra 	$L__BB0_8;
	ld.global.u32 	%r428, [%rd9];
	xor.b32  	%r1039, %r1039, %r428;
	ld.global.u32 	%r429, [%rd9+4];
	xor.b32  	%r1038, %r1038, %r429;
	ld.global.u32 	%r430, [%rd9+8];
	xor.b32  	%r1037, %r1037, %r430;
	ld.global.u32 	%r431, [%rd9+12];
	xor.b32  	%r1036, %r1036, %r431;
	ld.global.u32 	%r432, [%rd9+16];
	xor.b32  	%r1035, %r1035, %r432;
$L__BB0_8:
	and.b32  	%r434, %r424, 2;
	setp.eq.s32 	%p5, %r434, 0;
	@%p5 bra 	$L__BB0_10;
	ld.global.u32 	%r435, [%rd9+20];
	xor.b32  	%r1039, %r1039, %r435;
	ld.global.u32 	%r436, [%rd9+24];
	xor.b32  	%r1038, %r1038, %r436;
	ld.global.u32 	%r437, [%rd9+28];
	xor.b32  	%r1037, %r1037, %r437;
	ld.global.u32 	%r438, [%rd9+32];
	xor.b32  	%r1036, %r1036, %r438;
	ld.global.u32 	%r439, [%rd9+36];
	xor.b32  	%r1035, %r1035, %r439;
$L__BB0_10:
	and.b32  	%r441, %r424, 4;
	setp.eq.s32 	%p6, %r441, 0;
	@%p6 bra 	$L__BB0_12;
	ld.global.u32 	%r442, [%rd9+40];
	xor.b32  	%r1039, %r1039, %r442;
	ld.global.u32 	%r443, [%rd9+44];
	xor.b32  	%r1038, %r1038, %r443;
	ld.global.u32 	%r444, [%rd9+48];
	xor.b32  	%r1037, %r1037, %r444;
	ld.global.u32 	%r445, [%rd9+52];
	xor.b32  	%r1036, %r1036, %r445;
	ld.global.u32 	%r446, [%rd9+56];
	xor.b32  	%r1035, %r1035, %r446;
$L__BB0_12:
	and.b32  	%r448, %r424, 8;
	setp.eq.s32 	%p7, %r448, 0;
	@%p7 bra 	$L__BB0_14;
	ld.global.u32 	%r449, [%rd9+60];
	xor.b32  	%r1039, %r1039, %r449;
	ld.global.u32 	%r450, [%rd9+64];
	xor.b32  	%r1038, %r1038, %r450;
	ld.global.u32 	%r451, [%rd9+68];
	xor.b32  	%r1037, %r1037, %r451;
	ld.global.u32 	%r452, [%rd9+72];
	xor.b32  	%r1036, %r1036, %r452;
	ld.global.u32 	%r453, [%rd9+76];
	xor.b32  	%r1035, %r1035, %r453;
$L__BB0_14:
	and.b32  	%r455, %r424, 16;
	setp.eq.s32 	%p8, %r455, 0;
	@%p8 bra 	$L__BB0_16;
	ld.global.u32 	%r456, [%rd9+80];
	xor.b32  	%r1039, %r1039, %r456;
	ld.global.u32 	%r457, [%rd9+84];
	xor.b32  	%r1038, %r1038, %r457;
	ld.global.u32 	%r458, [%rd9+88];
	xor.b32  	%r1037, %r1037, %r458;
	ld.global.u32 	%r459, [%rd9+92];
	xor.b32  	%r1036, %r1036, %r459;
	ld.global.u32 	%r460, [%rd9+96];
	xor.b32  	%r1035, %r1035, %r460;
$L__BB0_16:
	and.b32  	%r462, %r424, 32;
	setp.eq.s32 	%p9, %r462, 0;
	@%p9 bra 	$L__BB0_18;
	ld.global.u32 	%r463, [%rd9+100];
	xor.b32  	%r1039, %r1039, %r463;
	ld.global.u32 	%r464, [%rd9+104];
	xor.b32  	%r1038, %r1038, %r464;
	ld.global.u32 	%r465, [%rd9+108];
	xor.b32  	%r1037, %r1037, %r465;
	ld.global.u32 	%r466, [%rd9+112];
	xor.b32  	%r1036, %r1036, %r466;
	ld.global.u32 	%r467, [%rd9+116];
	xor.b32  	%r1035, %r1035, %r467;
$L__BB0_18:
	and.b32  	%r469, %r424, 64;
	setp.eq.s32 	%p10, %r469, 0;
	@%p10 bra 	$L__BB0_20;
	ld.global.u32 	%r470, [%rd9+120];
	xor.b32  	%r1039, %r1039, %r470;
	ld.global.u32 	%r471, [%rd9+124];
	xor.b32  	%r1038, %r1038, %r471;
	ld.global.u32 	%r472, [%rd9+128];
	xor.b32  	%r1037, %r1037, %r472;
	ld.global.u32 	%r473, [%rd9+132];
	xor.b32  	%r1036, %r1036, %r473;
	ld.global.u32 	%r474, [%rd9+136];
	xor.b32  	%r1035, %r1035, %r474;
$L__BB0_20:
	and.b32  	%r476, %r424, 128;
	setp.eq.s32 	%p11, %r476, 0;
	@%p11 bra 	$L__BB0_22;
	ld.global.u32 	%r477, [%rd9+140];
	xor.b32  	%r1039, %r1039, %r477;
	ld.global.u32 	%r478, [%rd9+144];
	xor.b32  	%r1038, %r1038, %r478;
	ld.global.u32 	%r479, [%rd9+148];
	xor.b32  	%r1037, %r1037, %r479;
	ld.global.u32 	%r480, [%rd9+152];
	xor.b32  	%r1036, %r1036, %r480;
	ld.global.u32 	%r481, [%rd9+156];
	xor.b32  	%r1035, %r1035, %r481;
$L__BB0_22:
	and.b32  	%r483, %r424, 256;
	setp.eq.s32 	%p12, %r483, 0;
	@%p12 bra 	$L__BB0_24;
	ld.global.u32 	%r484, [%rd9+160];
	xor.b32  	%r1039, %r1039, %r484;
	ld.global.u32 	%r485, [%rd9+164];
	xor.b32  	%r1038, %r1038, %r485;
	ld.global.u32 	%r486, [%rd9+168];
	xor.b32  	%r1037, %r1037, %r486;
	ld.global.u32 	%r487, [%rd9+172];
	xor.b32  	%r1036, %r1036, %r487;
	ld.global.u32 	%r488, [%rd9+176];
	xor.b32  	%r1035, %r1035, %r488;
$L__BB0_24:
	and.b32  	%r490, %r424, 512;
	setp.eq.s32 	%p13, %r490, 0;
	@%p13 bra 	$L__BB0_26;
	ld.global.u32 	%r491, [%rd9+180];
	xor.b32  	%r1039, %r1039, %r491;
	ld.global.u32 	%r492, [%rd9+184];
	xor.b32  	%r1038, %r1038, %r492;
	ld.global.u32 	%r493, [%rd9+188];
	xor.b32  	%r1037, %r1037, %r493;
	ld.global.u32 	%r494, [%rd9+192];
	xor.b32  	%r1036, %r1036, %r494;
	ld.global.u32 	%r495, [%rd9+196];
	xor.b32  	%r1035, %r1035, %r495;
$L__BB0_26:
	and.b32  	%r497, %r424, 1024;
	setp.eq.s32 	%p14, %r497, 0;
	@%p14 bra 	$L__BB0_28;
	ld.global.u32 	%r498, [%rd9+200];
	xor.b32  	%r1039, %r1039, %r498;
	ld.global.u32 	%r499, [%rd9+204];
	xor.b32  	%r1038, %r1038, %r499;
	ld.global.u32 	%r500, [%rd9+208];
	xor.b32  	%r1037, %r1037, %r500;
	ld.global.u32 	%r501, [%rd9+212];
	xor.b32  	%r1036, %r1036, %r501;
	ld.global.u32 	%r502, [%rd9+216];
	xor.b32  	%r1035, %r1035, %r502;
$L__BB0_28:
	and.b32  	%r504, %r424, 2048;
	setp.eq.s32 	%p15, %r504, 0;
	@%p15 bra 	$L__BB0_30;
	ld.global.u32 	%r505, [%rd9+220];
	xor.b32  	%r1039, %r1039, %r505;
	ld.global.u32 	%r506, [%rd9+224];
	xor.b32  	%r1038, %r1038, %r506;
	ld.global.u32 	%r507, [%rd9+228];
	xor.b32  	%r1037, %r1037, %r507;
	ld.global.u32 	%r508, [%rd9+232];
	xor.b32  	%r1036, %r1036, %r508;
	ld.global.u32 	%r509, [%rd9+236];
	xor.b32  	%r1035, %r1035, %r509;
$L__BB0_30:
	and.b32  	%r511, %r424, 4096;
	setp.eq.s32 	%p16, %r511, 0;
	@%p16 bra 	$L__BB0_32;
	ld.global.u32 	%r512, [%rd9+240];
	xor.b32  	%r1039, %r1039, %r512;
	ld.global.u32 	%r513, [%rd9+244];
	xor.b32  	%r1038, %r1038, %r513;
	ld.global.u32 	%r514, [%rd9+248];
	xor.b32  	%r1037, %r1037, %r514;
	ld.global.u32 	%r515, [%rd9+252];
	xor.b32  	%r1036, %r1036, %r515;
	ld.global.u32 	%r516, [%rd9+256];
	xor.b32  	%r1035, %r1035, %r516;
$L__BB0_32:
	and.b32  	%r518, %r424, 8192;
	setp.eq.s32 	%p17, %r518, 0;
	@%p17 bra 	$L__BB0_34;
	ld.global.u32 	%r519, [%rd9+260];
	xor.b32  	%r1039, %r1039, %r519;
	ld.global.u32 	%r520, [%rd9+264];
	xor.b32  	%r1038, %r1038, %r520;
	ld.global.u32 	%r521, [%rd9+268];
	xor.b32  	%r1037, %r1037, %r521;
	ld.global.u32 	%r522, [%rd9+272];
	xor.b32  	%r1036, %r1036, %r522;
	ld.global.u32 	%r523, [%rd9+276];
	xor.b32  	%r1035, %r1035, %r523;
$L__BB0_34:
	and.b32  	%r525, %r424, 16384;
	setp.eq.s32 	%p18, %r525, 0;
	@%p18 bra 	$L__BB0_36;
	ld.global.u32 	%r526, [%rd9+280];
	xor.b32  	%r1039, %r1039, %r526;
	ld.global.u32 	%r527, [%rd9+284];
	xor.b32  	%r1038, %r1038, %r527;
	ld.global.u32 	%r528, [%rd9+288];
	xor.b32  	%r1037, %r1037, %r528;
	ld.global.u32 	%r529, [%rd9+292];
	xor.b32  	%r1036, %r1036, %r529;
	ld.global.u32 	%r530, [%rd9+296];
	xor.b32  	%r1035, %r1035, %r530;
$L__BB0_36:
	and.b32  	%r532, %r424, 32768;
	setp.eq.s32 	%p19, %r532, 0;
	@%p19 bra 	$L__BB0_38;
	ld.global.u32 	%r533, [%rd9+300];
	xor.b32  	%r1039, %r1039, %r533;
	ld.global.u32 	%r534, [%rd9+304];
	xor.b32  	%r1038, %r1038, %r534;
	ld.global.u32 	%r535, [%rd9+308];
	xor.b32  	%r1037, %r1037, %r535;
	ld.global.u32 	%r536, [%rd9+312];
	xor.b32  	%r1036, %r1036, %r536;
	ld.global.u32 	%r537, [%rd9+316];
	xor.b32  	%r1035, %r1035, %r537;
$L__BB0_38:
	add.s32 	%r1034, %r1034, 16;
	setp.ne.s32 	%p20, %r1034, 32;
	@%p20 bra 	$L__BB0_6;
	mad.lo.s32 	%r538, %r1028, -31, %r11;
	add.s32 	%r1028, %r538, 1;
	setp.ne.s32 	%p21, %r1028, 5;
	@%p21 bra 	$L__BB0_5;
	st.global.u32 	[%rd5+4], %r1039;
	st.global.u32 	[%rd5+8], %r1038;
	st.global.u32 	[%rd5+12], %r1037;
	st.global.u32 	[%rd5+16], %r1036;
	st.global.u32 	[%rd5+20], %r1035;
	add.s32 	%r1022, %r1022, 1;
	setp.lt.u32 	%p22, %r1022, %r2;
	@%p22 bra 	$L__BB0_4;
$L__BB0_41:
	shr.u64 	%rd10, %rd94, 2;
	add.s32 	%r1021, %r1021, 1;
	setp.gt.u64 	%p23, %rd94, 3;
	mov.u64 	%rd94, %rd10;
	@%p23 bra 	$L__BB0_2;
$L__BB0_42:
	mov.b32 	%r539, 0;
	st.global.v2.u32 	[%rd5+24], {%r539, %r539};
	st.global.u32 	[%rd5+32], %r539;
	mov.b64 	%rd56, 0;
	st.global.u64 	[%rd5+40], %rd56;
	add.s32 	%r182, %r402, -1;
	setp.lt.s32 	%p24, %r402, 2;
	@%p24 bra 	$L__BB0_69;
	cvta.to.global.u64 	%rd57, %rd42;
	cvt.u32.u64 	%r542, %rd4;
	shl.b32 	%r543, %r542, 6;
	mul.wide.s32 	%rd58, %r543, 4;
	add.s64 	%rd11, %rd57, %rd58;
	add.s32 	%r183, %r402, -2;
	and.b32  	%r184, %r182, 3;
	setp.lt.u32 	%p25, %r183, 3;
	mov.b32 	%r1117, 0;
	@%p25 bra 	$L__BB0_46;
	and.b32  	%r1117, %r182, -4;
	mov.b32 	%r1115, 0;
$L__BB0_45:
	.pragma "nounroll";
	ld.global.v2.u32 	{%r545, %r546}, [%rd5];
	shr.u32 	%r547, %r546, 2;
	xor.b32  	%r548, %r547, %r546;
	ld.global.v2.u32 	{%r549, %r550}, [%rd5+8];
	ld.global.v2.u32 	{%r551, %r552}, [%rd5+16];
	st.global.v2.u32 	[%rd5+8], {%r550, %r551};
	shl.b32 	%r553, %r552, 4;
	shl.b32 	%r554, %r548, 1;
	xor.b32  	%r555, %r554, %r553;
	xor.b32  	%r556, %r555, %r548;
	xor.b32  	%r557, %r556, %r552;
	st.global.v2.u32 	[%rd5+16], {%r552, %r557};
	add.s32 	%r558, %r545, 362437;
	st.global.v2.u32 	[%rd5], {%r558, %r549};
	add.s32 	%r559, %r557, %r558;
	and.b32  	%r560, %r559, 3;
	mul.wide.u32 	%rd59, %r1115, 4;
	add.s64 	%rd60, %rd11, %rd59;
	st.global.u32 	[%rd60], %r560;
	ld.global.v2.u32 	{%r561, %r562}, [%rd5];
	shr.u32 	%r563, %r562, 2;
	xor.b32  	%r564, %r563, %r562;
	ld.global.v2.u32 	{%r565, %r566}, [%rd5+8];
	ld.global.v2.u32 	{%r567, %r568}, [%rd5+16];
	st.global.v2.u32 	[%rd5+8], {%r566, %r567};
	shl.b32 	%r569, %r568, 4;
	shl.b32 	%r570, %r564, 1;
	xor.b32  	%r571, %r570, %r569;
	xor.b32  	%r572, %r571, %r564;
	xor.b32  	%r573, %r572, %r568;
	st.global.v2.u32 	[%rd5+16], {%r568, %r573};
	add.s32 	%r574, %r561, 362437;
	st.global.v2.u32 	[%rd5], {%r574, %r565};
	add.s32 	%r575, %r573, %r574;
	and.b32  	%r576, %r575, 3;
	st.global.u32 	[%rd60+4], %r576;
	ld.global.v2.u32 	{%r577, %r578}, [%rd5];
	shr.u32 	%r579, %r578, 2;
	xor.b32  	%r580, %r579, %r578;
	ld.global.v2.u32 	{%r581, %r582}, [%rd5+8];
	ld.global.v2.u32 	{%r583, %r584}, [%rd5+16];
	st.global.v2.u32 	[%rd5+8], {%r582, %r583};
	shl.b32 	%r585, %r584, 4;
	shl.b32 	%r586, %r580, 1;
	xor.b32  	%r587, %r586, %r585;
	xor.b32  	%r588, %r587, %r580;
	xor.b32  	%r589, %r588, %r584;
	st.global.v2.u32 	[%rd5+16], {%r584, %r589};
	add.s32 	%r590, %r577, 362437;
	st.global.v2.u32 	[%rd5], {%r590, %r581};
	add.s32 	%r591, %r589, %r590;
	and.b32  	%r592, %r591, 3;
	st.global.u32 	[%rd60+8], %r592;
	ld.global.v2.u32 	{%r593, %r594}, [%rd5];
	shr.u32 	%r595, %r594, 2;
	xor.b32  	%r596, %r595, %r594;
	ld.global.v2.u32 	{%r597, %r598}, [%rd5+8];
	ld.global.v2.u32 	{%r599, %r600}, [%rd5+16];
	st.global.v2.u32 	[%rd5+8], {%r598, %r599};
	shl.b32 	%r601, %r600, 4;
	shl.b32 	%r602, %r596, 1;
	xor.b32  	%r603, %r602, %r601;
	xor.b32  	%r604, %r603, %r596;
	xor.b32  	%r605, %r604, %r600;
	st.global.v2.u32 	[%rd5+16], {%r600, %r605};
	add.s32 	%r606, %r593, 362437;
	st.global.v2.u32 	[%rd5], {%r606, %r597};
	add.s32 	%r607, %r605, %r606;
	and.b32  	%r608, %r607, 3;
	st.global.u32 	[%rd60+12], %r608;
	add.s32 	%r1115, %r1115, 4;
	setp.ne.s32 	%p26, %r1115, %r1117;
	@%p26 bra 	$L__BB0_45;
$L__BB0_46:
	setp.eq.s32 	%p27, %r184, 0;
	@%p27 bra 	$L__BB0_51;
	setp.eq.s32 	%p28, %r184, 1;
	@%p28 bra 	$L__BB0_49;
	ld.global.v2.u32 	{%r609, %r610}, [%rd5];
	shr.u32 	%r611, %r610, 2;
	xor.b32  	%r612, %r611, %r610;
	ld.global.v2.u32 	{%r613, %r614}, [%rd5+8];
	ld.global.v2.u32 	{%r615, %r616}, [%rd5+16];
	st.global.v2.u32 	[%rd5+8], {%r614, %r615};
	shl.b32 	%r617, %r616, 4;
	shl.b32 	%r618, %r612, 1;
	xor.b32  	%r619, %r618, %r617;
	xor.b32  	%r620, %r619, %r612;
	xor.b32  	%r621, %r620, %r616;
	st.global.v2.u32 	[%rd5+16], {%r616, %r621};
	add.s32 	%r622, %r609, 362437;
	st.global.v2.u32 	[%rd5], {%r622, %r613};
	add.s32 	%r623, %r621, %r622;
	and.b32  	%r624, %r623, 3;
	mul.wide.u32 	%rd61, %r1117, 4;
	add.s64 	%rd62, %rd11, %rd61;
	st.global.u32 	[%rd62], %r624;
	ld.global.v2.u32 	{%r625, %r626}, [%rd5];
	shr.u32 	%r627, %r626, 2;
	xor.b32  	%r628, %r627, %r626;
	ld.global.v2.u32 	{%r629, %r630}, [%rd5+8];
	ld.global.v2.u32 	{%r631, %r632}, [%rd5+16];
	st.global.v2.u32 	[%rd5+8], {%r630, %r631};
	shl.b32 	%r633, %r632, 4;
	shl.b32 	%r634, %r628, 1;
	xor.b32  	%r635, %r634, %r633;
	xor.b32  	%r636, %r635, %r628;
	xor.b32  	%r637, %r636, %r632;
	st.global.v2.u32 	[%rd5+16], {%r632, %r637};
	add.s32 	%r638, %r625, 362437;
	st.global.v2.u32 	[%rd5], {%r638, %r629};
	add.s32 	%r639, %r637, %r638;
	and.b32  	%r640, %r639, 3;
	st.global.u32 	[%rd62+4], %r640;
	add.s32 	%r1117, %r1117, 2;
$L__BB0_49:
	and.b32  	%r641, %r182, 1;
	setp.eq.b32 	%p29, %r641, 1;
	not.pred 	%p30, %p29;
	@%p30 bra 	$L__BB0_51;
	ld.global.v2.u32 	{%r642, %r643}, [%rd5];
	shr.u32 	%r644, %r643, 2;
	xor.b32  	%r645, %r644, %r643;
	ld.global.v2.u32 	{%r646, %r647}, [%rd5+8];
	ld.global.v2.u32 	{%r648, %r649}, [%rd5+16];
	st.global.v2.u32 	[%rd5+8], {%r647, %r648};
	shl.b32 	%r650, %r649, 4;
	shl.b32 	%r651, %r645, 1;
	xor.b32  	%r652, %r651, %r650;
	xor.b32  	%r653, %r652, %r645;
	xor.b32  	%r654, %r653, %r649;
	st.global.v2.u32 	[%rd5+16], {%r649, %r654};
	add.s32 	%r655, %r642, 362437;
	st.global.v2.u32 	[%rd5], {%r655, %r646};
	add.s32 	%r656, %r654, %r655;
	and.b32  	%r657, %r656, 3;
	mul.wide.u32 	%rd63, %r1117, 4;
	add.s64 	%rd64, %rd11, %rd63;
	st.global.u32 	[%rd64], %r657;
$L__BB0_51:
	setp.lt.u32 	%p31, %r183, 3;
	mov.b32 	%r1118, 0;
	st.local.u32 	[%rd2], %r1118;
	st.local.u32 	[%rd3], %r1118;
	@%p31 bra 	$L__BB0_57;
	and.b32  	%r1118, %r182, -4;
	mov.b32 	%r1123, 0;
	mov.u32 	%r1124, %r1123;
	mov.u32 	%r1125, %r1123;
$L__BB0_53:
	mul.wide.u32 	%rd65, %r1125, 4;
	add.s64 	%rd12, %rd11, %rd65;
	ld.global.u32 	%r1126, [%rd12];
	mov.b32 	%r1127, 1;
	setp.gt.s32 	%p32, %r1126, 1;
	@%p32 bra 	$L__BB0_196;
	setp.eq.s32 	%p35, %r1126, 0;
	@%p35 bra 	$L__BB0_201;
	setp.eq.s32 	%p36, %r1126, 1;
	@%p36 bra 	$L__BB0_200;
$L__BB0_56:
	mov.b32 	%r1126, 0;
	mov.u32 	%r1127, %r1126;
	bra.uni 	$L__BB0_201;
$L__BB0_57:
	setp.eq.s32 	%p53, %r184, 0;
	@%p53 bra 	$L__BB0_70;
	mov.b32 	%r1120, 0;
$L__BB0_59:
	.pragma "nounroll";
	mul.wide.u32 	%rd67, %r1118, 4;
	add.s64 	%rd68, %rd11, %rd67;
	ld.global.u32 	%r1121, [%rd68];
	mov.b32 	%r1122, 1;
	setp.gt.s32 	%p54, %r1121, 1;
	@%p54 bra 	$L__BB0_63;
	setp.eq.s32 	%p57, %r1121, 0;
	@%p57 bra 	$L__BB0_68;
	setp.eq.s32 	%p58, %r1121, 1;
	@%p58 bra 	$L__BB0_62;
	bra.uni 	$L__BB0_67;
$L__BB0_62:
	mov.b32 	%r1122, -1;
	mov.b32 	%r1121, 0;
	bra.uni 	$L__BB0_68;
$L__BB0_63:
	setp.eq.s32 	%p55, %r1121, 2;
	@%p55 bra 	$L__BB0_66;
	setp.ne.s32 	%p56, %r1121, 3;
	@%p56 bra 	$L__BB0_67;
	mov.b32 	%r1122, 0;
	mov.b32 	%r1121, 1;
	bra.uni 	$L__BB0_68;
$L__BB0_66:
	mov.b32 	%r1122, 0;
	mov.b32 	%r1121, -1;
	bra.uni 	$L__BB0_68;
$L__BB0_67:
	mov.b32 	%r1121, 0;
	mov.u32 	%r1122, %r1121;
$L__BB0_68:
	add.s64 	%rd70, %rd2, %rd67;
	ld.local.u32 	%r701, [%rd70];
	add.s32 	%r702, %r701, %r1121;
	add.s32 	%r1118, %r1118, 1;
	st.local.u32 	[%rd70+4], %r702;
	add.s64 	%rd71, %rd3, %rd67;
	ld.local.u32 	%r703, [%rd71];
	add.s32 	%r704, %r703, %r1122;
	st.local.u32 	[%rd71+4], %r704;
	add.s32 	%r1120, %r1120, 1;
	setp.eq.s32 	%p59, %r1120, %r184;
	@%p59 bra 	$L__BB0_70;
	bra.uni 	$L__BB0_59;
$L__BB0_69:
	mov.b32 	%r540, 0;
	st.local.u32 	[%rd2], %r540;
	st.local.u32 	[%rd3], %r540;
$L__BB0_70:
	setp.lt.s32 	%p60, %r402, 1;
	mov.b32 	%r1136, 0;
	@%p60 bra 	$L__BB0_150;
	add.s32 	%r200, %r402, -2;
	cvt.u16.u32 	%rs1, %r402;
	mov.b32 	%r1134, 0;
	mov.b16 	%rs26, 0;
	mov.u16 	%rs27, %rs26;
	mov.u32 	%r1180, %r1134;
$L__BB0_72:
	mov.u32 	%r225, %r1134;
	sub.s32 	%r227, %r182, %r225;
	add.s32 	%r1134, %r225, 1;
	setp.ge.s32 	%p61, %r1134, %r402;
	@%p61 bra 	$L__BB0_148;
	mul.wide.u32 	%rd72, %r225, 4;
	add.s64 	%rd73, %rd2, %rd72;
	ld.local.u32 	%r229, [%rd73];
	add.s64 	%rd15, %rd3, %rd72;
	sub.s32 	%r708, %r200, %r225;
	setp.lt.u32 	%p62, %r708, 15;
	mov.u32 	%r1157, %r1134;
	@%p62 bra 	$L__BB0_108;
	and.b32  	%r230, %r227, -16;
	mov.b32 	%r1139, 0;
	mov.u32 	%r1157, %r1134;
$L__BB0_75:
	.pragma "nounroll";
	mul.wide.u32 	%rd74, %r1157, 4;
	add.s64 	%rd17, %rd2, %rd74;
	ld.local.u32 	%r711, [%rd17];
	setp.ne.s32 	%p63, %r229, %r711;
	add.s64 	%rd18, %rd3, %rd74;
	mov.b32 	%r1140, 0;
	@%p63 bra 	$L__BB0_77;
	ld.local.u32 	%r712, [%rd15];
	ld.local.u32 	%r713, [%rd18];
	setp.eq.s32 	%p64, %r712, %r713;
	selp.u32 	%r1140, 1, 0, %p64;
$L__BB0_77:
	add.s32 	%r240, %r1140, %r1180;
	ld.local.u32 	%r715, [%rd17+4];
	setp.ne.s32 	%p65, %r229, %r715;
	mov.b32 	%r1141, 0;
	@%p65 bra 	$L__BB0_79;
	ld.local.u32 	%r716, [%rd15];
	ld.local.u32 	%r717, [%rd18+4];
	setp.eq.s32 	%p66, %r716, %r717;
	selp.u32 	%r1141, 1, 0, %p66;
$L__BB0_79:
	add.s32 	%r243, %r1141, %r240;
	ld.local.u32 	%r719, [%rd17+8];
	setp.ne.s32 	%p67, %r229, %r719;
	mov.b32 	%r1142, 0;
	@%p67 bra 	$L__BB0_81;
	ld.local.u32 	%r720, [%rd15];
	ld.local.u32 	%r721, [%rd18+8];
	setp.eq.s32 	%p68, %r720, %r721;
	selp.u32 	%r1142, 1, 0, %p68;
$L__BB0_81:
	add.s32 	%r246, %r1142, %r243;
	ld.local.u32 	%r723, [%rd17+12];
	setp.ne.s32 	%p69, %r229, %r723;
	mov.b32 	%r1143, 0;
	@%p69 bra 	$L__BB0_83;
	ld.local.u32 	%r724, [%rd15];
	ld.local.u32 	%r725, [%rd18+12];
	setp.eq.s32 	%p70, %r724, %r725;
	selp.u32 	%r1143, 1, 0, %p70;
$L__BB0_83:
	add.s32 	%r249, %r1143, %r246;
	ld.local.u32 	%r727, [%rd17+16];
	setp.ne.s32 	%p71, %r229, %r727;
	mov.b32 	%r1144, 0;
	@%p71 bra 	$L__BB0_85;
	ld.local.u32 	%r728, [%rd15];
	ld.local.u32 	%r729, [%rd18+16];
	setp.eq.s32 	%p72, %r728, %r729;
	selp.u32 	%r1144, 1, 0, %p72;
$L__BB0_85:
	add.s32 	%r252, %r1144, %r249;
	ld.local.u32 	%r731, [%rd17+20];
	setp.ne.s32 	%p73, %r229, %r731;
	mov.b32 	%r1145, 0;
	@%p73 bra 	$L__BB0_87;
	ld.local.u32 	%r732, [%rd15];
	ld.local.u32 	%r733, [%rd18+20];
	setp.eq.s32 	%p74, %r732, %r733;
	selp.u32 	%r1145, 1, 0, %p74;
$L__BB0_87:
	add.s32 	%r255, %r1145, %r252;
	ld.local.u32 	%r735, [%rd17+24];
	setp.ne.s32 	%p75, %r229, %r735;
	mov.b32 	%r1146, 0;
	@%p75 bra 	$L__BB0_89;
	ld.local.u32 	%r736, [%rd15];
	ld.local.u32 	%r737, [%rd18+24];
	setp.eq.s32 	%p76, %r736, %r737;
	selp.u32 	%r1146, 1, 0, %p76;
$L__BB0_89:
	add.s32 	%r258, %r1146, %r255;
	ld.local.u32 	%r739, [%rd17+28];
	setp.ne.s32 	%p77, %r229, %r739;
	mov.b32 	%r1147, 0;
	@%p77 bra 	$L__BB0_91;
	ld.local.u32 	%r740, [%rd15];
	ld.local.u32 	%r741, [%rd18+28];
	setp.eq.s32 	%p78, %r740, %r741;
	selp.u32 	%r1147, 1, 0, %p78;
$L__BB0_91:
	add.s32 	%r261, %r1147, %r258;
	ld.local.u32 	%r743, [%rd17+32];
	setp.ne.s32 	%p79, %r229, %r743;
	mov.b32 	%r1148, 0;
	@%p79 bra 	$L__BB0_93;
	ld.local.u32 	%r744, [%rd15];
	ld.local.u32 	%r745, [%rd18+32];
	setp.eq.s32 	%p80, %r744, %r745;
	selp.u32 	%r1148, 1, 0, %p80;
$L__BB0_93:
	add.s32 	%r264, %r1148, %r261;
	ld.local.u32 	%r747, [%rd17+36];
	setp.ne.s32 	%p81, %r229, %r747;
	mov.b32 	%r1149, 0;
	@%p81 bra 	$L__BB0_95;
	ld.local.u32 	%r748, [%rd15];
	ld.local.u32 	%r749, [%rd18+36];
	setp.eq.s32 	%p82, %r748, %r749;
	selp.u32 	%r1149, 1, 0, %p82;
$L__BB0_95:
	add.s32 	%r267, %r1149, %r264;
	ld.local.u32 	%r751, [%rd17+40];
	setp.ne.s32 	%p83, %r229, %r751;
	mov.b32 	%r1150, 0;
	@%p83 bra 	$L__BB0_97;
	ld.local.u32 	%r752, [%rd15];
	ld.local.u32 	%r753, [%rd18+40];
	setp.eq.s32 	%p84, %r752, %r753;
	selp.u32 	%r1150, 1, 0, %p84;
$L__BB0_97:
	add.s32 	%r270, %r1150, %r267;
	ld.local.u32 	%r755, [%rd17+44];
	setp.ne.s32 	%p85, %r229, %r755;
	mov.b32 	%r1151, 0;
	@%p85 bra 	$L__BB0_99;
	ld.local.u32 	%r756, [%rd15];
	ld.local.u32 	%r757, [%rd18+44];
	setp.eq.s32 	%p86, %r756, %r757;
	selp.u32 	%r1151, 1, 0, %p86;
$L__BB0_99:
	add.s32 	%r273, %r1151, %r270;
	ld.local.u32 	%r759, [%rd17+48];
	setp.ne.s32 	%p87, %r229, %r759;
	mov.b32 	%r1152, 0;
	@%p87 bra 	$L__BB0_101;
	ld.local.u32 	%r760, [%rd15];
	ld.local.u32 	%r761, [%rd18+48];
	setp.eq.s32 	%p88, %r760, %r761;
	selp.u32 	%r1152, 1, 0, %p88;
$L__BB0_101:
	add.s32 	%r276, %r1152, %r273;
	ld.local.u32 	%r763, [%rd17+52];
	setp.ne.s32 	%p89, %r229, %r763;
	mov.b32 	%r1153, 0;
	@%p89 bra 	$L__BB0_103;
	ld.local.u32 	%r764, [%rd15];
	ld.local.u32 	%r765, [%rd18+52];
	setp.eq.s32 	%p90, %r764, %r765;
	selp.u32 	%r1153, 1, 0, %p90;
$L__BB0_103:
	add.s32 	%r279, %r1153, %r276;
	ld.local.u32 	%r767, [%rd17+56];
	setp.ne.s32 	%p91, %r229, %r767;
	mov.b32 	%r1154, 0;
	@%p91 bra 	$L__BB0_105;
	ld.local.u32 	%r768, [%rd15];
	ld.local.u32 	%r769, [%rd18+56];
	setp.eq.s32 	%p92, %r768, %r769;
	selp.u32 	%r1154, 1, 0, %p92;
$L__BB0_105:
	add.s32 	%r282, %r1154, %r279;
	ld.local.u32 	%r771, [%rd17+60];
	setp.ne.s32 	%p93, %r229, %r771;
	mov.b32 	%r1155, 0;
	@%p93 bra 	$L__BB0_107;
	ld.local.u32 	%r772, [%rd15];
	ld.local.u32 	%r773, [%rd18+60];
	setp.eq.s32 	%p94, %r772, %r773;
	selp.u32 	%r1155, 1, 0, %p94;
$L__BB0_107:
	add.s32 	%r1180, %r1155, %r282;
	add.s32 	%r1157, %r1157, 16;
	add.s32 	%r1139, %r1139, 16;
	setp.ne.s32 	%p95, %r1139, %r230;
	@%p95 bra 	$L__BB0_75;
$L__BB0_108:
	and.b32  	%r774, %r227, 15;
	setp.eq.s32 	%p96, %r774, 0;
	@%p96 bra 	$L__BB0_148;
	not.b16 	%rs16, %rs27;
	add.s16 	%rs17, %rs16, %rs1;
	cvt.u32.u16 	%r776, %rs17;
	and.b32  	%r291, %r776, 15;
	add.s32 	%r777, %r291, -1;
	setp.lt.u32 	%p97, %r777, 7;
	@%p97 bra 	$L__BB0_127;
	mul.wide.u32 	%rd75, %r1157, 4;
	add.s64 	%rd19, %rd2, %rd75;
	ld.local.u32 	%r779, [%rd19];
	setp.ne.s32 	%p98, %r229, %r779;
	add.s64 	%rd20, %rd3, %rd75;
	mov.b32 	%r1159, 0;
	@%p98 bra 	$L__BB0_112;
	ld.local.u32 	%r780, [%rd15];
	ld.local.u32 	%r781, [%rd20];
	setp.eq.s32 	%p99, %r780, %r781;
	selp.u32 	%r1159, 1, 0, %p99;
$L__BB0_112:
	add.s32 	%r294, %r1159, %r1180;
	ld.local.u32 	%r783, [%rd19+4];
	setp.ne.s32 	%p100, %r229, %r783;
	mov.b32 	%r1160, 0;
	@%p100 bra 	$L__BB0_114;
	ld.local.u32 	%r784, [%rd15];
	ld.local.u32 	%r785, [%rd20+4];
	setp.eq.s32 	%p101, %r784, %r785;
	selp.u32 	%r1160, 1, 0, %p101;
$L__BB0_114:
	add.s32 	%r297, %r1160, %r294;
	ld.local.u32 	%r787, [%rd19+8];
	setp.ne.s32 	%p102, %r229, %r787;
	mov.b32 	%r1161, 0;
	@%p102 bra 	$L__BB0_116;
	ld.local.u32 	%r788, [%rd15];
	ld.local.u32 	%r789, [%rd20+8];
	setp.eq.s32 	%p103, %r788, %r789;
	selp.u32 	%r1161, 1, 0, %p103;
$L__BB0_116:
	add.s32 	%r300, %r1161, %r297;
	ld.local.u32 	%r791, [%rd19+12];
	setp.ne.s32 	%p104, %r229, %r791;
	mov.b32 	%r1162, 0;
	@%p104 bra 	$L__BB0_118;
	ld.local.u32 	%r792, [%rd15];
	ld.local.u32 	%r793, [%rd20+12];
	setp.eq.s32 	%p105, %r792, %r793;
	selp.u32 	%r1162, 1, 0, %p105;
$L__BB0_118:
	add.s32 	%r303, %r1162, %r300;
	ld.local.u32 	%r795, [%rd19+16];
	setp.ne.s32 	%p106, %r229, %r795;
	mov.b32 	%r1163, 0;
	@%p106 bra 	$L__BB0_120;
	ld.local.u32 	%r796, [%rd15];
	ld.local.u32 	%r797, [%rd20+16];
	setp.eq.s32 	%p107, %r796, %r797;
	selp.u32 	%r1163, 1, 0, %p107;
$L__BB0_120:
	add.s32 	%r306, %r1163, %r303;
	ld.local.u32 	%r799, [%rd19+20];
	setp.ne.s32 	%p108, %r229, %r799;
	mov.b32 	%r1164, 0;
	@%p108 bra 	$L__BB0_122;
	ld.local.u32 	%r800, [%rd15];
	ld.local.u32 	%r801, [%rd20+20];
	setp.eq.s32 	%p109, %r800, %r801;
	selp.u32 	%r1164, 1, 0, %p109;
$L__BB0_122:
	add.s32 	%r309, %r1164, %r306;
	ld.local.u32 	%r803, [%rd19+24];
	setp.ne.s32 	%p110, %r229, %r803;
	mov.b32 	%r1165, 0;
	@%p110 bra 	$L__BB0_124;
	ld.local.u32 	%r804, [%rd15];
	ld.local.u32 	%r805, [%rd20+24];
	setp.eq.s32 	%p111, %r804, %r805;
	selp.u32 	%r1165, 1, 0, %p111;
$L__BB0_124:
	add.s32 	%r312, %r1165, %r309;
	ld.local.u32 	%r807, [%rd19+28];
	setp.ne.s32 	%p112, %r229, %r807;
	mov.b32 	%r1166, 0;
	@%p112 bra 	$L__BB0_126;
	ld.local.u32 	%r808, [%rd15];
	ld.local.u32 	%r809, [%rd20+28];
	setp.eq.s32 	%p113, %r808, %r809;
	selp.u32 	%r1166, 1, 0, %p113;
$L__BB0_126:
	add.s32 	%r1180, %r1166, %r312;
	add.s32 	%r1157, %r1157, 8;
$L__BB0_127:
	and.b32  	%r810, %r291, 7;
	setp.eq.s32 	%p114, %r810, 0;
	@%p114 bra 	$L__BB0_148;
	not.b16 	%rs18, %rs26;
	add.s16 	%rs19, %rs18, %rs1;
	cvt.u32.u16 	%r812, %rs19;
	and.b32  	%r813, %r812, 7;
	and.b32  	%r320, %r812, 3;
	add.s32 	%r814, %r813, -1;
	setp.lt.u32 	%p115, %r814, 3;
	@%p115 bra 	$L__BB0_138;
	mul.wide.u32 	%rd76, %r1157, 4;
	add.s64 	%rd21, %rd2, %rd76;
	ld.local.u32 	%r816, [%rd21];
	setp.ne.s32 	%p116, %r229, %r816;
	add.s64 	%rd22, %rd3, %rd76;
	mov.b32 	%r1170, 0;
	@%p116 bra 	$L__BB0_131;
	ld.local.u32 	%r817, [%rd15];
	ld.local.u32 	%r818, [%rd22];
	setp.eq.s32 	%p117, %r817, %r818;
	selp.u32 	%r1170, 1, 0, %p117;
$L__BB0_131:
	add.s32 	%r323, %r1170, %r1180;
	ld.local.u32 	%r820, [%rd21+4];
	setp.ne.s32 	%p118, %r229, %r820;
	mov.b32 	%r1171, 0;
	@%p118 bra 	$L__BB0_133;
	ld.local.u32 	%r821, [%rd15];
	ld.local.u32 	%r822, [%rd22+4];
	setp.eq.s32 	%p119, %r821, %r822;
	selp.u32 	%r1171, 1, 0, %p119;
$L__BB0_133:
	add.s32 	%r326, %r1171, %r323;
	ld.local.u32 	%r824, [%rd21+8];
	setp.ne.s32 	%p120, %r229, %r824;
	mov.b32 	%r1172, 0;
	@%p120 bra 	$L__BB0_135;
	ld.local.u32 	%r825, [%rd15];
	ld.local.u32 	%r826, [%rd22+8];
	setp.eq.s32 	%p121, %r825, %r826;
	selp.u32 	%r1172, 1, 0, %p121;
$L__BB0_135:
	add.s32 	%r329, %r1172, %r326;
	ld.local.u32 	%r828, [%rd21+12];
	setp.ne.s32 	%p122, %r229, %r828;
	mov.b32 	%r1173, 0;
	@%p122 bra 	$L__BB0_137;
	ld.local.u32 	%r829, [%rd15];
	ld.local.u32 	%r830, [%rd22+12];
	setp.eq.s32 	%p123, %r829, %r830;
	selp.u32 	%r1173, 1, 0, %p123;
$L__BB0_137:
	add.s32 	%r1180, %r1173, %r329;
	add.s32 	%r1157, %r1157, 4;
$L__BB0_138:
	setp.eq.s32 	%p124, %r320, 0;
	@%p124 bra 	$L__BB0_148;
	mul.wide.u32 	%rd77, %r1157, 4;
	add.s64 	%rd23, %rd2, %rd77;
	ld.local.u32 	%r832, [%rd23];
	setp.ne.s32 	%p125, %r229, %r832;
	add.s64 	%rd24, %rd3, %rd77;
	mov.b32 	%r1177, 0;
	@%p125 bra 	$L__BB0_141;
	ld.local.u32 	%r833, [%rd15];
	ld.local.u32 	%r834, [%rd24];
	setp.eq.s32 	%p126, %r833, %r834;
	selp.u32 	%r1177, 1, 0, %p126;
$L__BB0_141:
	add.s32 	%r1180, %r1177, %r1180;
	setp.eq.s32 	%p127, %r320, 1;
	@%p127 bra 	$L__BB0_148;
	ld.local.u32 	%r836, [%rd23+4];
	setp.ne.s32 	%p128, %r229, %r836;
	mov.b32 	%r1178, 0;
	@%p128 bra 	$L__BB0_144;
	ld.local.u32 	%r837, [%rd15];
	ld.local.u32 	%r838, [%rd24+4];
	setp.eq.s32 	%p129, %r837, %r838;
	selp.u32 	%r1178, 1, 0, %p129;
$L__BB0_144:
	add.s32 	%r1180, %r1178, %r1180;
	setp.eq.s32 	%p130, %r320, 2;
	@%p130 bra 	$L__BB0_148;
	ld.local.u32 	%r840, [%rd23+8];
	setp.ne.s32 	%p131, %r229, %r840;
	mov.b32 	%r1179, 0;
	@%p131 bra 	$L__BB0_147;
	ld.local.u32 	%r841, [%rd15];
	ld.local.u32 	%r842, [%rd24+8];
	setp.eq.s32 	%p132, %r841, %r842;
	selp.u32 	%r1179, 1, 0, %p132;
$L__BB0_147:
	add.s32 	%r1180, %r1179, %r1180;
$L__BB0_148:
	setp.eq.s32 	%p133, %r1134, %r402;
	add.s16 	%rs27, %rs27, 1;
	add.s16 	%rs26, %rs26, 1;
	@%p133 bra 	$L__BB0_149;
	bra.uni 	$L__BB0_72;
$L__BB0_149:
	mul.lo.s32 	%r1136, %r1180, 50;
$L__BB0_150:
	setp.lt.s32 	%p134, %r402, 1;
	mov.b32 	%r1209, 0;
	@%p134 bra 	$L__BB0_195;
	add.s32 	%r233, %r402, -2;
	add.s32 	%r234, %r402, -3;
	cvt.u16.u32 	%rs22, %r402;
	add.s16 	%rs5, %rs22, 6;
	xor.b16  	%rs6, %rs22, 2;
	add.s64 	%rd16, %rd2, 16;
	mov.b32 	%r1181, 0;
	mov.b16 	%rs28, 0;
	mov.u16 	%rs29, %rs28;
	mov.u32 	%r1209, %r1181;
$L__BB0_152:
	sub.s32 	%r349, %r233, %r1181;
	mul.wide.u32 	%rd78, %r1181, 4;
	add.s64 	%rd79, %rd1, %rd78;
	ld.global.u32 	%r845, [%rd79];
	setp.ne.s32 	%p135, %r845, 1;
	add.s32 	%r1202, %r1181, 2;
	setp.ge.s32 	%p136, %r1202, %r402;
	or.pred  	%p137, %p135, %p136;
	@%p137 bra 	$L__BB0_194;
	add.s64 	%rd25, %rd2, %rd78;
	add.s64 	%rd26, %rd3, %rd78;
	sub.s32 	%r847, %r234, %r1181;
	setp.lt.u32 	%p138, %r847, 7;
	@%p138 bra 	$L__BB0_173;
	and.b32  	%r848, %r349, -8;
	neg.s32 	%r1183, %r848;
	mul.wide.u32 	%rd81, %r1202, 4;
	add.s64 	%rd82, %rd1, %rd81;
	add.s64 	%rd97, %rd82, 16;
	add.s64 	%rd96, %rd16, %rd81;
	add.s64 	%rd83, %rd3, %rd81;
	add.s64 	%rd95, %rd83, 16;
	mov.u32 	%r1184, %r1181;
$L__BB0_155:
	.pragma "nounroll";
	ld.global.u32 	%r849, [%rd97+-16];
	setp.ne.s32 	%p139, %r849, 1;
	@%p139 bra 	$L__BB0_157;
	ld.local.u32 	%r850, [%rd25];
	ld.local.u32 	%r851, [%rd96+-16];
	sub.s32 	%r852, %r850, %r851;
	abs.s32 	%r853, %r852;
	ld.local.u32 	%r854, [%rd26];
	ld.local.u32 	%r855, [%rd95+-16];
	sub.s32 	%r856, %r854, %r855;
	abs.s32 	%r857, %r856;
	add.s32 	%r858, %r857, %r853;
	setp.eq.s32 	%p140, %r858, 1;
	selp.u32 	%r859, 1, 0, %p140;
	add.s32 	%r1209, %r1209, %r859;
$L__BB0_157:
	ld.global.u32 	%r860, [%rd97+-12];
	setp.ne.s32 	%p141, %r860, 1;
	@%p141 bra 	$L__BB0_159;
	ld.local.u32 	%r861, [%rd25];
	ld.local.u32 	%r862, [%rd96+-12];
	sub.s32 	%r863, %r861, %r862;
	abs.s32 	%r864, %r863;
	ld.local.u32 	%r865, [%rd26];
	ld.local.u32 	%r866, [%rd95+-12];
	sub.s32 	%r867, %r865, %r866;
	abs.s32 	%r868, %r867;
	add.s32 	%r869, %r868, %r864;
	setp.eq.s32 	%p142, %r869, 1;
	selp.u32 	%r870, 1, 0, %p142;
	add.s32 	%r1209, %r1209, %r870;
$L__BB0_159:
	ld.global.u32 	%r871, [%rd97+-8];
	setp.ne.s32 	%p143, %r871, 1;
	@%p143 bra 	$L__BB0_161;
	ld.local.u32 	%r872, [%rd25];
	ld.local.u32 	%r873, [%rd96+-8];
	sub.s32 	%r874, %r872, %r873;
	abs.s32 	%r875, %r874;
	ld.local.u32 	%r876, [%rd26];
	ld.local.u32 	%r877, [%rd95+-8];
	sub.s32 	%r878, %r876, %r877;
	abs.s32 	%r879, %r878;
	add.s32 	%r880, %r879, %r875;
	setp.eq.s32 	%p144, %r880, 1;
	selp.u32 	%r881, 1, 0, %p144;
	add.s32 	%r1209, %r1209, %r881;
$L__BB0_161:
	ld.global.u32 	%r882, [%rd97+-4];
	setp.ne.s32 	%p145, %r882, 1;
	@%p145 bra 	$L__BB0_163;
	ld.local.u32 	%r883, [%rd25];
	ld.local.u32 	%r884, [%rd96+-4];
	sub.s32 	%r885, %r883, %r884;
	abs.s32 	%r886, %r885;
	ld.local.u32 	%r887, [%rd26];
	ld.local.u32 	%r888, [%rd95+-4];
	sub.s32 	%r889, %r887, %r888;
	abs.s32 	%r890, %r889;
	add.s32 	%r891, %r890, %r886;
	setp.eq.s32 	%p146, %r891, 1;
	selp.u32 	%r892, 1, 0, %p146;
	add.s32 	%r1209, %r1209, %r892;
$L__BB0_163:
	ld.global.u32 	%r893, [%rd97];
	setp.ne.s32 	%p147, %r893, 1;
	@%p147 bra 	$L__BB0_165;
	ld.local.u32 	%r894, [%rd25];
	ld.local.u32 	%r895, [%rd96];
	sub.s32 	%r896, %r894, %r895;
	abs.s32 	%r897, %r896;
	ld.local.u32 	%r898, [%rd26];
	ld.local.u32 	%r899, [%rd95];
	sub.s32 	%r900, %r898, %r899;
	abs.s32 	%r901, %r900;
	add.s32 	%r902, %r901, %r897;
	setp.eq.s32 	%p148, %r902, 1;
	selp.u32 	%r903, 1, 0, %p148;
	add.s32 	%r1209, %r1209, %r903;
$L__BB0_165:
	ld.global.u32 	%r904, [%rd97+4];
	setp.ne.s32 	%p149, %r904, 1;
	@%p149 bra 	$L__BB0_167;
	ld.local.u32 	%r905, [%rd25];
	ld.local.u32 	%r906, [%rd96+4];
	sub.s32 	%r907, %r905, %r906;
	abs.s32 	%r908, %r907;
	ld.local.u32 	%r909, [%rd26];
	ld.local.u32 	%r910, [%rd95+4];
	sub.s32 	%r911, %r909, %r910;
	abs.s32 	%r912, %r911;
	add.s32 	%r913, %r912, %r908;
	setp.eq.s32 	%p150, %r913, 1;
	selp.u32 	%r914, 1, 0, %p150;
	add.s32 	%r1209, %r1209, %r914;
$L__BB0_167:
	ld.global.u32 	%r915, [%rd97+8];
	setp.ne.s32 	%p151, %r915, 1;
	@%p151 bra 	$L__BB0_169;
	ld.local.u32 	%r916, [%rd25];
	ld.local.u32 	%r917, [%rd96+8];
	sub.s32 	%r918, %r916, %r917;
	abs.s32 	%r919, %r918;
	ld.local.u32 	%r920, [%rd26];
	ld.local.u32 	%r921, [%rd95+8];
	sub.s32 	%r922, %r920, %r921;
	abs.s32 	%r923, %r922;
	add.s32 	%r924, %r923, %r919;
	setp.eq.s32 	%p152, %r924, 1;
	selp.u32 	%r925, 1, 0, %p152;
	add.s32 	%r1209, %r1209, %r925;
$L__BB0_169:
	ld.global.u32 	%r926, [%rd97+12];
	setp.ne.s32 	%p153, %r926, 1;
	@%p153 bra 	$L__BB0_171;
	ld.local.u32 	%r927, [%rd25];
	ld.local.u32 	%r928, [%rd96+12];
	sub.s32 	%r929, %r927, %r928;
	abs.s32 	%r930, %r929;
	ld.local.u32 	%r931, [%rd26];
	ld.local.u32 	%r932, [%rd95+12];
	sub.s32 	%r933, %r931, %r932;
	abs.s32 	%r934, %r933;
	add.s32 	%r935, %r934, %r930;
	setp.eq.s32 	%p154, %r935, 1;
	selp.u32 	%r936, 1, 0, %p154;
	add.s32 	%r1209, %r1209, %r936;
$L__BB0_171:
	add.s32 	%r1184, %r1184, 8;
	add.s32 	%r1183, %r1183, 8;
	add.s64 	%rd97, %rd97, 32;
	add.s64 	%rd96, %rd96, 32;
	add.s64 	%rd95, %rd95, 32;
	setp.ne.s32 	%p155, %r1183, 0;
	@%p155 bra 	$L__BB0_155;
	add.s32 	%r1202, %r1184, 2;
$L__BB0_173:
	and.b32  	%r937, %r349, 7;
	setp.eq.s32 	%p156, %r937, 0;
	@%p156 bra 	$L__BB0_194;
	sub.s16 	%rs23, %rs5, %rs29;
	cvt.u32.u16 	%r939, %rs23;
	and.b32  	%r377, %r939, 7;
	add.s32 	%r940, %r377, -1;
	setp.lt.u32 	%p157, %r940, 3;
	@%p157 bra 	$L__BB0_184;
	mul.wide.u32 	%rd84, %r1202, 4;
	add.s64 	%rd36, %rd1, %rd84;
	ld.global.u32 	%r941, [%rd36];
	setp.ne.s32 	%p158, %r941, 1;
	add.s64 	%rd37, %rd2, %rd84;
	add.s64 	%rd38, %rd3, %rd84;
	@%p158 bra 	$L__BB0_177;
	ld.local.u32 	%r942, [%rd25];
	ld.local.u32 	%r943, [%rd37];
	sub.s32 	%r944, %r942, %r943;
	abs.s32 	%r945, %r944;
	ld.local.u32 	%r946, [%rd26];
	ld.local.u32 	%r947, [%rd38];
	sub.s32 	%r948, %r946, %r947;
	abs.s32 	%r949, %r948;
	add.s32 	%r950, %r949, %r945;
	setp.eq.s32 	%p159, %r950, 1;
	selp.u32 	%r951, 1, 0, %p159;
	add.s32 	%r1209, %r1209, %r951;
$L__BB0_177:
	ld.global.u32 	%r952, [%rd36+4];
	setp.ne.s32 	%p160, %r952, 1;
	@%p160 bra 	$L__BB0_179;
	ld.local.u32 	%r953, [%rd25];
	ld.local.u32 	%r954, [%rd37+4];
	sub.s32 	%r955, %r953, %r954;
	abs.s32 	%r956, %r955;
	ld.local.u32 	%r957, [%rd26];
	ld.local.u32 	%r958, [%rd38+4];
	sub.s32 	%r959, %r957, %r958;
	abs.s32 	%r960, %r959;
	add.s32 	%r961, %r960, %r956;
	setp.eq.s32 	%p161, %r961, 1;
	selp.u32 	%r962, 1, 0, %p161;
	add.s32 	%r1209, %r1209, %r962;
$L__BB0_179:
	ld.global.u32 	%r963, [%rd36+8];
	setp.ne.s32 	%p162, %r963, 1;
	@%p162 bra 	$L__BB0_181;
	ld.local.u32 	%r964, [%rd25];
	ld.local.u32 	%r965, [%rd37+8];
	sub.s32 	%r966, %r964, %r965;
	abs.s32 	%r967, %r966;
	ld.local.u32 	%r968, [%rd26];
	ld.local.u32 	%r969, [%rd38+8];
	sub.s32 	%r970, %r968, %r969;
	abs.s32 	%r971, %r970;
	add.s32 	%r972, %r971, %r967;
	setp.eq.s32 	%p163, %r972, 1;
	selp.u32 	%r973, 1, 0, %p163;
	add.s32 	%r1209, %r1209, %r973;
$L__BB0_181:
	ld.global.u32 	%r974, [%rd36+12];
	setp.ne.s32 	%p164, %r974, 1;
	@%p164 bra 	$L__BB0_183;
	ld.local.u32 	%r975, [%rd25];
	ld.local.u32 	%r976, [%rd37+12];
	sub.s32 	%r977, %r975, %r976;
	abs.s32 	%r978, %r977;
	ld.local.u32 	%r979, [%rd26];
	ld.local.u32 	%r980, [%rd38+12];
	sub.s32 	%r981, %r979, %r980;
	abs.s32 	%r982, %r981;
	add.s32 	%r983, %r982, %r978;
	setp.eq.s32 	%p165, %r983, 1;
	selp.u32 	%r984, 1, 0, %p165;
	add.s32 	%r1209, %r1209, %r984;
$L__BB0_183:
	add.s32 	%r1202, %r1202, 4;
$L__BB0_184:
	and.b32  	%r985, %r377, 3;
	setp.eq.s32 	%p166, %r985, 0;
	@%p166 bra 	$L__BB0_194;
	sub.s16 	%rs11, %rs6, %rs28;
	and.b16  	%rs24, %rs11, 3;
	setp.eq.s16 	%p167, %rs24, 1;
	@%p167 bra 	$L__BB0_191;
	mul.wide.u32 	%rd85, %r1202, 4;
	add.s64 	%rd39, %rd1, %rd85;
	ld.global.u32 	%r987, [%rd39];
	setp.ne.s32 	%p168, %r987, 1;
	add.s64 	%rd40, %rd2, %rd85;
	add.s64 	%rd41, %rd3, %rd85;
	@%p168 bra 	$L__BB0_188;
	ld.local.u32 	%r988, [%rd25];
	ld.local.u32 	%r989, [%rd40];
	sub.s32 	%r990, %r988, %r989;
	abs.s32 	%r991, %r990;
	ld.local.u32 	%r992, [%rd26];
	ld.local.u32 	%r993, [%rd41];
	sub.s32 	%r994, %r992, %r993;
	abs.s32 	%r995, %r994;
	add.s32 	%r996, %r995, %r991;
	setp.eq.s32 	%p169, %r996, 1;
	selp.u32 	%r997, 1, 0, %p169;
	add.s32 	%r1209, %r1209, %r997;
$L__BB0_188:
	ld.global.u32 	%r998, [%rd39+4];
	setp.ne.s32 	%p170, %r998, 1;
	@%p170 bra 	$L__BB0_190;
	ld.local.u32 	%r999, [%rd25];
	ld.local.u32 	%r1000, [%rd40+4];
	sub.s32 	%r1001, %r999, %r1000;
	abs.s32 	%r1002, %r1001;
	ld.local.u32 	%r1003, [%rd26];
	ld.local.u32 	%r1004, [%rd41+4];
	sub.s32 	%r1005, %r1003, %r1004;
	abs.s32 	%r1006, %r1005;
	add.s32 	%r1007, %r1006, %r1002;
	setp.eq.s32 	%p171, %r1007, 1;
	selp.u32 	%r1008, 1, 0, %p171;
	add.s32 	%r1209, %r1209, %r1008;
$L__BB0_190:
	add.s32 	%r1202, %r1202, 2;
$L__BB0_191:
	and.b16  	%rs25, %rs11, 1;
	setp.eq.b16 	%p172, %rs25, 1;
	not.pred 	%p173, %p172;
	@%p173 bra 	$L__BB0_194;
	mul.wide.u32 	%rd86, %r1202, 4;
	add.s64 	%rd87, %rd1, %rd86;
	ld.global.u32 	%r1009, [%rd87];
	setp.ne.s32 	%p174, %r1009, 1;
	@%p174 bra 	$L__BB0_194;
	ld.local.u32 	%r1010, [%rd25];
	add.s64 	%rd89, %rd2, %rd86;
	ld.local.u32 	%r1011, [%rd89];
	sub.s32 	%r1012, %r1010, %r1011;
	abs.s32 	%r1013, %r1012;
	ld.local.u32 	%r1014, [%rd26];
	add.s64 	%rd90, %rd3, %rd86;
	ld.local.u32 	%r1015, [%rd90];
	sub.s32 	%r1016, %r1014, %r1015;
	abs.s32 	%r1017, %r1016;
	add.s32 	%r1018, %r1017, %r1013;
	setp.eq.s32 	%p175, %r1018, 1;
	selp.u32 	%r1019, 1, 0, %p175;
	add.s32 	%r1209, %r1209, %r1019;
$L__BB0_194:
	add.s32 	%r1181, %r1181, 1;
	setp.ne.s32 	%p176, %r1181, %r402;
	add.s16 	%rs29, %rs29, 1;
	add.s16 	%rs28, %rs28, 1;
	@%p176 bra 	$L__BB0_152;
$L__BB0_195:
	cvta.to.global.u64 	%rd91, %rd43;
	sub.s32 	%r1020, %r1136, %r1209;
	shl.b64 	%rd92, %rd4, 2;
	add.s64 	%rd93, %rd91, %rd92;
	st.global.u32 	[%rd93], %r1020;
	ret;
$L__BB0_196:
	setp.eq.s32 	%p33, %r1126, 2;
	@%p33 bra 	$L__BB0_199;
	setp.ne.s32 	%p34, %r1126, 3;
	@%p34 bra 	$L__BB0_56;
	mov.b32 	%r1127, 0;
	mov.b32 	%r1126, 1;
	bra.uni 	$L__BB0_201;
$L__BB0_199:
	mov.b32 	%r1127, 0;
	mov.b32 	%r1126, -1;
	bra.uni 	$L__BB0_201;
$L__BB0_200:
	mov.b32 	%r1127, -1;
	mov.b32 	%r1126, 0;
$L__BB0_201:
	add.s32 	%r207, %r1124, %r1126;
	add.s64 	%rd13, %rd2, %rd65;
	st.local.u32 	[%rd13+4], %r207;
	add.s32 	%r208, %r1123, %r1127;
	add.s64 	%rd14, %rd3, %rd65;
	st.local.u32 	[%rd14+4], %r208;
	ld.global.u32 	%r1128, [%rd12+4];
	mov.b32 	%r1129, 1;
	setp.gt.s32 	%p37, %r1128, 1;
	@%p37 bra 	$L__BB0_205;
	setp.eq.s32 	%p40, %r1128, 0;
	@%p40 bra 	$L__BB0_210;
	setp.eq.s32 	%p41, %r1128, 1;
	@%p41 bra 	$L__BB0_204;
	bra.uni 	$L__BB0_209;
$L__BB0_204:
	mov.b32 	%r1129, -1;
	mov.b32 	%r1128, 0;
	bra.uni 	$L__BB0_210;
$L__BB0_205:
	setp.eq.s32 	%p38, %r1128, 2;
	@%p38 bra 	$L__BB0_208;
	setp.ne.s32 	%p39, %r1128, 3;
	@%p39 bra 	$L__BB0_209;
	mov.b32 	%r1129, 0;
	mov.b32 	%r1128, 1;
	bra.uni 	$L__BB0_210;
$L__BB0_208:
	mov.b32 	%r1129, 0;
	mov.b32 	%r1128, -1;
	bra.uni 	$L__BB0_210;
$L__BB0_209:
	mov.b32 	%r1128, 0;
	mov.u32 	%r1129, %r1128;
$L__BB0_210:
	add.s32 	%r212, %r207, %r1128;
	st.local.u32 	[%rd13+8], %r212;
	add.s32 	%r213, %r208, %r1129;
	st.local.u32 	[%rd14+8], %r213;
	ld.global.u32 	%r1130, [%rd12+8];
	mov.b32 	%r1131, 1;
	setp.gt.s32 	%p42, %r1130, 1;
	@%p42 bra 	$L__BB0_214;
	setp.eq.s32 	%p45, %r1130, 0;
	@%p45 bra 	$L__BB0_219;
	setp.eq.s32 	%p46, %r1130, 1;
	@%p46 bra 	$L__BB0_213;
	bra.uni 	$L__BB0_218;
$L__BB0_213:
	mov.b32 	%r1131, -1;
	mov.b32 	%r1130, 0;
	bra.uni 	$L__BB0_219;
$L__BB0_214:
	setp.eq.s32 	%p43, %r1130, 2;
	@%p43 bra 	$L__BB0_217;
	setp.ne.s32 	%p44, %r1130, 3;
	@%p44 bra 	$L__BB0_218;
	mov.b32 	%r1131, 0;
	mov.b32 	%r1130, 1;
	bra.uni 	$L__BB0_219;
$L__BB0_217:
	mov.b32 	%r1131, 0;
	mov.b32 	%r1130, -1;
	bra.uni 	$L__BB0_219;
$L__BB0_218:
	mov.b32 	%r1130, 0;
	mov.u32 	%r1131, %r1130;
$L__BB0_219:
	add.s32 	%r217, %r212, %r1130;
	st.local.u32 	[%rd13+12], %r217;
	add.s32 	%r218, %r213, %r1131;
	st.local.u32 	[%rd14+12], %r218;
	ld.global.u32 	%r1132, [%rd12+12];
	mov.b32 	%r1133, 1;
	setp.gt.s32 	%p47, %r1132, 1;
	@%p47 bra 	$L__BB0_223;
	setp.eq.s32 	%p50, %r1132, 0;
	@%p50 bra 	$L__BB0_228;
	setp.eq.s32 	%p51, %r1132, 1;
	@%p51 bra 	$L__BB0_222;
	bra.uni 	$L__BB0_227;
$L__BB0_222:
	mov.b32 	%r1133, -1;
	mov.b32 	%r1132, 0;
	bra.uni 	$L__BB0_228;
$L__BB0_223:
	setp.eq.s32 	%p48, %r1132, 2;
	@%p48 bra 	$L__BB0_226;
	setp.ne.s32 	%p49, %r1132, 3;
	@%p49 bra 	$L__BB0_227;
	mov.b32 	%r1133, 0;
	mov.b32 	%r1132, 1;
	bra.uni 	$L__BB0_228;
$L__BB0_226:
	mov.b32 	%r1133, 0;
	mov.b32 	%r1132, -1;
	bra.uni 	$L__BB0_228;
$L__BB0_227:
	mov.b32 	%r1132, 0;
	mov.u32 	%r1133, %r1132;
$L__BB0_228:
	add.s32 	%r1124, %r217, %r1132;
	add.s32 	%r1125, %r1125, 4;
	st.local.u32 	[%rd13+16], %r1124;
	add.s32 	%r1123, %r218, %r1133;
	st.local.u32 	[%rd14+16], %r1123;
	setp.eq.s32 	%p52, %r1125, %r1118;
	@%p52 bra 	$L__BB0_57;
	bra.uni 	$L__BB0_53;

}
	// .globl	_Z16fold_step_kerneliP17curandStateXORWOWPiS1_PKifiS1_S1_
.visible .entry _Z16fold_step_kerneliP17curandStateXORWOWPiS1_PKifiS1_S1_(
	.param .u32 _Z16fold_step_kerneliP17curandStateXORWOWPiS1_PKifiS1_S1__param_0,
	.param .u64 .ptr .align 1 _Z16fold_step_kerneliP17curandStateXORWOWPiS1_PKifiS1_S1__param_1,
	.param .u64 .ptr .align 1 _Z16fold_step_kerneliP17curandStateXORWOWPiS1_PKifiS1_S1__param_2,
	.param .u64 .ptr .align 1 _Z16fold_step_kerneliP17curandStateXORWOWPiS1_PKifiS1_S1__param_3,
	.param .u64 .ptr .align 1 _Z16fold_step_kerneliP17curandStateXORWOWPiS1_PKifiS1_S1__param_4,
	.param .f32 _Z16fold_step_kerneliP17curandStateXORWOWPiS1_PKifiS1_S1__param_5,
	.param .u32 _Z16fold_step_kerneliP17curandStateXORWOWPiS1_PKifiS1_S1__param_6,
	.param .u64 .ptr .align 1 _Z16fold_step_kerneliP17curandStateXORWOWPiS1_PKifiS1_S1__param_7,
	.param .u64 .ptr .align 1 _Z16fold_step_kerneliP17curandStateXORWOWPiS1_PKifiS1_S1__param_8
)
{
	.local .align 16 .b8 	__local_depot1[768];
	.reg .b64 	%SP;
	.reg .b64 	%SPL;
	.reg .pred 	%p<215>;
	.reg .b16 	%rs<30>;
	.reg .b32 	%r<1094>;
	.reg .b32 	%f<21>;
	.reg .b64 	%rd<172>;
	.reg .b64 	%fd<2>;
	// demoted variable
	.shared .align 4 .u32 _ZZ16fold_step_kerneliP17curandStateXORWOWPiS1_PKifiS1_S1_E12block_best_E;
	// demoted variable
	.shared .align 4 .b8 _ZZ16fold_step_kerneliP17curandStateXORWOWPiS1_PKifiS1_S1_E16block_best_moves[256];
	mov.u64 	%SPL, __local_depot1;
	ld.param.u32 	%r353, [_Z16fold_step_kerneliP17curandStateXORWOWPiS1_PKifiS1_S1__param_0];
	ld.param.u64 	%rd80, [_Z16fold_step_kerneliP17curandStateXORWOWPiS1_PKifiS1_S1__param_1];
	ld.param.u64 	%rd81, [_Z16fold_step_kerneliP17curandStateXORWOWPiS1_PKifiS1_S1__param_2];
	ld.param.u64 	%rd78, [_Z16fold_step_kerneliP17curandStateXORWOWPiS1_PKifiS1_S1__param_3];
	ld.param.u64 	%rd82, [_Z16fold_step_kerneliP17curandStateXORWOWPiS1_PKifiS1_S1__param_4];
	ld.param.u32 	%r354, [_Z16fold_step_kerneliP17curandStateXORWOWPiS1_PKifiS1_S1__param_6];
	ld.param.u64 	%rd83, [_Z16fold_step_kerneliP17curandStateXORWOWPiS1_PKifiS1_S1__param_7];
	cvta.to.global.u64 	%rd1, %rd82;
	cvta.to.global.u64 	%rd2, %rd83;
	cvta.to.global.u64 	%rd3, %rd81;
	cvta.to.global.u64 	%rd84, %rd80;
	add.u64 	%rd4, %SPL, 0;
	add.u64 	%rd5, %SPL, 256;
	add.u64 	%rd6, %SPL, 512;
	mov.u32 	%r1, %tid.x;
	mov.u32 	%r355, %ctaid.x;
	mov.u32 	%r356, %ntid.x;
	mad.lo.s32 	%r2, %r355, %r356, %r1;
	mul.wide.s32 	%rd88, %r2, 48;
	add.s64 	%rd7, %rd84, %rd88;
	ld.global.v2.u32 	{%r952, %r953}, [%rd7];
	ld.global.v2.u32 	{%r954, %r955}, [%rd7+8];
	ld.global.v2.u32 	{%r956, %r957}, [%rd7+16];
	ld.global.v2.u32 	{%r9, %r10}, [%rd7+24];
	ld.global.f32 	%f1, [%rd7+32];
	ld.global.f64 	%fd1, [%rd7+40];
	shl.b32 	%r11, %r2, 6;
	mul.wide.s32 	%rd89, %r11, 4;
	add.s64 	%rd8, %rd3, %rd89;
	add.s32 	%r12, %r353, -1;
	setp.lt.s32 	%p1, %r353, 2;
	@%p1 bra 	$L__BB1_13;
	add.s32 	%r358, %r353, -2;
	and.b32  	%r13, %r12, 15;
	setp.lt.u32 	%p2, %r358, 15;
	mov.b32 	%r946, 0;
	@%p2 bra 	$L__BB1_4;
	and.b32  	%r946, %r12, -16;
	mov.b32 	%r944, 0;
$L__BB1_3:
	.pragma "nounroll";
	mul.wide.u32 	%rd90, %r944, 4;
	add.s64 	%rd91, %rd8, %rd90;
	ld.global.u32 	%r360, [%rd91];
	add.s64 	%rd92, %rd6, %rd90;
	ld.global.u32 	%r361, [%rd91+4];
	ld.global.u32 	%r362, [%rd91+8];
	ld.global.u32 	%r363, [%rd91+12];
	st.local.v4.u32 	[%rd92], {%r360, %r361, %r362, %r363};
	ld.global.u32 	%r364, [%rd91+16];
	ld.global.u32 	%r365, [%rd91+20];
	ld.global.u32 	%r366, [%rd91+24];
	ld.global.u32 	%r367, [%rd91+28];
	st.local.v4.u32 	[%rd92+16], {%r364, %r365, %r366, %r367};
	ld.global.u32 	%r368, [%rd91+32];
	ld.global.u32 	%r369, [%rd91+36];
	ld.global.u32 	%r370, [%rd91+40];
	ld.global.u32 	%r371, [%rd91+44];
	st.local.v4.u32 	[%rd92+32], {%r368, %r369, %r370, %r371};
	ld.global.u32 	%r372, [%rd91+48];
	ld.global.u32 	%r373, [%rd91+52];
	ld.global.u32 	%r374, [%rd91+56];
	ld.global.u32 	%r375, [%rd91+60];
	st.local.v4.u32 	[%rd92+48], {%r372, %r373, %r374, %r375};
	add.s32 	%r944, %r944, 16;
	setp.ne.s32 	%p3, %r944, %r946;
	@%p3 bra 	$L__BB1_3;
$L__BB1_4:
	setp.eq.s32 	%p4, %r13, 0;
	@%p4 bra 	$L__BB1_13;
	and.b32  	%r18, %r12, 7;
	setp.lt.u32 	%p5, %r13, 8;
	@%p5 bra 	$L__BB1_7;
	mul.wide.u32 	%rd93, %r946, 4;
	add.s64 	%rd94, %rd8, %rd93;
	ld.global.u32 	%r376, [%rd94];
	add.s64 	%rd95, %rd6, %rd93;
	st.local.u32 	[%rd95], %r376;
	ld.global.u32 	%r377, [%rd94+4];
	st.local.u32 	[%rd95+4], %r377;
	ld.global.u32 	%r378, [%rd94+8];
	st.local.u32 	[%rd95+8], %r378;
	ld.global.u32 	%r379, [%rd94+12];
	st.local.u32 	[%rd95+12], %r379;
	ld.global.u32 	%r380, [%rd94+16];
	st.local.u32 	[%rd95+16], %r380;
	ld.global.u32 	%r381, [%rd94+20];
	st.local.u32 	[%rd95+20], %r381;
	ld.global.u32 	%r382, [%rd94+24];
	st.local.u32 	[%rd95+24], %r382;
	ld.global.u32 	%r383, [%rd94+28];
	st.local.u32 	[%rd95+28], %r383;
	add.s32 	%r946, %r946, 8;
$L__BB1_7:
	setp.eq.s32 	%p6, %r18, 0;
	@%p6 bra 	$L__BB1_13;
	and.b32  	%r21, %r12, 3;
	setp.lt.u32 	%p7, %r18, 4;
	@%p7 bra 	$L__BB1_10;
	mul.wide.u32 	%rd96, %r946, 4;
	add.s64 	%rd97, %rd8, %rd96;
	ld.global.u32 	%r384, [%rd97];
	add.s64 	%rd98, %rd6, %rd96;
	st.local.u32 	[%rd98], %r384;
	ld.global.u32 	%r385, [%rd97+4];
	st.local.u32 	[%rd98+4], %r385;
	ld.global.u32 	%r386, [%rd97+8];
	st.local.u32 	[%rd98+8], %r386;
	ld.global.u32 	%r387, [%rd97+12];
	st.local.u32 	[%rd98+12], %r387;
	add.s32 	%r946, %r946, 4;
$L__BB1_10:
	setp.eq.s32 	%p8, %r21, 0;
	@%p8 bra 	$L__BB1_13;
	mov.b32 	%r949, 0;
$L__BB1_12:
	.pragma "nounroll";
	mul.wide.u32 	%rd99, %r946, 4;
	add.s64 	%rd100, %rd8, %rd99;
	ld.global.u32 	%r389, [%rd100];
	add.s64 	%rd101, %rd6, %rd99;
	st.local.u32 	[%rd101], %r389;
	add.s32 	%r946, %r946, 1;
	add.s32 	%r949, %r949, 1;
	setp.ne.s32 	%p9, %r949, %r21;
	@%p9 bra 	$L__BB1_12;
$L__BB1_13:
	cvta.to.global.u64 	%rd102, %rd78;
	mul.wide.s32 	%rd103, %r2, 4;
	add.s64 	%rd9, %rd102, %rd103;
	ld.global.u32 	%r951, [%rd9];
	setp.ne.s32 	%p10, %r1, 0;
	@%p10 bra 	$L__BB1_15;
	mov.b32 	%r390, 999999;
	st.shared.u32 	[_ZZ16fold_step_kerneliP17curandStateXORWOWPiS1_PKifiS1_S1_E12block_best_E], %r390;
$L__BB1_15:
	bar.sync 	0;
	setp.lt.s32 	%p11, %r354, 1;
	@%p11 bra 	$L__BB1_183;
	add.s32 	%r29, %r353, -2;
	cvt.u16.u32 	%rs1, %r353;
	add.s32 	%r30, %r353, -3;
	mov.b32 	%r950, 0;
	add.s64 	%rd10, %rd6, 8;
$L__BB1_17:
	mov.u32 	%r38, %r957;
	mov.u32 	%r37, %r956;
	mov.u32 	%r36, %r955;
	mov.u32 	%r33, %r952;
	mov.u32 	%r32, %r951;
	setp.lt.s32 	%p12, %r353, 2;
	shr.u32 	%r392, %r953, 2;
	xor.b32  	%r393, %r392, %r953;
	shl.b32 	%r394, %r38, 4;
	shl.b32 	%r395, %r393, 1;
	xor.b32  	%r396, %r394, %r395;
	xor.b32  	%r397, %r396, %r38;
	xor.b32  	%r39, %r397, %r393;
	add.s32 	%r398, %r33, %r39;
	add.s32 	%r399, %r398, 362437;
	rem.u32 	%r40, %r399, %r12;
	mul.wide.s32 	%rd104, %r40, 4;
	add.s64 	%rd105, %rd6, %rd104;
	ld.local.u32 	%r41, [%rd105];
	shr.u32 	%r400, %r954, 2;
	xor.b32  	%r401, %r400, %r954;
	shl.b32 	%r402, %r39, 4;
	shl.b32 	%r403, %r401, 1;
	xor.b32  	%r404, %r403, %r402;
	xor.b32  	%r405, %r404, %r401;
	xor.b32  	%r42, %r405, %r39;
	add.s32 	%r406, %r33, %r42;
	add.s32 	%r407, %r406, 724874;
	and.b32  	%r408, %r407, 3;
	st.local.u32 	[%rd105], %r408;
	mov.b32 	%r409, 0;
	st.local.u32 	[%rd4], %r409;
	st.local.u32 	[%rd5], %r409;
	@%p12 bra 	$L__BB1_55;
	setp.lt.u32 	%p13, %r29, 3;
	mov.b32 	%r968, 0;
	mov.u32 	%r969, %r968;
	mov.u32 	%r960, %r968;
	@%p13 bra 	$L__BB1_24;
	and.b32  	%r412, %r12, -4;
	neg.s32 	%r967, %r412;
	add.s64 	%rd158, %rd5, 8;
	add.s64 	%rd157, %rd4, 16;
	mov.b32 	%r968, 0;
	mov.u64 	%rd159, %rd10;
$L__BB1_20:
	ld.local.u32 	%r970, [%rd159+-8];
	mov.b32 	%r971, 1;
	setp.gt.s32 	%p14, %r970, 1;
	@%p14 bra 	$L__BB1_237;
	setp.eq.s32 	%p17, %r970, 0;
	@%p17 bra 	$L__BB1_242;
	setp.eq.s32 	%p18, %r970, 1;
	@%p18 bra 	$L__BB1_241;
$L__BB1_23:
	mov.b32 	%r970, 0;
	mov.u32 	%r971, %r970;
	bra.uni 	$L__BB1_242;
$L__BB1_24:
	and.b32  	%r47, %r12, 3;
	setp.eq.s32 	%p35, %r47, 0;
	@%p35 bra 	$L__BB1_55;
	mul.wide.u32 	%rd106, %r960, 4;
	add.s64 	%rd13, %rd6, %rd106;
	ld.local.u32 	%r961, [%rd13];
	mov.b32 	%r962, 1;
	setp.gt.s32 	%p36, %r961, 1;
	@%p36 bra 	$L__BB1_29;
	setp.eq.s32 	%p39, %r961, 0;
	@%p39 bra 	$L__BB1_34;
	setp.eq.s32 	%p40, %r961, 1;
	@%p40 bra 	$L__BB1_28;
	bra.uni 	$L__BB1_33;
$L__BB1_28:
	mov.b32 	%r962, -1;
	mov.b32 	%r961, 0;
	bra.uni 	$L__BB1_34;
$L__BB1_29:
	setp.eq.s32 	%p37, %r961, 2;
	@%p37 bra 	$L__BB1_32;
	setp.ne.s32 	%p38, %r961, 3;
	@%p38 bra 	$L__BB1_33;
	mov.b32 	%r962, 0;
	mov.b32 	%r961, 1;
	bra.uni 	$L__BB1_34;
$L__BB1_32:
	mov.b32 	%r962, 0;
	mov.b32 	%r961, -1;
	bra.uni 	$L__BB1_34;
$L__BB1_33:
	mov.b32 	%r961, 0;
	mov.u32 	%r962, %r961;
$L__BB1_34:
	setp.eq.s32 	%p41, %r47, 1;
	add.s32 	%r51, %r969, %r961;
	mul.wide.u32 	%rd107, %r960, 4;
	add.s64 	%rd14, %rd4, %rd107;
	st.local.u32 	[%rd14+4], %r51;
	add.s32 	%r52, %r968, %r962;
	add.s64 	%rd15, %rd5, %rd107;
	st.local.u32 	[%rd15+4], %r52;
	@%p41 bra 	$L__BB1_55;
	ld.local.u32 	%r963, [%rd13+4];
	mov.b32 	%r964, 1;
	setp.gt.s32 	%p42, %r963, 1;
	@%p42 bra 	$L__BB1_39;
	setp.eq.s32 	%p45, %r963, 0;
	@%p45 bra 	$L__BB1_44;
	setp.eq.s32 	%p46, %r963, 1;
	@%p46 bra 	$L__BB1_38;
	bra.uni 	$L__BB1_43;
$L__BB1_38:
	mov.b32 	%r964, -1;
	mov.b32 	%r963, 0;
	bra.uni 	$L__BB1_44;
$L__BB1_39:
	setp.eq.s32 	%p43, %r963, 2;
	@%p43 bra 	$L__BB1_42;
	setp.ne.s32 	%p44, %r963, 3;
	@%p44 bra 	$L__BB1_43;
	mov.b32 	%r964, 0;
	mov.b32 	%r963, 1;
	bra.uni 	$L__BB1_44;
$L__BB1_42:
	mov.b32 	%r964, 0;
	mov.b32 	%r963, -1;
	bra.uni 	$L__BB1_44;
$L__BB1_43:
	mov.b32 	%r963, 0;
	mov.u32 	%r964, %r963;
$L__BB1_44:
	setp.eq.s32 	%p47, %r47, 2;
	add.s32 	%r56, %r51, %r963;
	st.local.u32 	[%rd14+8], %r56;
	add.s32 	%r57, %r52, %r964;
	st.local.u32 	[%rd15+8], %r57;
	@%p47 bra 	$L__BB1_55;
	ld.local.u32 	%r965, [%rd13+8];
	mov.b32 	%r966, 1;
	setp.gt.s32 	%p48, %r965, 1;
	@%p48 bra 	$L__BB1_49;
	setp.eq.s32 	%p51, %r965, 0;
	@%p51 bra 	$L__BB1_54;
	setp.eq.s32 	%p52, %r965, 1;
	@%p52 bra 	$L__BB1_48;
	bra.uni 	$L__BB1_53;
$L__BB1_48:
	mov.b32 	%r966, -1;
	mov.b32 	%r965, 0;
	bra.uni 	$L__BB1_54;
$L__BB1_49:
	setp.eq.s32 	%p49, %r965, 2;
	@%p49 bra 	$L__BB1_52;
	setp.ne.s32 	%p50, %r965, 3;
	@%p50 bra 	$L__BB1_53;
	mov.b32 	%r966, 0;
	mov.b32 	%r965, 1;
	bra.uni 	$L__BB1_54;
$L__BB1_52:
	mov.b32 	%r966, 0;
	mov.b32 	%r965, -1;
	bra.uni 	$L__BB1_54;
$L__BB1_53:
	mov.b32 	%r965, 0;
	mov.u32 	%r966, %r965;
$L__BB1_54:
	add.s32 	%r469, %r56, %r965;
	st.local.u32 	[%rd14+12], %r469;
	add.s32 	%r470, %r57, %r966;
	st.local.u32 	[%rd15+12], %r470;
$L__BB1_55:
	setp.lt.s32 	%p53, %r353, 1;
	mov.b32 	%r978, 0;
	@%p53 bra 	$L__BB1_135;
	mov.b32 	%r979, 0;
	mov.b16 	%rs26, 0;
	mov.u16 	%rs27, %rs26;
	mov.u32 	%r1024, %r979;
$L__BB1_57:
	mov.u32 	%r88, %r979;
	sub.s32 	%r90, %r12, %r88;
	add.s32 	%r979, %r88, 1;
	setp.ge.s32 	%p54, %r979, %r353;
	@%p54 bra 	$L__BB1_133;
	mul.wide.u32 	%rd108, %r88, 4;
	add.s64 	%rd109, %rd4, %rd108;
	ld.local.u32 	%r92, [%rd109];
	add.s64 	%rd22, %rd5, %rd108;
	sub.s32 	%r474, %r29, %r88;
	setp.lt.u32 	%p55, %r474, 15;
	mov.u32 	%r1001, %r979;
	@%p55 bra 	$L__BB1_93;
	and.b32  	%r93, %r90, -16;
	mov.b32 	%r983, 0;
	mov.u32 	%r1001, %r979;
$L__BB1_60:
	.pragma "nounroll";
	mul.wide.u32 	%rd110, %r1001, 4;
	add.s64 	%rd23, %rd4, %rd110;
	ld.local.u32 	%r477, [%rd23];
	setp.ne.s32 	%p56, %r92, %r477;
	add.s64 	%rd24, %rd5, %rd110;
	mov.b32 	%r984, 0;
	@%p56 bra 	$L__BB1_62;
	ld.local.u32 	%r478, [%rd22];
	ld.local.u32 	%r479, [%rd24];
	setp.eq.s32 	%p57, %r478, %r479;
	selp.u32 	%r984, 1, 0, %p57;
$L__BB1_62:
	add.s32 	%r99, %r984, %r1024;
	ld.local.u32 	%r481, [%rd23+4];
	setp.ne.s32 	%p58, %r92, %r481;
	mov.b32 	%r985, 0;
	@%p58 bra 	$L__BB1_64;
	ld.local.u32 	%r482, [%rd22];
	ld.local.u32 	%r483, [%rd24+4];
	setp.eq.s32 	%p59, %r482, %r483;
	selp.u32 	%r985, 1, 0, %p59;
$L__BB1_64:
	add.s32 	%r102, %r985, %r99;
	ld.local.u32 	%r485, [%rd23+8];
	setp.ne.s32 	%p60, %r92, %r485;
	mov.b32 	%r986, 0;
	@%p60 bra 	$L__BB1_66;
	ld.local.u32 	%r486, [%rd22];
	ld.local.u32 	%r487, [%rd24+8];
	setp.eq.s32 	%p61, %r486, %r487;
	selp.u32 	%r986, 1, 0, %p61;
$L__BB1_66:
	add.s32 	%r105, %r986, %r102;
	ld.local.u32 	%r489, [%rd23+12];
	setp.ne.s32 	%p62, %r92, %r489;
	mov.b32 	%r987, 0;
	@%p62 bra 	$L__BB1_68;
	ld.local.u32 	%r490, [%rd22];
	ld.local.u32 	%r491, [%rd24+12];
	setp.eq.s32 	%p63, %r490, %r491;
	selp.u32 	%r987, 1, 0, %p63;
$L__BB1_68:
	add.s32 	%r108, %r987, %r105;
	ld.local.u32 	%r493, [%rd23+16];
	setp.ne.s32 	%p64, %r92, %r493;
	mov.b32 	%r988, 0;
	@%p64 bra 	$L__BB1_70;
	ld.local.u32 	%r494, [%rd22];
	ld.local.u32 	%r495, [%rd24+16];
	setp.eq.s32 	%p65, %r494, %r495;
	selp.u32 	%r988, 1, 0, %p65;
$L__BB1_70:
	add.s32 	%r111, %r988, %r108;
	ld.local.u32 	%r497, [%rd23+20];
	setp.ne.s32 	%p66, %r92, %r497;
	mov.b32 	%r989, 0;
	@%p66 bra 	$L__BB1_72;
	ld.local.u32 	%r498, [%rd22];
	ld.local.u32 	%r499, [%rd24+20];
	setp.eq.s32 	%p67, %r498, %r499;
	selp.u32 	%r989, 1, 0, %p67;
$L__BB1_72:
	add.s32 	%r114, %r989, %r111;
	ld.local.u32 	%r501, [%rd23+24];
	setp.ne.s32 	%p68, %r92, %r501;
	mov.b32 	%r990, 0;
	@%p68 bra 	$L__BB1_74;
	ld.local.u32 	%r502, [%rd22];
	ld.local.u32 	%r503, [%rd24+24];
	setp.eq.s32 	%p69, %r502, %r503;
	selp.u32 	%r990, 1, 0, %p69;
$L__BB1_74:
	add.s32 	%r117, %r990, %r114;
	ld.local.u32 	%r505, [%rd23+28];
	setp.ne.s32 	%p70, %r92, %r505;
	mov.b32 	%r991, 0;
	@%p70 bra 	$L__BB1_76;
	ld.local.u32 	%r506, [%rd22];
	ld.local.u32 	%r507, [%rd24+28];
	setp.eq.s32 	%p71, %r506, %r507;
	selp.u32 	%r991, 1, 0, %p71;
$L__BB1_76:
	add.s32 	%r120, %r991, %r117;
	ld.local.u32 	%r509, [%rd23+32];
	setp.ne.s32 	%p72, %r92, %r509;
	mov.b32 	%r992, 0;
	@%p72 bra 	$L__BB1_78;
	ld.local.u32 	%r510, [%rd22];
	ld.local.u32 	%r511, [%rd24+32];
	setp.eq.s32 	%p73, %r510, %r511;
	selp.u32 	%r992, 1, 0, %p73;
$L__BB1_78:
	add.s32 	%r123, %r992, %r120;
	ld.local.u32 	%r513, [%rd23+36];
	setp.ne.s32 	%p74, %r92, %r513;
	mov.b32 	%r993, 0;
	@%p74 bra 	$L__BB1_80;
	ld.local.u32 	%r514, [%rd22];
	ld.local.u32 	%r515, [%rd24+36];
	setp.eq.s32 	%p75, %r514, %r515;
	selp.u32 	%r993, 1, 0, %p75;
$L__BB1_80:
	add.s32 	%r126, %r993, %r123;
	ld.local.u32 	%r517, [%rd23+40];
	setp.ne.s32 	%p76, %r92, %r517;
	mov.b32 	%r994, 0;
	@%p76 bra 	$L__BB1_82;
	ld.local.u32 	%r518, [%rd22];
	ld.local.u32 	%r519, [%rd24+40];
	setp.eq.s32 	%p77, %r518, %r519;
	selp.u32 	%r994, 1, 0, %p77;
$L__BB1_82:
	add.s32 	%r129, %r994, %r126;
	ld.local.u32 	%r521, [%rd23+44];
	setp.ne.s32 	%p78, %r92, %r521;
	mov.b32 	%r995, 0;
	@%p78 bra 	$L__BB1_84;
	ld.local.u32 	%r522, [%rd22];
	ld.local.u32 	%r523, [%rd24+44];
	setp.eq.s32 	%p79, %r522, %r523;
	selp.u32 	%r995, 1, 0, %p79;
$L__BB1_84:
	add.s32 	%r132, %r995, %r129;
	ld.local.u32 	%r525, [%rd23+48];
	setp.ne.s32 	%p80, %r92, %r525;
	mov.b32 	%r996, 0;
	@%p80 bra 	$L__BB1_86;
	ld.local.u32 	%r526, [%rd22];
	ld.local.u32 	%r527, [%rd24+48];
	setp.eq.s32 	%p81, %r526, %r527;
	selp.u32 	%r996, 1, 0, %p81;
$L__BB1_86:
	add.s32 	%r135, %r996, %r132;
	ld.local.u32 	%r529, [%rd23+52];
	setp.ne.s32 	%p82, %r92, %r529;
	mov.b32 	%r997, 0;
	@%p82 bra 	$L__BB1_88;
	ld.local.u32 	%r530, [%rd22];
	ld.local.u32 	%r531, [%rd24+52];
	setp.eq.s32 	%p83, %r530, %r531;
	selp.u32 	%r997, 1, 0, %p83;
$L__BB1_88:
	add.s32 	%r138, %r997, %r135;
	ld.local.u32 	%r533, [%rd23+56];
	setp.ne.s32 	%p84, %r92, %r533;
	mov.b32 	%r998, 0;
	@%p84 bra 	$L__BB1_90;
	ld.local.u32 	%r534, [%rd22];
	ld.local.u32 	%r535, [%rd24+56];
	setp.eq.s32 	%p85, %r534, %r535;
	selp.u32 	%r998, 1, 0, %p85;
$L__BB1_90:
	add.s32 	%r141, %r998, %r138;
	ld.local.u32 	%r537, [%rd23+60];
	setp.ne.s32 	%p86, %r92, %r537;
	mov.b32 	%r999, 0;
	@%p86 bra 	$L__BB1_92;
	ld.local.u32 	%r538, [%rd22];
	ld.local.u32 	%r539, [%rd24+60];
	setp.eq.s32 	%p87, %r538, %r539;
	selp.u32 	%r999, 1, 0, %p87;
$L__BB1_92:
	add.s32 	%r1024, %r999, %r141;
	add.s32 	%r1001, %r1001, 16;
	add.s32 	%r983, %r983, 16;
	setp.ne.s32 	%p88, %r983, %r93;
	@%p88 bra 	$L__BB1_60;
$L__BB1_93:
	and.b32  	%r540, %r90, 15;
	setp.eq.s32 	%p89, %r540, 0;
	@%p89 bra 	$L__BB1_133;
	not.b16 	%rs13, %rs27;
	cvt.u16.u32 	%rs14, %r353;
	add.s16 	%rs15, %rs13, %rs14;
	cvt.u32.u16 	%r542, %rs15;
	and.b32  	%r150, %r542, 15;
	add.s32 	%r543, %r150, -1;
	setp.lt.u32 	%p90, %r543, 7;
	@%p90 bra 	$L__BB1_112;
	mul.wide.u32 	%rd111, %r1001, 4;
	add.s64 	%rd25, %rd4, %rd111;
	ld.local.u32 	%r545, [%rd25];
	setp.ne.s32 	%p91, %r92, %r545;
	add.s64 	%rd26, %rd5, %rd111;
	mov.b32 	%r1003, 0;
	@%p91 bra 	$L__BB1_97;
	ld.local.u32 	%r546, [%rd22];
	ld.local.u32 	%r547, [%rd26];
	setp.eq.s32 	%p92, %r546, %r547;
	selp.u32 	%r1003, 1, 0, %p92;
$L__BB1_97:
	add.s32 	%r153, %r1003, %r1024;
	ld.local.u32 	%r549, [%rd25+4];
	setp.ne.s32 	%p93, %r92, %r549;
	mov.b32 	%r1004, 0;
	@%p93 bra 	$L__BB1_99;
	ld.local.u32 	%r550, [%rd22];
	ld.local.u32 	%r551, [%rd26+4];
	setp.eq.s32 	%p94, %r550, %r551;
	selp.u32 	%r1004, 1, 0, %p94;
$L__BB1_99:
	add.s32 	%r156, %r1004, %r153;
	ld.local.u32 	%r553, [%rd25+8];
	setp.ne.s32 	%p95, %r92, %r553;
	mov.b32 	%r1005, 0;
	@%p95 bra 	$L__BB1_101;
	ld.local.u32 	%r554, [%rd22];
	ld.local.u32 	%r555, [%rd26+8];
	setp.eq.s32 	%p96, %r554, %r555;
	selp.u32 	%r1005, 1, 0, %p96;
$L__BB1_101:
	add.s32 	%r159, %r1005, %r156;
	ld.local.u32 	%r557, [%rd25+12];
	setp.ne.s32 	%p97, %r92, %r557;
	mov.b32 	%r1006, 0;
	@%p97 bra 	$L__BB1_103;
	ld.local.u32 	%r558, [%rd22];
	ld.local.u32 	%r559, [%rd26+12];
	setp.eq.s32 	%p98, %r558, %r559;
	selp.u32 	%r1006, 1, 0, %p98;
$L__BB1_103:
	add.s32 	%r162, %r1006, %r159;
	ld.local.u32 	%r561, [%rd25+16];
	setp.ne.s32 	%p99, %r92, %r561;
	mov.b32 	%r1007, 0;
	@%p99 bra 	$L__BB1_105;
	ld.local.u32 	%r562, [%rd22];
	ld.local.u32 	%r563, [%rd26+16];
	setp.eq.s32 	%p100, %r562, %r563;
	selp.u32 	%r1007, 1, 0, %p100;
$L__BB1_105:
	add.s32 	%r165, %r1007, %r162;
	ld.local.u32 	%r565, [%rd25+20];
	setp.ne.s32 	%p101, %r92, %r565;
	mov.b32 	%r1008, 0;
	@%p101 bra 	$L__BB1_107;
	ld.local.u32 	%r566, [%rd22];
	ld.local.u32 	%r567, [%rd26+20];
	setp.eq.s32 	%p102, %r566, %r567;
	selp.u32 	%r1008, 1, 0, %p102;
$L__BB1_107:
	add.s32 	%r168, %r1008, %r165;
	ld.local.u32 	%r569, [%rd25+24];
	setp.ne.s32 	%p103, %r92, %r569;
	mov.b32 	%r1009, 0;
	@%p103 bra 	$L__BB1_109;
	ld.local.u32 	%r570, [%rd22];
	ld.local.u32 	%r571, [%rd26+24];
	setp.eq.s32 	%p104, %r570, %r571;
	selp.u32 	%r1009, 1, 0, %p104;
$L__BB1_109:
	add.s32 	%r171, %r1009, %r168;
	ld.local.u32 	%r573, [%rd25+28];
	setp.ne.s32 	%p105, %r92, %r573;
	mov.b32 	%r1010, 0;
	@%p105 bra 	$L__BB1_111;
	ld.local.u32 	%r574, [%rd22];
	ld.local.u32 	%r575, [%rd26+28];
	setp.eq.s32 	%p106, %r574, %r575;
	selp.u32 	%r1010, 1, 0, %p106;
$L__BB1_111:
	add.s32 	%r1024, %r1010, %r171;
	add.s32 	%r1001, %r1001, 8;
$L__BB1_112:
	and.b32  	%r576, %r150, 7;
	setp.eq.s32 	%p107, %r576, 0;
	@%p107 bra 	$L__BB1_133;
	not.b16 	%rs16, %rs26;
	add.s16 	%rs17, %rs16, %rs1;
	cvt.u32.u16 	%r578, %rs17;
	and.b32  	%r579, %r578, 7;
	and.b32  	%r179, %r578, 3;
	add.s32 	%r580, %r579, -1;
	setp.lt.u32 	%p108, %r580, 3;
	@%p108 bra 	$L__BB1_123;
	mul.wide.u32 	%rd112, %r1001, 4;
	add.s64 	%rd27, %rd4, %rd112;
	ld.local.u32 	%r582, [%rd27];
	setp.ne.s32 	%p109, %r92, %r582;
	add.s64 	%rd28, %rd5, %rd112;
	mov.b32 	%r1014, 0;
	@%p109 bra 	$L__BB1_116;
	ld.local.u32 	%r583, [%rd22];
	ld.local.u32 	%r584, [%rd28];
	setp.eq.s32 	%p110, %r583, %r584;
	selp.u32 	%r1014, 1, 0, %p110;
$L__BB1_116:
	add.s32 	%r182, %r1014, %r1024;
	ld.local.u32 	%r586, [%rd27+4];
	setp.ne.s32 	%p111, %r92, %r586;
	mov.b32 	%r1015, 0;
	@%p111 bra 	$L__BB1_118;
	ld.local.u32 	%r587, [%rd22];
	ld.local.u32 	%r588, [%rd28+4];
	setp.eq.s32 	%p112, %r587, %r588;
	selp.u32 	%r1015, 1, 0, %p112;
$L__BB1_118:
	add.s32 	%r185, %r1015, %r182;
	ld.local.u32 	%r590, [%rd27+8];
	setp.ne.s32 	%p113, %r92, %r590;
	mov.b32 	%r1016, 0;
	@%p113 bra 	$L__BB1_120;
	ld.local.u32 	%r591, [%rd22];
	ld.local.u32 	%r592, [%rd28+8];
	setp.eq.s32 	%p114, %r591, %r592;
	selp.u32 	%r1016, 1, 0, %p114;
$L__BB1_120:
	add.s32 	%r188, %r1016, %r185;
	ld.local.u32 	%r594, [%rd27+12];
	setp.ne.s32 	%p115, %r92, %r594;
	mov.b32 	%r1017, 0;
	@%p115 bra 	$L__BB1_122;
	ld.local.u32 	%r595, [%rd22];
	ld.local.u32 	%r596, [%rd28+12];
	setp.eq.s32 	%p116, %r595, %r596;
	selp.u32 	%r1017, 1, 0, %p116;
$L__BB1_122:
	add.s32 	%r1024, %r1017, %r188;
	add.s32 	%r1001, %r1001, 4;
$L__BB1_123:
	setp.eq.s32 	%p117, %r179, 0;
	@%p117 bra 	$L__BB1_133;
	mul.wide.u32 	%rd113, %r1001, 4;
	add.s64 	%rd29, %rd4, %rd113;
	ld.local.u32 	%r598, [%rd29];
	setp.ne.s32 	%p118, %r92, %r598;
	add.s64 	%rd30, %rd5, %rd113;
	mov.b32 	%r1021, 0;
	@%p118 bra 	$L__BB1_126;
	ld.local.u32 	%r599, [%rd22];
	ld.local.u32 	%r600, [%rd30];
	setp.eq.s32 	%p119, %r599, %r600;
	selp.u32 	%r1021, 1, 0, %p119;
$L__BB1_126:
	add.s32 	%r1024, %r1021, %r1024;
	setp.eq.s32 	%p120, %r179, 1;
	@%p120 bra 	$L__BB1_133;
	ld.local.u32 	%r602, [%rd29+4];
	setp.ne.s32 	%p121, %r92, %r602;
	mov.b32 	%r1022, 0;
	@%p121 bra 	$L__BB1_129;
	ld.local.u32 	%r603, [%rd22];
	ld.local.u32 	%r604, [%rd30+4];
	setp.eq.s32 	%p122, %r603, %r604;
	selp.u32 	%r1022, 1, 0, %p122;
$L__BB1_129:
	add.s32 	%r1024, %r1022, %r1024;
	setp.eq.s32 	%p123, %r179, 2;
	@%p123 bra 	$L__BB1_133;
	ld.local.u32 	%r606, [%rd29+8];
	setp.ne.s32 	%p124, %r92, %r606;
	mov.b32 	%r1023, 0;
	@%p124 bra 	$L__BB1_132;
	ld.local.u32 	%r607, [%rd22];
	ld.local.u32 	%r608, [%rd30+8];
	setp.eq.s32 	%p125, %r607, %r608;
	selp.u32 	%r1023, 1, 0, %p125;
$L__BB1_132:
	add.s32 	%r1024, %r1023, %r1024;
$L__BB1_133:
	setp.eq.s32 	%p126, %r979, %r353;
	add.s16 	%rs27, %rs27, 1;
	add.s16 	%rs26, %rs26, 1;
	@%p126 bra 	$L__BB1_134;
	bra.uni 	$L__BB1_57;
$L__BB1_134:
	mul.lo.s32 	%r978, %r1024, 50;
$L__BB1_135:
	mov.b32 	%r1030, 0;
	@%p53 bra 	$L__BB1_179;
	mov.b32 	%r1025, 0;
	mov.b16 	%rs28, 0;
	mov.u16 	%rs29, %rs28;
	mov.u32 	%r1030, %r1025;
$L__BB1_137:
	sub.s32 	%r208, %r29, %r1025;
	mul.wide.u32 	%rd114, %r1025, 4;
	add.s64 	%rd115, %rd1, %rd114;
	ld.global.u32 	%r611, [%rd115];
	setp.ne.s32 	%p128, %r611, 1;
	add.s32 	%r1039, %r1025, 2;
	setp.ge.s32 	%p129, %r1039, %r353;
	or.pred  	%p130, %p128, %p129;
	@%p130 bra 	$L__BB1_178;
	mul.wide.u32 	%rd116, %r1025, 4;
	add.s64 	%rd31, %rd4, %rd116;
	add.s64 	%rd32, %rd5, %rd116;
	sub.s32 	%r613, %r30, %r1025;
	setp.lt.u32 	%p131, %r613, 7;
	@%p131 bra 	$L__BB1_157;
	and.b32  	%r210, %r208, -8;
	mov.b32 	%r1029, 0;
$L__BB1_140:
	.pragma "nounroll";
	mul.wide.u32 	%rd117, %r1039, 4;
	add.s64 	%rd33, %rd1, %rd117;
	ld.global.u32 	%r615, [%rd33];
	setp.ne.s32 	%p132, %r615, 1;
	add.s64 	%rd34, %rd4, %rd117;
	add.s64 	%rd35, %rd5, %rd117;
	@%p132 bra 	$L__BB1_142;
	ld.local.u32 	%r616, [%rd31];
	ld.local.u32 	%r617, [%rd34];
	sub.s32 	%r618, %r616, %r617;
	abs.s32 	%r619, %r618;
	ld.local.u32 	%r620, [%rd32];
	ld.local.u32 	%r621, [%rd35];
	sub.s32 	%r622, %r620, %r621;
	abs.s32 	%r623, %r622;
	add.s32 	%r624, %r623, %r619;
	setp.eq.s32 	%p133, %r624, 1;
	selp.u32 	%r625, 1, 0, %p133;
	add.s32 	%r1030, %r1030, %r625;
$L__BB1_142:
	ld.global.u32 	%r626, [%rd33+4];
	setp.ne.s32 	%p134, %r626, 1;
	@%p134 bra 	$L__BB1_144;
	ld.local.u32 	%r627, [%rd31];
	ld.local.u32 	%r628, [%rd34+4];
	sub.s32 	%r629, %r627, %r628;
	abs.s32 	%r630, %r629;
	ld.local.u32 	%r631, [%rd32];
	ld.local.u32 	%r632, [%rd35+4];
	sub.s32 	%r633, %r631, %r632;
	abs.s32 	%r634, %r633;
	add.s32 	%r635, %r634, %r630;
	setp.eq.s32 	%p135, %r635, 1;
	selp.u32 	%r636, 1, 0, %p135;
	add.s32 	%r1030, %r1030, %r636;
$L__BB1_144:
	ld.global.u32 	%r637, [%rd33+8];
	setp.ne.s32 	%p136, %r637, 1;
	@%p136 bra 	$L__BB1_146;
	ld.local.u32 	%r638, [%rd31];
	ld.local.u32 	%r639, [%rd34+8];
	sub.s32 	%r640, %r638, %r639;
	abs.s32 	%r641, %r640;
	ld.local.u32 	%r642, [%rd32];
	ld.local.u32 	%r643, [%rd35+8];
	sub.s32 	%r644, %r642, %r643;
	abs.s32 	%r645, %r644;
	add.s32 	%r646, %r645, %r641;
	setp.eq.s32 	%p137, %r646, 1;
	selp.u32 	%r647, 1, 0, %p137;
	add.s32 	%r1030, %r1030, %r647;
$L__BB1_146:
	ld.global.u32 	%r648, [%rd33+12];
	setp.ne.s32 	%p138, %r648, 1;
	@%p138 bra 	$L__BB1_148;
	ld.local.u32 	%r649, [%rd31];
	ld.local.u32 	%r650, [%rd34+12];
	sub.s32 	%r651, %r649, %r650;
	abs.s32 	%r652, %r651;
	ld.local.u32 	%r653, [%rd32];
	ld.local.u32 	%r654, [%rd35+12];
	sub.s32 	%r655, %r653, %r654;
	abs.s32 	%r656, %r655;
	add.s32 	%r657, %r656, %r652;
	setp.eq.s32 	%p139, %r657, 1;
	selp.u32 	%r658, 1, 0, %p139;
	add.s32 	%r1030, %r1030, %r658;
$L__BB1_148:
	ld.global.u32 	%r659, [%rd33+16];
	setp.ne.s32 	%p140, %r659, 1;
	@%p140 bra 	$L__BB1_150;
	ld.local.u32 	%r660, [%rd31];
	ld.local.u32 	%r661, [%rd34+16];
	sub.s32 	%r662, %r660, %r661;
	abs.s32 	%r663, %r662;
	ld.local.u32 	%r664, [%rd32];
	ld.local.u32 	%r665, [%rd35+16];
	sub.s32 	%r666, %r664, %r665;
	abs.s32 	%r667, %r666;
	add.s32 	%r668, %r667, %r663;
	setp.eq.s32 	%p141, %r668, 1;
	selp.u32 	%r669, 1, 0, %p141;
	add.s32 	%r1030, %r1030, %r669;
$L__BB1_150:
	ld.global.u32 	%r670, [%rd33+20];
	setp.ne.s32 	%p142, %r670, 1;
	@%p142 bra 	$L__BB1_152;
	ld.local.u32 	%r671, [%rd31];
	ld.local.u32 	%r672, [%rd34+20];
	sub.s32 	%r673, %r671, %r672;
	abs.s32 	%r674, %r673;
	ld.local.u32 	%r675, [%rd32];
	ld.local.u32 	%r676, [%rd35+20];
	sub.s32 	%r677, %r675, %r676;
	abs.s32 	%r678, %r677;
	add.s32 	%r679, %r678, %r674;
	setp.eq.s32 	%p143, %r679, 1;
	selp.u32 	%r680, 1, 0, %p143;
	add.s32 	%r1030, %r1030, %r680;
$L__BB1_152:
	ld.global.u32 	%r681, [%rd33+24];
	setp.ne.s32 	%p144, %r681, 1;
	@%p144 bra 	$L__BB1_154;
	ld.local.u32 	%r682, [%rd31];
	ld.local.u32 	%r683, [%rd34+24];
	sub.s32 	%r684, %r682, %r683;
	abs.s32 	%r685, %r684;
	ld.local.u32 	%r686, [%rd32];
	ld.local.u32 	%r687, [%rd35+24];
	sub.s32 	%r688, %r686, %r687;
	abs.s32 	%r689, %r688;
	add.s32 	%r690, %r689, %r685;
	setp.eq.s32 	%p145, %r690, 1;
	selp.u32 	%r691, 1, 0, %p145;
	add.s32 	%r1030, %r1030, %r691;
$L__BB1_154:
	ld.global.u32 	%r692, [%rd33+28];
	setp.ne.s32 	%p146, %r692, 1;
	@%p146 bra 	$L__BB1_156;
	ld.local.u32 	%r693, [%rd31];
	ld.local.u32 	%r694, [%rd34+28];
	sub.s32 	%r695, %r693, %r694;
	abs.s32 	%r696, %r695;
	ld.local.u32 	%r697, [%rd32];
	ld.local.u32 	%r698, [%rd35+28];
	sub.s32 	%r699, %r697, %r698;
	abs.s32 	%r700, %r699;
	add.s32 	%r701, %r700, %r696;
	setp.eq.s32 	%p147, %r701, 1;
	selp.u32 	%r702, 1, 0, %p147;
	add.s32 	%r1030, %r1030, %r702;
$L__BB1_156:
	add.s32 	%r1039, %r1039, 8;
	add.s32 	%r1029, %r1029, 8;
	setp.ne.s32 	%p148, %r1029, %r210;
	@%p148 bra 	$L__BB1_140;
$L__BB1_157:
	and.b32  	%r703, %r208, 7;
	setp.eq.s32 	%p149, %r703, 0;
	@%p149 bra 	$L__BB1_178;
	sub.s16 	%rs20, %rs1, %rs29;
	add.s16 	%rs21, %rs20, 6;
	cvt.u32.u16 	%r705, %rs21;
	and.b32  	%r235, %r705, 7;
	add.s32 	%r706, %r235, -1;
	setp.lt.u32 	%p150, %r706, 3;
	@%p150 bra 	$L__BB1_168;
	mul.wide.u32 	%rd118, %r1039, 4;
	add.s64 	%rd36, %rd1, %rd118;
	ld.global.u32 	%r707, [%rd36];
	setp.ne.s32 	%p151, %r707, 1;
	add.s64 	%rd37, %rd4, %rd118;
	add.s64 	%rd38, %rd5, %rd118;
	@%p151 bra 	$L__BB1_161;
	ld.local.u32 	%r708, [%rd31];
	ld.local.u32 	%r709, [%rd37];
	sub.s32 	%r710, %r708, %r709;
	abs.s32 	%r711, %r710;
	ld.local.u32 	%r712, [%rd32];
	ld.local.u32 	%r713, [%rd38];
	sub.s32 	%r714, %r712, %r713;
	abs.s32 	%r715, %r714;
	add.s32 	%r716, %r715, %r711;
	setp.eq.s32 	%p152, %r716, 1;
	selp.u32 	%r717, 1, 0, %p152;
	add.s32 	%r1030, %r1030, %r717;
$L__BB1_161:
	ld.global.u32 	%r718, [%rd36+4];
	setp.ne.s32 	%p153, %r718, 1;
	@%p153 bra 	$L__BB1_163;
	ld.local.u32 	%r719, [%rd31];
	ld.local.u32 	%r720, [%rd37+4];
	sub.s32 	%r721, %r719, %r720;
	abs.s32 	%r722, %r721;
	ld.local.u32 	%r723, [%rd32];
	ld.local.u32 	%r724, [%rd38+4];
	sub.s32 	%r725, %r723, %r724;
	abs.s32 	%r726, %r725;
	add.s32 	%r727, %r726, %r722;
	setp.eq.s32 	%p154, %r727, 1;
	selp.u32 	%r728, 1, 0, %p154;
	add.s32 	%r1030, %r1030, %r728;
$L__BB1_163:
	ld.global.u32 	%r729, [%rd36+8];
	setp.ne.s32 	%p155, %r729, 1;
	@%p155 bra 	$L__BB1_165;
	ld.local.u32 	%r730, [%rd31];
	ld.local.u32 	%r731, [%rd37+8];
	sub.s32 	%r732, %r730, %r731;
	abs.s32 	%r733, %r732;
	ld.local.u32 	%r734, [%rd32];
	ld.local.u32 	%r735, [%rd38+8];
	sub.s32 	%r736, %r734, %r735;
	abs.s32 	%r737, %r736;
	add.s32 	%r738, %r737, %r733;
	setp.eq.s32 	%p156, %r738, 1;
	selp.u32 	%r739, 1, 0, %p156;
	add.s32 	%r1030, %r1030, %r739;
$L__BB1_165:
	ld.global.u32 	%r740, [%rd36+12];
	setp.ne.s32 	%p157, %r740, 1;
	@%p157 bra 	$L__BB1_167;
	ld.local.u32 	%r741, [%rd31];
	ld.local.u32 	%r742, [%rd37+12];
	sub.s32 	%r743, %r741, %r742;
	abs.s32 	%r744, %r743;
	ld.local.u32 	%r745, [%rd32];
	ld.local.u32 	%r746, [%rd38+12];
	sub.s32 	%r747, %r745, %r746;
	abs.s32 	%r748, %r747;
	add.s32 	%r749, %r748, %r744;
	setp.eq.s32 	%p158, %r749, 1;
	selp.u32 	%r750, 1, 0, %p158;
	add.s32 	%r1030, %r1030, %r750;
$L__BB1_167:
	add.s32 	%r1039, %r1039, 4;
$L__BB1_168:
	and.b32  	%r751, %r235, 3;
	setp.eq.s32 	%p159, %r751, 0;
	@%p159 bra 	$L__BB1_178;
	cvt.u16.u32 	%rs22, %r353;
	xor.b16  	%rs23, %rs22, 2;
	sub.s16 	%rs8, %rs23, %rs28;
	and.b16  	%rs24, %rs8, 3;
	setp.eq.s16 	%p160, %rs24, 1;
	@%p160 bra 	$L__BB1_175;
	mul.wide.u32 	%rd119, %r1039, 4;
	add.s64 	%rd39, %rd1, %rd119;
	ld.global.u32 	%r753, [%rd39];
	setp.ne.s32 	%p161, %r753, 1;
	add.s64 	%rd40, %rd4, %rd119;
	add.s64 	%rd41, %rd5, %rd119;
	@%p161 bra 	$L__BB1_172;
	ld.local.u32 	%r754, [%rd31];
	ld.local.u32 	%r755, [%rd40];
	sub.s32 	%r756, %r754, %r755;
	abs.s32 	%r757, %r756;
	ld.local.u32 	%r758, [%rd32];
	ld.local.u32 	%r759, [%rd41];
	sub.s32 	%r760, %r758, %r759;
	abs.s32 	%r761, %r760;
	add.s32 	%r762, %r761, %r757;
	setp.eq.s32 	%p162, %r762, 1;
	selp.u32 	%r763, 1, 0, %p162;
	add.s32 	%r1030, %r1030, %r763;
$L__BB1_172:
	ld.global.u32 	%r764, [%rd39+4];
	setp.ne.s32 	%p163, %r764, 1;
	@%p163 bra 	$L__BB1_174;
	ld.local.u32 	%r765, [%rd31];
	ld.local.u32 	%r766, [%rd40+4];
	sub.s32 	%r767, %r765, %r766;
	abs.s32 	%r768, %r767;
	ld.local.u32 	%r769, [%rd32];
	ld.local.u32 	%r770, [%rd41+4];
	sub.s32 	%r771, %r769, %r770;
	abs.s32 	%r772, %r771;
	add.s32 	%r773, %r772, %r768;
	setp.eq.s32 	%p164, %r773, 1;
	selp.u32 	%r774, 1, 0, %p164;
	add.s32 	%r1030, %r1030, %r774;
$L__BB1_174:
	add.s32 	%r1039, %r1039, 2;
$L__BB1_175:
	and.b16  	%rs25, %rs8, 1;
	setp.eq.b16 	%p165, %rs25, 1;
	not.pred 	%p166, %p165;
	@%p166 bra 	$L__BB1_178;
	mul.wide.u32 	%rd120, %r1039, 4;
	add.s64 	%rd121, %rd1, %rd120;
	ld.global.u32 	%r775, [%rd121];
	setp.ne.s32 	%p167, %r775, 1;
	@%p167 bra 	$L__BB1_178;
	ld.local.u32 	%r776, [%rd31];
	mul.wide.u32 	%rd122, %r1039, 4;
	add.s64 	%rd123, %rd4, %rd122;
	ld.local.u32 	%r777, [%rd123];
	sub.s32 	%r778, %r776, %r777;
	abs.s32 	%r779, %r778;
	ld.local.u32 	%r780, [%rd32];
	add.s64 	%rd124, %rd5, %rd122;
	ld.local.u32 	%r781, [%rd124];
	sub.s32 	%r782, %r780, %r781;
	abs.s32 	%r783, %r782;
	add.s32 	%r784, %r783, %r779;
	setp.eq.s32 	%p168, %r784, 1;
	selp.u32 	%r785, 1, 0, %p168;
	add.s32 	%r1030, %r1030, %r785;
$L__BB1_178:
	add.s32 	%r1025, %r1025, 1;
	setp.ne.s32 	%p169, %r1025, %r353;
	add.s16 	%rs29, %rs29, 1;
	add.s16 	%rs28, %rs28, 1;
	@%p169 bra 	$L__BB1_137;
$L__BB1_179:
	add.s32 	%r952, %r33, 724874;
	sub.s32 	%r951, %r978, %r1030;
	sub.s32 	%r262, %r951, %r32;
	setp.lt.s32 	%p170, %r262, 1;
	mov.u32 	%r957, %r42;
	mov.u32 	%r956, %r39;
	mov.u32 	%r955, %r38;
	mov.u32 	%r954, %r37;
	mov.u32 	%r953, %r36;
	@%p170 bra 	$L__BB1_182;
	ld.param.f32 	%f20, [_Z16fold_step_kerneliP17curandStateXORWOWPiS1_PKifiS1_S1__param_5];
	cvt.rn.f32.u32 	%f3, %r262;
	shr.u32 	%r786, %r36, 2;
	xor.b32  	%r787, %r786, %r36;
	shl.b32 	%r788, %r42, 4;
	shl.b32 	%r789, %r787, 1;
	xor.b32  	%r790, %r789, %r788;
	xor.b32  	%r791, %r790, %r787;
	xor.b32  	%r957, %r791, %r42;
	add.s32 	%r952, %r33, 1087311;
	add.s32 	%r792, %r957, %r952;
	cvt.rn.f32.u32 	%f4, %r792;
	fma.rn.f32 	%f5, %f4, 0f2F800000, 0f2F000000;
	neg.f32 	%f6, %f3;
	mul.f32 	%f7, %f20, %f6;
	fma.rn.f32 	%f8, %f7, 0f3BBB989D, 0f3F000000;
	cvt.sat.f32.f32 	%f9, %f8;
	mov.f32 	%f10, 0f4B400001;
	mov.f32 	%f11, 0f437C0000;
	fma.rm.f32 	%f12, %f9, %f11, %f10;
	add.f32 	%f13, %f12, 0fCB40007F;
	neg.f32 	%f14, %f13;
	fma.rn.f32 	%f15, %f7, 0f3FB8AA3B, %f14;
	fma.rn.f32 	%f16, %f7, 0f32A57060, %f15;
	mov.b32 	%r793, %f12;
	shl.b32 	%r794, %r793, 23;
	mov.b32 	%f17, %r794;
	ex2.approx.ftz.f32 	%f18, %f16;
	mul.f32 	%f19, %f18, %f17;
	setp.lt.f32 	%p171, %f5, %f19;
	mov.u32 	%r956, %r42;
	mov.u32 	%r955, %r39;
	mov.u32 	%r954, %r38;
	mov.u32 	%r953, %r37;
	@%p171 bra 	$L__BB1_182;
	mul.wide.s32 	%rd125, %r40, 4;
	add.s64 	%rd126, %rd6, %rd125;
	st.local.u32 	[%rd126], %r41;
	mov.u32 	%r951, %r32;
$L__BB1_182:
	add.s32 	%r950, %r950, 1;
	setp.ne.s32 	%p172, %r950, %r354;
	@%p172 bra 	$L__BB1_17;
$L__BB1_183:
	atom.shared.min.s32 	%r795, [_ZZ16fold_step_kerneliP17curandStateXORWOWPiS1_PKifiS1_S1_E12block_best_E], %r951;
	bar.sync 	0;
	ld.shared.u32 	%r796, [_ZZ16fold_step_kerneliP17curandStateXORWOWPiS1_PKifiS1_S1_E12block_best_E];
	setp.ne.s32 	%p173, %r951, %r796;
	@%p173 bra 	$L__BB1_210;
	setp.lt.s32 	%p174, %r353, 2;
	@%p174 bra 	$L__BB1_197;
	add.s32 	%r798, %r353, -2;
	and.b32  	%r280, %r12, 15;
	setp.lt.u32 	%p175, %r798, 15;
	mov.b32 	%r1072, 0;
	@%p175 bra 	$L__BB1_188;
	and.b32  	%r1072, %r12, -16;
	neg.s32 	%r1070, %r1072;
	mov.u32 	%r800, _ZZ16fold_step_kerneliP17curandStateXORWOWPiS1_PKifiS1_S1_E16block_best_moves;
	add.s32 	%r1069, %r800, 32;
	add.s64 	%rd160, %rd6, 32;
$L__BB1_187:
	.pragma "nounroll";
	ld.local.v4.u32 	{%r801, %r802, %r803, %r804}, [%rd160+-32];
	st.shared.u32 	[%r1069+-32], %r801;
	st.shared.u32 	[%r1069+-28], %r802;
	st.shared.u32 	[%r1069+-24], %r803;
	st.shared.u32 	[%r1069+-20], %r804;
	ld.local.v4.u32 	{%r805, %r806, %r807, %r808}, [%rd160+-16];
	st.shared.u32 	[%r1069+-16], %r805;
	st.shared.u32 	[%r1069+-12], %r806;
	st.shared.u32 	[%r1069+-8], %r807;
	st.shared.u32 	[%r1069+-4], %r808;
	ld.local.v4.u32 	{%r809, %r810, %r811, %r812}, [%rd160];
	st.shared.u32 	[%r1069], %r809;
	st.shared.u32 	[%r1069+4], %r810;
	st.shared.u32 	[%r1069+8], %r811;
	st.shared.u32 	[%r1069+12], %r812;
	ld.local.v4.u32 	{%r813, %r814, %r815, %r816}, [%rd160+16];
	st.shared.u32 	[%r1069+16], %r813;
	st.shared.u32 	[%r1069+20], %r814;
	st.shared.u32 	[%r1069+24], %r815;
	st.shared.u32 	[%r1069+28], %r816;
	add.s32 	%r1070, %r1070, 16;
	add.s64 	%rd160, %rd160, 64;
	add.s32 	%r1069, %r1069, 64;
	setp.ne.s32 	%p176, %r1070, 0;
	@%p176 bra 	$L__BB1_187;
$L__BB1_188:
	setp.eq.s32 	%p177, %r280, 0;
	@%p177 bra 	$L__BB1_197;
	and.b32  	%r288, %r12, 7;
	setp.lt.u32 	%p178, %r280, 8;
	@%p178 bra 	$L__BB1_191;
	mul.wide.u32 	%rd127, %r1072, 4;
	add.s64 	%rd128, %rd6, %rd127;
	ld.local.u32 	%r817, [%rd128];
	shl.b32 	%r818, %r1072, 2;
	mov.u32 	%r819, _ZZ16fold_step_kerneliP17curandStateXORWOWPiS1_PKifiS1_S1_E16block_best_moves;
	add.s32 	%r820, %r819, %r818;
	st.shared.u32 	[%r820], %r817;
	ld.local.u32 	%r821, [%rd128+4];
	st.shared.u32 	[%r820+4], %r821;
	ld.local.u32 	%r822, [%rd128+8];
	st.shared.u32 	[%r820+8], %r822;
	ld.local.u32 	%r823, [%rd128+12];
	st.shared.u32 	[%r820+12], %r823;
	ld.local.u32 	%r824, [%rd128+16];
	st.shared.u32 	[%r820+16], %r824;
	ld.local.u32 	%r825, [%rd128+20];
	st.shared.u32 	[%r820+20], %r825;
	ld.local.u32 	%r826, [%rd128+24];
	st.shared.u32 	[%r820+24], %r826;
	ld.local.u32 	%r827, [%rd128+28];
	st.shared.u32 	[%r820+28], %r827;
	add.s32 	%r1072, %r1072, 8;
$L__BB1_191:
	setp.eq.s32 	%p179, %r288, 0;
	@%p179 bra 	$L__BB1_197;
	and.b32  	%r291, %r12, 3;
	setp.lt.u32 	%p180, %r288, 4;
	@%p180 bra 	$L__BB1_194;
	mul.wide.u32 	%rd129, %r1072, 4;
	add.s64 	%rd130, %rd6, %rd129;
	ld.local.u32 	%r828, [%rd130];
	shl.b32 	%r829, %r1072, 2;
	mov.u32 	%r830, _ZZ16fold_step_kerneliP17curandStateXORWOWPiS1_PKifiS1_S1_E16block_best_moves;
	add.s32 	%r831, %r830, %r829;
	st.shared.u32 	[%r831], %r828;
	ld.local.u32 	%r832, [%rd130+4];
	st.shared.u32 	[%r831+4], %r832;
	ld.local.u32 	%r833, [%rd130+8];
	st.shared.u32 	[%r831+8], %r833;
	ld.local.u32 	%r834, [%rd130+12];
	st.shared.u32 	[%r831+12], %r834;
	add.s32 	%r1072, %r1072, 4;
$L__BB1_194:
	setp.eq.s32 	%p181, %r291, 0;
	@%p181 bra 	$L__BB1_197;
	shl.b32 	%r835, %r1072, 2;
	mov.u32 	%r836, _ZZ16fold_step_kerneliP17curandStateXORWOWPiS1_PKifiS1_S1_E16block_best_moves;
	add.s32 	%r1075, %r836, %r835;
	mul.wide.u32 	%rd131, %r1072, 4;
	add.s64 	%rd161, %rd6, %rd131;
	neg.s32 	%r1074, %r291;
$L__BB1_196:
	.pragma "nounroll";
	ld.local.u32 	%r837, [%rd161];
	st.shared.u32 	[%r1075], %r837;
	add.s32 	%r1075, %r1075, 4;
	add.s64 	%rd161, %rd161, 4;
	add.s32 	%r1074, %r1074, 1;
	setp.ne.s32 	%p182, %r1074, 0;
	@%p182 bra 	$L__BB1_196;
$L__BB1_197:
	ld.param.u64 	%rd156, [_Z16fold_step_kerneliP17curandStateXORWOWPiS1_PKifiS1_S1__param_8];
	cvta.to.global.u64 	%rd132, %rd156;
	setp.lt.s32 	%p183, %r353, 2;
	atom.global.min.s32 	%r838, [%rd132], %r951;
	ld.global.u32 	%r839, [%rd132];
	setp.ne.s32 	%p184, %r839, %r951;
	or.pred  	%p185, %p184, %p183;
	@%p185 bra 	$L__BB1_210;
	add.s32 	%r841, %r353, -2;
	and.b32  	%r300, %r12, 15;
	setp.lt.u32 	%p186, %r841, 15;
	mov.b32 	%r1078, 0;
	@%p186 bra 	$L__BB1_201;
	and.b32  	%r1078, %r12, -16;
	neg.s32 	%r1076, %r1078;
	add.s64 	%rd163, %rd6, 32;
	add.s64 	%rd162, %rd2, 32;
$L__BB1_200:
	.pragma "nounroll";
	ld.local.v4.u32 	{%r842, %r843, %r844, %r845}, [%rd163+-32];
	st.global.u32 	[%rd162+-32], %r842;
	st.global.u32 	[%rd162+-28], %r843;
	st.global.u32 	[%rd162+-24], %r844;
	st.global.u32 	[%rd162+-20], %r845;
	ld.local.v4.u32 	{%r846, %r847, %r848, %r849}, [%rd163+-16];
	st.global.u32 	[%rd162+-16], %r846;
	st.global.u32 	[%rd162+-12], %r847;
	st.global.u32 	[%rd162+-8], %r848;
	st.global.u32 	[%rd162+-4], %r849;
	ld.local.v4.u32 	{%r850, %r851, %r852, %r853}, [%rd163];
	st.global.u32 	[%rd162], %r850;
	st.global.u32 	[%rd162+4], %r851;
	st.global.u32 	[%rd162+8], %r852;
	st.global.u32 	[%rd162+12], %r853;
	ld.local.v4.u32 	{%r854, %r855, %r856, %r857}, [%rd163+16];
	st.global.u32 	[%rd162+16], %r854;
	st.global.u32 	[%rd162+20], %r855;
	st.global.u32 	[%rd162+24], %r856;
	st.global.u32 	[%rd162+28], %r857;
	add.s32 	%r1076, %r1076, 16;
	add.s64 	%rd163, %rd163, 64;
	add.s64 	%rd162, %rd162, 64;
	setp.ne.s32 	%p187, %r1076, 0;
	@%p187 bra 	$L__BB1_200;
$L__BB1_201:
	setp.eq.s32 	%p188, %r300, 0;
	@%p188 bra 	$L__BB1_210;
	and.b32  	%r306, %r12, 7;
	setp.lt.u32 	%p189, %r300, 8;
	@%p189 bra 	$L__BB1_204;
	mul.wide.u32 	%rd133, %r1078, 4;
	add.s64 	%rd134, %rd6, %rd133;
	ld.local.u32 	%r858, [%rd134];
	add.s64 	%rd135, %rd2, %rd133;
	st.global.u32 	[%rd135], %r858;
	ld.local.u32 	%r859, [%rd134+4];
	st.global.u32 	[%rd135+4], %r859;
	ld.local.u32 	%r860, [%rd134+8];
	st.global.u32 	[%rd135+8], %r860;
	ld.local.u32 	%r861, [%rd134+12];
	st.global.u32 	[%rd135+12], %r861;
	ld.local.u32 	%r862, [%rd134+16];
	st.global.u32 	[%rd135+16], %r862;
	ld.local.u32 	%r863, [%rd134+20];
	st.global.u32 	[%rd135+20], %r863;
	ld.local.u32 	%r864, [%rd134+24];
	st.global.u32 	[%rd135+24], %r864;
	ld.local.u32 	%r865, [%rd134+28];
	st.global.u32 	[%rd135+28], %r865;
	add.s32 	%r1078, %r1078, 8;
$L__BB1_204:
	setp.eq.s32 	%p190, %r306, 0;
	@%p190 bra 	$L__BB1_210;
	and.b32  	%r309, %r12, 3;
	setp.lt.u32 	%p191, %r306, 4;
	@%p191 bra 	$L__BB1_207;
	mul.wide.u32 	%rd136, %r1078, 4;
	add.s64 	%rd137, %rd6, %rd136;
	ld.local.u32 	%r866, [%rd137];
	add.s64 	%rd138, %rd2, %rd136;
	st.global.u32 	[%rd138], %r866;
	ld.local.u32 	%r867, [%rd137+4];
	st.global.u32 	[%rd138+4], %r867;
	ld.local.u32 	%r868, [%rd137+8];
	st.global.u32 	[%rd138+8], %r868;
	ld.local.u32 	%r869, [%rd137+12];
	st.global.u32 	[%rd138+12], %r869;
	add.s32 	%r1078, %r1078, 4;
$L__BB1_207:
	setp.eq.s32 	%p192, %r309, 0;
	@%p192 bra 	$L__BB1_210;
	mul.wide.u32 	%rd139, %r1078, 4;
	add.s64 	%rd165, %rd2, %rd139;
	add.s64 	%rd164, %rd6, %rd139;
	neg.s32 	%r1080, %r309;
$L__BB1_209:
	.pragma "nounroll";
	ld.local.u32 	%r870, [%rd164];
	st.global.u32 	[%rd165], %r870;
	add.s64 	%rd165, %rd165, 4;
	add.s64 	%rd164, %rd164, 4;
	add.s32 	%r1080, %r1080, 1;
	setp.ne.s32 	%p193, %r1080, 0;
	@%p193 bra 	$L__BB1_209;
$L__BB1_210:
	setp.lt.s32 	%p194, %r353, 2;
	bar.sync 	0;
	ld.shared.u32 	%r315, [_ZZ16fold_step_kerneliP17curandStateXORWOWPiS1_PKifiS1_S1_E12block_best_E];
	add.s32 	%r871, %r951, -2;
	setp.ge.s32 	%p195, %r315, %r871;
	setp.lt.s32 	%p196, %r315, %r871;
	selp.b32 	%r1088, %r315, %r951, %p196;
	or.pred  	%p197, %p195, %p194;
	@%p197 bra 	$L__BB1_223;
	add.s32 	%r873, %r353, -2;
	and.b32  	%r317, %r12, 15;
	setp.lt.u32 	%p198, %r873, 15;
	mov.b32 	%r1084, 0;
	@%p198 bra 	$L__BB1_214;
	and.b32  	%r1084, %r12, -16;
	neg.s32 	%r1082, %r1084;
	mov.u32 	%r875, _ZZ16fold_step_kerneliP17curandStateXORWOWPiS1_PKifiS1_S1_E16block_best_moves;
	add.s32 	%r1081, %r875, 32;
	add.s64 	%rd166, %rd6, 32;
$L__BB1_213:
	.pragma "nounroll";
	ld.shared.u32 	%r876, [%r1081+-32];
	ld.shared.u32 	%r877, [%r1081+-28];
	ld.shared.u32 	%r878, [%r1081+-24];
	ld.shared.u32 	%r879, [%r1081+-20];
	st.local.v4.u32 	[%rd166+-32], {%r876, %r877, %r878, %r879};
	ld.shared.u32 	%r880, [%r1081+-16];
	ld.shared.u32 	%r881, [%r1081+-12];
	ld.shared.u32 	%r882, [%r1081+-8];
	ld.shared.u32 	%r883, [%r1081+-4];
	st.local.v4.u32 	[%rd166+-16], {%r880, %r881, %r882, %r883};
	ld.shared.u32 	%r884, [%r1081];
	ld.shared.u32 	%r885, [%r1081+4];
	ld.shared.u32 	%r886, [%r1081+8];
	ld.shared.u32 	%r887, [%r1081+12];
	st.local.v4.u32 	[%rd166], {%r884, %r885, %r886, %r887};
	ld.shared.u32 	%r888, [%r1081+16];
	ld.shared.u32 	%r889, [%r1081+20];
	ld.shared.u32 	%r890, [%r1081+24];
	ld.shared.u32 	%r891, [%r1081+28];
	st.local.v4.u32 	[%rd166+16], {%r888, %r889, %r890, %r891};
	add.s32 	%r1082, %r1082, 16;
	add.s32 	%r1081, %r1081, 64;
	add.s64 	%rd166, %rd166, 64;
	setp.ne.s32 	%p199, %r1082, 0;
	@%p199 bra 	$L__BB1_213;
$L__BB1_214:
	setp.eq.s32 	%p200, %r317, 0;
	mov.u32 	%r1088, %r315;
	@%p200 bra 	$L__BB1_223;
	and.b32  	%r325, %r12, 7;
	setp.lt.u32 	%p201, %r317, 8;
	@%p201 bra 	$L__BB1_217;
	shl.b32 	%r892, %r1084, 2;
	mov.u32 	%r893, _ZZ16fold_step_kerneliP17curandStateXORWOWPiS1_PKifiS1_S1_E16block_best_moves;
	add.s32 	%r894, %r893, %r892;
	ld.shared.u32 	%r895, [%r894];
	mul.wide.u32 	%rd140, %r1084, 4;
	add.s64 	%rd141, %rd6, %rd140;
	st.local.u32 	[%rd141], %r895;
	ld.shared.u32 	%r896, [%r894+4];
	st.local.u32 	[%rd141+4], %r896;
	ld.shared.u32 	%r897, [%r894+8];
	st.local.u32 	[%rd141+8], %r897;
	ld.shared.u32 	%r898, [%r894+12];
	st.local.u32 	[%rd141+12], %r898;
	ld.shared.u32 	%r899, [%r894+16];
	st.local.u32 	[%rd141+16], %r899;
	ld.shared.u32 	%r900, [%r894+20];
	st.local.u32 	[%rd141+20], %r900;
	ld.shared.u32 	%r901, [%r894+24];
	st.local.u32 	[%rd141+24], %r901;
	ld.shared.u32 	%r902, [%r894+28];
	st.local.u32 	[%rd141+28], %r902;
	add.s32 	%r1084, %r1084, 8;
$L__BB1_217:
	setp.eq.s32 	%p202, %r325, 0;
	mov.u32 	%r1088, %r315;
	@%p202 bra 	$L__BB1_223;
	and.b32  	%r328, %r12, 3;
	setp.lt.u32 	%p203, %r325, 4;
	@%p203 bra 	$L__BB1_220;
	shl.b32 	%r903, %r1084, 2;
	mov.u32 	%r904, _ZZ16fold_step_kerneliP17curandStateXORWOWPiS1_PKifiS1_S1_E16block_best_moves;
	add.s32 	%r905, %r904, %r903;
	ld.shared.u32 	%r906, [%r905];
	mul.wide.u32 	%rd142, %r1084, 4;
	add.s64 	%rd143, %rd6, %rd142;
	st.local.u32 	[%rd143], %r906;
	ld.shared.u32 	%r907, [%r905+4];
	st.local.u32 	[%rd143+4], %r907;
	ld.shared.u32 	%r908, [%r905+8];
	st.local.u32 	[%rd143+8], %r908;
	ld.shared.u32 	%r909, [%r905+12];
	st.local.u32 	[%rd143+12], %r909;
	add.s32 	%r1084, %r1084, 4;
$L__BB1_220:
	setp.eq.s32 	%p204, %r328, 0;
	mov.u32 	%r1088, %r315;
	@%p204 bra 	$L__BB1_223;
	mul.wide.u32 	%rd144, %r1084, 4;
	add.s64 	%rd167, %rd6, %rd144;
	shl.b32 	%r910, %r1084, 2;
	mov.u32 	%r911, _ZZ16fold_step_kerneliP17curandStateXORWOWPiS1_PKifiS1_S1_E16block_best_moves;
	add.s32 	%r1087, %r911, %r910;
	neg.s32 	%r1086, %r328;
$L__BB1_222:
	.pragma "nounroll";
	ld.shared.u32 	%r912, [%r1087];
	st.local.u32 	[%rd167], %r912;
	add.s64 	%rd167, %rd167, 4;
	add.s32 	%r1087, %r1087, 4;
	add.s32 	%r1086, %r1086, 1;
	setp.ne.s32 	%p205, %r1086, 0;
	mov.u32 	%r1088, %r315;
	@%p205 bra 	$L__BB1_222;
$L__BB1_223:
	setp.lt.s32 	%p206, %r353, 2;
	@%p206 bra 	$L__BB1_236;
	add.s32 	%r914, %r353, -2;
	and.b32  	%r338, %r12, 15;
	setp.lt.u32 	%p207, %r914, 15;
	mov.b32 	%r1091, 0;
	@%p207 bra 	$L__BB1_227;
	and.b32  	%r1091, %r12, -16;
	neg.s32 	%r1089, %r1091;
	add.s64 	%rd169, %rd6, 32;
	mul.wide.s32 	%rd145, %r11, 4;
	add.s64 	%rd146, %rd145, %rd3;
	add.s64 	%rd168, %rd146, 32;
$L__BB1_226:
	.pragma "nounroll";
	ld.local.v4.u32 	{%r915, %r916, %r917, %r918}, [%rd169+-32];
	st.global.u32 	[%rd168+-32], %r915;
	st.global.u32 	[%rd168+-28], %r916;
	st.global.u32 	[%rd168+-24], %r917;
	st.global.u32 	[%rd168+-20], %r918;
	ld.local.v4.u32 	{%r919, %r920, %r921, %r922}, [%rd169+-16];
	st.global.u32 	[%rd168+-16], %r919;
	st.global.u32 	[%rd168+-12], %r920;
	st.global.u32 	[%rd168+-8], %r921;
	st.global.u32 	[%rd168+-4], %r922;
	ld.local.v4.u32 	{%r923, %r924, %r925, %r926}, [%rd169];
	st.global.u32 	[%rd168], %r923;
	st.global.u32 	[%rd168+4], %r924;
	st.global.u32 	[%rd168+8], %r925;
	st.global.u32 	[%rd168+12], %r926;
	ld.local.v4.u32 	{%r927, %r928, %r929, %r930}, [%rd169+16];
	st.global.u32 	[%rd168+16], %r927;
	st.global.u32 	[%rd168+20], %r928;
	st.global.u32 	[%rd168+24], %r929;
	st.global.u32 	[%rd168+28], %r930;
	add.s32 	%r1089, %r1089, 16;
	add.s64 	%rd169, %rd169, 64;
	add.s64 	%rd168, %rd168, 64;
	setp.ne.s32 	%p208, %r1089, 0;
	@%p208 bra 	$L__BB1_226;
$L__BB1_227:
	setp.eq.s32 	%p209, %r338, 0;
	@%p209 bra 	$L__BB1_236;
	and.b32  	%r344, %r12, 7;
	setp.lt.u32 	%p210, %r338, 8;
	@%p210 bra 	$L__BB1_230;
	mul.wide.u32 	%rd147, %r1091, 4;
	add.s64 	%rd148, %rd6, %rd147;
	ld.local.u32 	%r931, [%rd148];
	add.s64 	%rd149, %rd8, %rd147;
	st.global.u32 	[%rd149], %r931;
	ld.local.u32 	%r932, [%rd148+4];
	st.global.u32 	[%rd149+4], %r932;
	ld.local.u32 	%r933, [%rd148+8];
	st.global.u32 	[%rd149+8], %r933;
	ld.local.u32 	%r934, [%rd148+12];
	st.global.u32 	[%rd149+12], %r934;
	ld.local.u32 	%r935, [%rd148+16];
	st.global.u32 	[%rd149+16], %r935;
	ld.local.u32 	%r936, [%rd148+20];
	st.global.u32 	[%rd149+20], %r936;
	ld.local.u32 	%r937, [%rd148+24];
	st.global.u32 	[%rd149+24], %r937;
	ld.local.u32 	%r938, [%rd148+28];
	st.global.u32 	[%rd149+28], %r938;
	add.s32 	%r1091, %r1091, 8;
$L__BB1_230:
	setp.eq.s32 	%p211, %r344, 0;
	@%p211 bra 	$L__BB1_236;
	and.b32  	%r347, %r12, 3;
	setp.lt.u32 	%p212, %r344, 4;
	@%p212 bra 	$L__BB1_233;
	mul.wide.u32 	%rd150, %r1091, 4;
	add.s64 	%rd151, %rd6, %rd150;
	ld.local.u32 	%r939, [%rd151];
	add.s64 	%rd152, %rd8, %rd150;
	st.global.u32 	[%rd152], %r939;
	ld.local.u32 	%r940, [%rd151+4];
	st.global.u32 	[%rd152+4], %r940;
	ld.local.u32 	%r941, [%rd151+8];
	st.global.u32 	[%rd152+8], %r941;
	ld.local.u32 	%r942, [%rd151+12];
	st.global.u32 	[%rd152+12], %r942;
	add.s32 	%r1091, %r1091, 4;
$L__BB1_233:
	setp.eq.s32 	%p213, %r347, 0;
	@%p213 bra 	$L__BB1_236;
	mul.wide.s32 	%rd153, %r11, 4;
	mul.wide.u32 	%rd154, %r1091, 4;
	add.s64 	%rd155, %rd153, %rd154;
	add.s64 	%rd171, %rd3, %rd155;
	add.s64 	%rd170, %rd6, %rd154;
	neg.s32 	%r1093, %r347;
$L__BB1_235:
	.pragma "nounroll";
	ld.local.u32 	%r943, [%rd170];
	st.global.u32 	[%rd171], %r943;
	add.s64 	%rd171, %rd171, 4;
	add.s64 	%rd170, %rd170, 4;
	add.s32 	%r1093, %r1093, 1;
	setp.ne.s32 	%p214, %r1093, 0;
	@%p214 bra 	$L__BB1_235;
$L__BB1_236:
	st.global.u32 	[%rd9], %r1088;
	st.global.v2.u32 	[%rd7], {%r952, %r953};
	st.global.v2.u32 	[%rd7+8], {%r954, %r955};
	st.global.v2.u32 	[%rd7+16], {%r956, %r957};
	st.global.v2.u32 	[%rd7+24], {%r9, %r10};
	st.global.f32 	[%rd7+32], %f1;
	st.global.f64 	[%rd7+40], %fd1;
	ret;
$L__BB1_237:
	setp.eq.s32 	%p15, %r970, 2;
	@%p15 bra 	$L__BB1_240;
	setp.ne.s32 	%p16, %r970, 3;
	@%p16 bra 	$L__BB1_23;
	mov.b32 	%r971, 0;
	mov.b32 	%r970, 1;
	bra.uni 	$L__BB1_242;
$L__BB1_240:
	mov.b32 	%r971, 0;
	mov.b32 	%r970, -1;
	bra.uni 	$L__BB1_242;
$L__BB1_241:
	mov.b32 	%r971, -1;
	mov.b32 	%r970, 0;
$L__BB1_242:
	add.s32 	%r67, %r969, %r970;
	st.local.u32 	[%rd157+-12], %r67;
	add.s32 	%r68, %r968, %r971;
	st.local.u32 	[%rd158+-4], %r68;
	ld.local.u32 	%r972, [%rd159+-4];
	mov.b32 	%r973, 1;
	setp.gt.s32 	%p19, %r972, 1;
	@%p19 bra 	$L__BB1_246;
	setp.eq.s32 	%p22, %r972, 0;
	@%p22 bra 	$L__BB1_251;
	setp.eq.s32 	%p23, %r972, 1;
	@%p23 bra 	$L__BB1_245;
	bra.uni 	$L__BB1_250;
$L__BB1_245:
	mov.b32 	%r973, -1;
	mov.b32 	%r972, 0;
	bra.uni 	$L__BB1_251;
$L__BB1_246:
	setp.eq.s32 	%p20, %r972, 2;
	@%p20 bra 	$L__BB1_249;
	setp.ne.s32 	%p21, %r972, 3;
	@%p21 bra 	$L__BB1_250;
	mov.b32 	%r973, 0;
	mov.b32 	%r972, 1;
	bra.uni 	$L__BB1_251;
$L__BB1_249:
	mov.b32 	%r973, 0;
	mov.b32 	%r972, -1;
	bra.uni 	$L__BB1_251;
$L__BB1_250:
	mov.b32 	%r972, 0;
	mov.u32 	%r973, %r972;
$L__BB1_251:
	add.s32 	%r72, %r67, %r972;
	st.local.u32 	[%rd157+-8], %r72;
	add.s32 	%r73, %r68, %r973;
	st.local.u32 	[%rd158], %r73;
	ld.local.u32 	%r974, [%rd159];
	mov.b32 	%r975, 1;
	setp.gt.s32 	%p24, %r974, 1;
	@%p24 bra 	$L__BB1_255;
	setp.eq.s32 	%p27, %r974, 0;
	@%p27 bra 	$L__BB1_260;
	setp.eq.s32 	%p28, %r974, 1;
	@%p28 bra 	$L__BB1_254;
	bra.uni 	$L__BB1_259;
$L__BB1_254:
	mov.b32 	%r975, -1;
	mov.b32 	%r974, 0;
	bra.uni 	$L__BB1_260;
$L__BB1_255:
	setp.eq.s32 	%p25, %r974, 2;
	@%p25 bra 	$L__BB1_258;
	setp.ne.s32 	%p26, %r974, 3;
	@%p26 bra 	$L__BB1_259;
	mov.b32 	%r975, 0;
	mov.b32 	%r974, 1;
	bra.uni 	$L__BB1_260;
$L__BB1_258:
	mov.b32 	%r975, 0;
	mov.b32 	%r974, -1;
	bra.uni 	$L__BB1_260;
$L__BB1_259:
	mov.b32 	%r974, 0;
	mov.u32 	%r975, %r974;
$L__BB1_260:
	add.s32 	%r77, %r72, %r974;
	st.local.u32 	[%rd157+-4], %r77;
	add.s32 	%r78, %r73, %r975;
	st.local.u32 	[%rd158+4], %r78;
	ld.local.u32 	%r976, [%rd159+4];
	mov.b32 	%r977, 1;
	setp.gt.s32 	%p29, %r976, 1;
	@%p29 bra 	$L__BB1_264;
	setp.eq.s32 	%p32, %r976, 0;
	@%p32 bra 	$L__BB1_269;
	setp.eq.s32 	%p33, %r976, 1;
	@%p33 bra 	$L__BB1_263;
	bra.uni 	$L__BB1_268;
$L__BB1_263:
	mov.b32 	%r977, -1;
	mov.b32 	%r976, 0;
	bra.uni 	$L__BB1_269;
$L__BB1_264:
	setp.eq.s32 	%p30, %r976, 2;
	@%p30 bra 	$L__BB1_267;
	setp.ne.s32 	%p31, %r976, 3;
	@%p31 bra 	$L__BB1_268;
	mov.b32 	%r977, 0;
	mov.b32 	%r976, 1;
	bra.uni 	$L__BB1_269;
$L__BB1_267:
	mov.b32 	%r977, 0;
	mov.b32 	%r976, -1;
	bra.uni 	$L__BB1_269;
$L__BB1_268:
	mov.b32 	%r976, 0;
	mov.u32 	%r977, %r976;
$L__BB1_269:
	and.b32  	%r960, %r12, -4;
	add.s32 	%r969, %r77, %r976;
	st.local.u32 	[%rd157], %r969;
	add.s32 	%r968, %r78, %r977;
	st.local.u32 	[%rd158+8], %r968;
	add.s32 	%r967, %r967, 4;
	add.s64 	%rd159, %rd159, 16;
	add.s64 	%rd158, %rd158, 16;
	add.s64 	%rd157, %rd157, 16;
	setp.eq.s32 	%p34, %r967, 0;
	@%p34 bra 	$L__BB1_24;
	bra.uni 	$L__BB1_20;

}


// ===== COMPILED SASS (sm_100) =====

	.target	sm_100

	.elftype	@"ET_EXEC"


//--------------------- .note.nv.tkinfo           --------------------------
	.section	.note.nv.tkinfo,"",@"SHT_NOTE"
	.sectionflags	@"SHF_NOTE_NV_TKINFO"
	.tkinfo
        /*0018*/ 	.word	0x00000002
        /*0030*/ 	.string	""
        /*0030*/ 	.string	"ptxas"
        /*0030*/ 	.string	"Cuda compilation tools, release 13.0, V13.0.88"
        /*0030*/ 	.string	"Build cuda_13.0.r13.0/compiler.36424714_0"
        /*0030*/ 	.string	"-arch sm_100 -m 64 "



//--------------------- .note.nv.cuinfo           --------------------------
	.section	.note.nv.cuinfo,"",@"SHT_NOTE"
	.sectionflags	@"SHF_NOTE_NV_CUINFO"
        /*0018*/ 	.short	0x0002
        /*001a*/ 	.short	0x0064
        /*001c*/ 	.short	0x0082
	.zero		2


//--------------------- .nv.info                  --------------------------
	.section	.nv.info,"",@"SHT_CUDA_INFO"
	.align	4


	//----- nvinfo : EIATTR_REGCOUNT
	.align		4
        /*0000*/ 	.byte	0x04, 0x2f
        /*0002*/ 	.short	(.L_10 - .L_9)
	.align		4
.L_9:
        /*0004*/ 	.word	index@(_Z12setup_kerneliP17curandStateXORWOWPiS1_PKiy)
        /*0008*/ 	.word	0x00000020


	//----- nvinfo : EIATTR_FRAME_SIZE
	.align		4
.L_10:
        /*000c*/ 	.byte	0x04, 0x11
        /*000e*/ 	.short	(.L_12 - .L_11)
	.align		4
.L_11:
        /*0010*/ 	.word	index@(_Z12setup_kerneliP17curandStateXORWOWPiS1_PKiy)
        /*0014*/ 	.word	0x00000200


	//----- nvinfo : EIATTR_REGCOUNT
	.align		4
.L_12:
        /*0018*/ 	.byte	0x04, 0x2f
        /*001a*/ 	.short	(.L_14 - .L_13)
	.align		4
.L_13:
        /*001c*/ 	.word	index@(_Z16fold_step_kerneliP17curandStateXORWOWPiS1_PKifiS1_S1_)
        /*0020*/ 	.word	0x00000030


	//----- nvinfo : EIATTR_FRAME_SIZE
	.align		4
.L_14:
        /*0024*/ 	.byte	0x04, 0x11
        /*0026*/ 	.short	(.L_16 - .L_15)
	.align		4
.L_15:
        /*0028*/ 	.word	index@(_Z16fold_step_kerneliP17curandStateXORWOWPiS1_PKifiS1_S1_)
        /*002c*/ 	.word	0x00000300


	//----- nvinfo : EIATTR_MIN_STACK_SIZE
	.align		4
.L_16:
        /*0030*/ 	.byte	0x04, 0x12
        /*0032*/ 	.short	(.L_18 - .L_17)
	.align		4
.L_17:
        /*0034*/ 	.word	index@(_Z16fold_step_kerneliP17curandStateXORWOWPiS1_PKifiS1_S1_)
        /*0038*/ 	.word	0x00000300


	//----- nvinfo : EIATTR_MIN_STACK_SIZE
	.align		4
.L_18:
        /*003c*/ 	.byte	0x04, 0x12
        /*003e*/ 	.short	(.L_20 - .L_19)
	.align		4
.L_19:
        /*0040*/ 	.word	index@(_Z12setup_kerneliP17curandStateXORWOWPiS1_PKiy)
        /*0044*/ 	.word	0x00000200
.L_20:


//--------------------- .nv.compat                --------------------------
	.section	.nv.compat,"",@"SHT_CUDA_COMPAT_INFO"
	.align	4
        /*0000*/ 	.byte	0x02, 0x09, 0x00, 0x00, 0x02, 0x02, 0x01, 0x00, 0x02, 0x05, 0x05, 0x00, 0x03, 0x07, 0x01, 0x01
        /*0010*/ 	.byte	0x02, 0x03, 0x00, 0x00, 0x02, 0x06, 0x01, 0x00, 0x04, 0x0b, 0x08, 0x00, 0x09, 0x00, 0x00, 0x00
        /*0020*/ 	.byte	0x00, 0x00, 0x00, 0x00


//--------------------- .nv.info._Z16fold_step_kerneliP17curandStateXORWOWPiS1_PKifiS1_S1_ --------------------------
	.section	.nv.info._Z16fold_step_kerneliP17curandStateXORWOWPiS1_PKifiS1_S1_,"",@"SHT_CUDA_INFO"
	.sectionflags	@""
	.align	4


	//----- nvinfo : EIATTR_CUDA_API_VERSION
	.align		4
        /*0000*/ 	.byte	0x04, 0x37
        /*0002*/ 	.short	(.L_22 - .L_21)
.L_21:
        /*0004*/ 	.word	0x00000082


	//----- nvinfo : EIATTR_KPARAM_INFO
	.align		4
.L_22:
        /*0008*/ 	.byte	0x04, 0x17
        /*000a*/ 	.short	(.L_24 - .L_23)
.L_23:
        /*000c*/ 	.word	0x00000000
        /*0010*/ 	.short	0x0008
        /*0012*/ 	.short	0x0038
        /*0014*/ 	.byte	0x00, 0xf5, 0x21, 0x00


	//----- nvinfo : EIATTR_KPARAM_INFO
	.align		4
.L_24:
        /*0018*/ 	.byte	0x04, 0x17
        /*001a*/ 	.short	(.L_26 - .L_25)
.L_25:
        /*001c*/ 	.word	0x00000000
        /*0020*/ 	.short	0x0007
        /*0022*/ 	.short	0x0030
        /*0024*/ 	.byte	0x00, 0xf5, 0x21, 0x00


	//----- nvinfo : EIATTR_KPARAM_INFO
	.align		4
.L_26:
        /*0028*/ 	.byte	0x04, 0x17
        /*002a*/ 	.short	(.L_28 - .L_27)
.L_27:
        /*002c*/ 	.word	0x00000000
        /*0030*/ 	.short	0x0006
        /*0032*/ 	.short	0x002c
        /*0034*/ 	.byte	0x00, 0xf0, 0x11, 0x00


	//----- nvinfo : EIATTR_KPARAM_INFO
	.align		4
.L_28:
        /*0038*/ 	.byte	0x04, 0x17
        /*003a*/ 	.short	(.L_30 - .L_29)
.L_29:
        /*003c*/ 	.word	0x00000000
        /*0040*/ 	.short	0x0005
        /*0042*/ 	.short	0x0028
        /*0044*/ 	.byte	0x00, 0xf0, 0x11, 0x00


	//----- nvinfo : EIATTR_KPARAM_INFO
	.align		4
.L_30:
        /*0048*/ 	.byte	0x04, 0x17
        /*004a*/ 	.short	(.L_32 - .L_31)
.L_31:
        /*004c*/ 	.word	0x00000000
        /*0050*/ 	.short	0x0004
        /*0052*/ 	.short	0x0020
        /*0054*/ 	.byte	0x00, 0xf5, 0x21, 0x00


	//----- nvinfo : EIATTR_KPARAM_INFO
	.align		4
.L_32:
        /*0058*/ 	.byte	0x04, 0x17
        /*005a*/ 	.short	(.L_34 - .L_33)
.L_33:
        /*005c*/ 	.word	0x00000000
        /*0060*/ 	.short	0x0003
        /*0062*/ 	.short	0x0018
        /*0064*/ 	.byte	0x00, 0xf5, 0x21, 0x00


	//----- nvinfo : EIATTR_KPARAM_INFO
	.align		4
.L_34:
        /*0068*/ 	.byte	0x04, 0x17
        /*006a*/ 	.short	(.L_36 - .L_35)
.L_35:
        /*006c*/ 	.word	0x00000000
        /*0070*/ 	.short	0x0002
        /*0072*/ 	.short	0x0010
        /*0074*/ 	.byte	0x00, 0xf5, 0x21, 0x00


	//----- nvinfo : EIATTR_KPARAM_INFO
	.align		4
.L_36:
        /*0078*/ 	.byte	0x04, 0x17
        /*007a*/ 	.short	(.L_38 - .L_37)
.L_37:
        /*007c*/ 	.word	0x00000000
        /*0080*/ 	.short	0x0001
        /*0082*/ 	.short	0x0008
        /*0084*/ 	.byte	0x00, 0xf5, 0x21, 0x00


	//----- nvinfo : EIATTR_KPARAM_INFO
	.align		4
.L_38:
        /*0088*/ 	.byte	0x04, 0x17
        /*008a*/ 	.short	(.L_40 - .L_39)
.L_39:
        /*008c*/ 	.word	0x00000000
        /*0090*/ 	.short	0x0000
        /*0092*/ 	.short	0x0000
        /*0094*/ 	.byte	0x00, 0xf0, 0x11, 0x00


	//----- nvinfo : EIATTR_SPARSE_MMA_MASK
	.align		4
.L_40:
        /*0098*/ 	.byte	0x03, 0x50
        /*009a*/ 	.short	0x0000


	//----- nvinfo : EIATTR_MAXREG_COUNT
	.align		4
        /*009c*/ 	.byte	0x03, 0x1b
        /*009e*/ 	.short	0x00ff


	//----- nvinfo : EIATTR_NUM_BARRIERS
	.align		4
        /*00a0*/ 	.byte	0x02, 0x4c
        /*00a2*/ 	.byte	0x01
	.zero		1


	//----- nvinfo : EIATTR_MERCURY_ISA_VERSION
	.align		4
        /*00a4*/ 	.byte	0x03, 0x5f
        /*00a6*/ 	.short	0x0101


	//----- nvinfo : EIATTR_INT_WARP_WIDE_INSTR_OFFSETS
	.align		4
        /*00a8*/ 	.byte	0x04, 0x31
        /*00aa*/ 	.short	(.L_42 - .L_41)


	//   ....[0]....
.L_41:
        /*00ac*/ 	.word	0x000041a0


	//   ....[1]....
        /*00b0*/ 	.word	0x000041b0


	//   ....[2]....
        /*00b4*/ 	.word	0x00004820


	//   ....[3]....
        /*00b8*/ 	.word	0x00004830


	//----- nvinfo : EIATTR_VRC_CTA_INIT_COUNT
	.align		4
.L_42:
        /*00bc*/ 	.byte	0x02, 0x4a
	.zero		1
	.zero		1


	//----- nvinfo : EIATTR_EXIT_INSTR_OFFSETS
	.align		4
        /*00c0*/ 	.byte	0x04, 0x1c
        /*00c2*/ 	.short	(.L_44 - .L_43)


	//   ....[0]....
.L_43:
        /*00c4*/ 	.word	0x00005c60


	//----- nvinfo : EIATTR_INDIRECT_BRANCH_TARGETS
	.align		4
.L_44:
        /*00c8*/ 	.byte	0x04, 0x34
        /*00ca*/ 	.short	(.L_46 - .L_45)


	//   ....[0]....
.L_45:
        /*00cc*/ 	.word	.L_x_146@srel
        /*00d0*/ 	.short	0x0
        /*00d2*/ 	.short	0x0
        /*00d4*/ 	.word	0x3
        /*00d8*/ 	.word	.L_x_11@srel
        /*00dc*/ 	.word	.L_x_148@srel
        /*00e0*/ 	.word	.L_x_149@srel


	//   ....[1]....
        /*00e4*/ 	.word	.L_x_150@srel
        /*00e8*/ 	.short	0x0
        /*00ea*/ 	.short	0x0
        /*00ec*/ 	.word	0x3
        /*00f0*/ 	.word	.L_x_15@srel
        /*00f4*/ 	.word	.L_x_152@srel
        /*00f8*/ 	.word	.L_x_153@srel


	//   ....[2]....
        /*00fc*/ 	.word	.L_x_154@srel
        /*0100*/ 	.short	0x0
        /*0102*/ 	.short	0x0
        /*0104*/ 	.word	0x3
        /*0108*/ 	.word	.L_x_19@srel
        /*010c*/ 	.word	.L_x_156@srel
        /*0110*/ 	.word	.L_x_157@srel


	//   ....[3]....
        /*0114*/ 	.word	.L_x_158@srel
        /*0118*/ 	.short	0x0
        /*011a*/ 	.short	0x0
        /*011c*/ 	.word	0x3
        /*0120*/ 	.word	.L_x_23@srel
        /*0124*/ 	.word	.L_x_160@srel
        /*0128*/ 	.word	.L_x_161@srel


	//   ....[4]....
        /*012c*/ 	.word	.L_x_162@srel
        /*0130*/ 	.short	0x0
        /*0132*/ 	.short	0x0
        /*0134*/ 	.word	0x3
        /*0138*/ 	.word	.L_x_28@srel
        /*013c*/ 	.word	.L_x_164@srel
        /*0140*/ 	.word	.L_x_165@srel


	//   ....[5]....
        /*0144*/ 	.word	.L_x_166@srel
        /*0148*/ 	.short	0x0
        /*014a*/ 	.short	0x0
        /*014c*/ 	.word	0x3
        /*0150*/ 	.word	.L_x_32@srel
        /*0154*/ 	.word	.L_x_168@srel
        /*0158*/ 	.word	.L_x_169@srel


	//   ....[6]....
        /*015c*/ 	.word	.L_x_170@srel
        /*0160*/ 	.short	0x0
        /*0162*/ 	.short	0x0
        /*0164*/ 	.word	0x3
        /*0168*/ 	.word	.L_x_36@srel
        /*016c*/ 	.word	.L_x_172@srel
        /*0170*/ 	.word	.L_x_173@srel


	//----- nvinfo : EIATTR_CRS_STACK_SIZE
	.align		4
.L_46:
        /*0174*/ 	.byte	0x04, 0x1e
        /*0176*/ 	.short	(.L_48 - .L_47)
.L_47:
        /*0178*/ 	.word	0x00000000


	//----- nvinfo : EIATTR_CBANK_PARAM_SIZE
	.align		4
.L_48:
        /*017c*/ 	.byte	0x03, 0x19
        /*017e*/ 	.short	0x0040


	//----- nvinfo : EIATTR_PARAM_CBANK
	.align		4
        /*0180*/ 	.byte	0x04, 0x0a
        /*0182*/ 	.short	(.L_50 - .L_49)
	.align		4
.L_49:
        /*0184*/ 	.word	index@(.nv.constant0._Z16fold_step_kerneliP17curandStateXORWOWPiS1_PKifiS1_S1_)
        /*0188*/ 	.short	0x0380
        /*018a*/ 	.short	0x0040


	//----- nvinfo : EIATTR_SW_WAR
	.align		4
.L_50:
        /*018c*/ 	.byte	0x04, 0x36
        /*018e*/ 	.short	(.L_52 - .L_51)
.L_51:
        /*0190*/ 	.word	0x00000008
.L_52:


//--------------------- .nv.info._Z12setup_kerneliP17curandStateXORWOWPiS1_PKiy --------------------------
	.section	.nv.info._Z12setup_kerneliP17curandStateXORWOWPiS1_PKiy,"",@"SHT_CUDA_INFO"
	.sectionflags	@""
	.align	4


	//----- nvinfo : EIATTR_CUDA_API_VERSION
	.align		4
        /*0000*/ 	.byte	0x04, 0x37
        /*0002*/ 	.short	(.L_54 - .L_53)
.L_53:
        /*0004*/ 	.word	0x00000082


	//----- nvinfo : EIATTR_KPARAM_INFO
	.align		4
.L_54:
        /*0008*/ 	.byte	0x04, 0x17
        /*000a*/ 	.short	(.L_56 - .L_55)
.L_55:
        /*000c*/ 	.word	0x00000000
        /*0010*/ 	.short	0x0005
        /*0012*/ 	.short	0x0028
        /*0014*/ 	.byte	0x00, 0xf0, 0x21, 0x00


	//----- nvinfo : EIATTR_KPARAM_INFO
	.align		4
.L_56:
        /*0018*/ 	.byte	0x04, 0x17
        /*001a*/ 	.short	(.L_58 - .L_57)
.L_57:
        /*001c*/ 	.word	0x00000000
        /*0020*/ 	.short	0x0004
        /*0022*/ 	.short	0x0020
        /*0024*/ 	.byte	0x00, 0xf5, 0x21, 0x00


	//----- nvinfo : EIATTR_KPARAM_INFO
	.align		4
.L_58:
        /*0028*/ 	.byte	0x04, 0x17
        /*002a*/ 	.short	(.L_60 - .L_59)
.L_59:
        /*002c*/ 	.word	0x00000000
        /*0030*/ 	.short	0x0003
        /*0032*/ 	.short	0x0018
        /*0034*/ 	.byte	0x00, 0xf5, 0x21, 0x00


	//----- nvinfo : EIATTR_KPARAM_INFO
	.align		4
.L_60:
        /*0038*/ 	.byte	0x04, 0x17
        /*003a*/ 	.short	(.L_62 - .L_61)
.L_61:
        /*003c*/ 	.word	0x00000000
        /*0040*/ 	.short	0x0002
        /*0042*/ 	.short	0x0010
        /*0044*/ 	.byte	0x00, 0xf5, 0x21, 0x00


	//----- nvinfo : EIATTR_KPARAM_INFO
	.align		4
.L_62:
        /*0048*/ 	.byte	0x04, 0x17
        /*004a*/ 	.short	(.L_64 - .L_63)
.L_63:
        /*004c*/ 	.word	0x00000000
        /*0050*/ 	.short	0x0001
        /*0052*/ 	.short	0x0008
        /*0054*/ 	.byte	0x00, 0xf5, 0x21, 0x00


	//----- nvinfo : EIATTR_KPARAM_INFO
	.align		4
.L_64:
        /*0058*/ 	.byte	0x04, 0x17
        /*005a*/ 	.short	(.L_66 - .L_65)
.L_65:
        /*005c*/ 	.word	0x00000000
        /*0060*/ 	.short	0x0000
        /*0062*/ 	.short	0x0000
        /*0064*/ 	.byte	0x00, 0xf0, 0x11, 0x00


	//----- nvinfo : EIATTR_SPARSE_MMA_MASK
	.align		4
.L_66:
        /*0068*/ 	.byte	0x03, 0x50
        /*006a*/ 	.short	0x0000


	//----- nvinfo : EIATTR_MAXREG_COUNT
	.align		4
        /*006c*/ 	.byte	0x03, 0x1b
        /*006e*/ 	.short	0x00ff


	//----- nvinfo : EIATTR_MERCURY_ISA_VERSION
	.align		4
        /*0070*/ 	.byte	0x03, 0x5f
        /*0072*/ 	.short	0x0101


	//----- nvinfo : EIATTR_VRC_CTA_INIT_COUNT
	.align		4
        /*0074*/ 	.byte	0x02, 0x4a
	.zero		1
	.zero		1


	//----- nvinfo : EIATTR_EXIT_INSTR_OFFSETS
	.align		4
        /*0078*/ 	.byte	0x04, 0x1c
        /*007a*/ 	.short	(.L_68 - .L_67)


	//   ....[0]....
.L_67:
        /*007c*/ 	.word	0x00004c00


	//----- nvinfo : EIATTR_INDIRECT_BRANCH_TARGETS
	.align		4
.L_68:
        /*0080*/ 	.byte	0x04, 0x34
        /*0082*/ 	.short	(.L_70 - .L_69)


	//   ....[0]....
.L_69:
        /*0084*/ 	.word	.L_x_174@srel
        /*0088*/ 	.short	0x0
        /*008a*/ 	.short	0x0
        /*008c*/ 	.word	0x3
        /*0090*/ 	.word	.L_x_104@srel
        /*0094*/ 	.word	.L_x_176@srel
        /*0098*/ 	.word	.L_x_177@srel


	//   ....[1]....
        /*009c*/ 	.word	.L_x_178@srel
        /*00a0*/ 	.short	0x0
        /*00a2*/ 	.short	0x0
        /*00a4*/ 	.word	0x3
        /*00a8*/ 	.word	.L_x_108@srel
        /*00ac*/ 	.word	.L_x_180@srel
        /*00b0*/ 	.word	.L_x_181@srel


	//   ....[2]....
        /*00b4*/ 	.word	.L_x_182@srel
        /*00b8*/ 	.short	0x0
        /*00ba*/ 	.short	0x0
        /*00bc*/ 	.word	0x3
        /*00c0*/ 	.word	.L_x_112@srel
        /*00c4*/ 	.word	.L_x_184@srel
        /*00c8*/ 	.word	.L_x_185@srel


	//   ....[3]....
        /*00cc*/ 	.word	.L_x_186@srel
        /*00d0*/ 	.short	0x0
        /*00d2*/ 	.short	0x0
        /*00d4*/ 	.word	0x3
        /*00d8*/ 	.word	.L_x_116@srel
        /*00dc*/ 	.word	.L_x_188@srel
        /*00e0*/ 	.word	.L_x_189@srel


	//   ....[4]....
        /*00e4*/ 	.word	.L_x_190@srel
        /*00e8*/ 	.short	0x0
        /*00ea*/ 	.short	0x0
        /*00ec*/ 	.word	0x3
        /*00f0*/ 	.word	.L_x_122@srel
        /*00f4*/ 	.word	.L_x_192@srel
        /*00f8*/ 	.word	.L_x_193@srel


	//----- nvinfo : EIATTR_CRS_STACK_SIZE
	.align		4
.L_70:
        /*00fc*/ 	.byte	0x04, 0x1e
        /*00fe*/ 	.short	(.L_72 - .L_71)
.L_71:
        /*0100*/ 	.word	0x00000000


	//----- nvinfo : EIATTR_CBANK_PARAM_SIZE
	.align		4
.L_72:
        /*0104*/ 	.byte	0x03, 0x19
        /*0106*/ 	.short	0x0030


	//----- nvinfo : EIATTR_PARAM_CBANK
	.align		4
        /*0108*/ 	.byte	0x04, 0x0a
        /*010a*/ 	.short	(.L_74 - .L_73)
	.align		4
.L_73:
        /*010c*/ 	.word	index@(.nv.constant0._Z12setup_kerneliP17curandStateXORWOWPiS1_PKiy)
        /*0110*/ 	.short	0x0380
        /*0112*/ 	.short	0x0030


	//----- nvinfo : EIATTR_SW_WAR
	.align		4
.L_74:
        /*0114*/ 	.byte	0x04, 0x36
        /*0116*/ 	.short	(.L_76 - .L_75)
.L_75:
        /*0118*/ 	.word	0x00000008
.L_76:


//--------------------- .nv.callgraph             --------------------------
	.section	.nv.callgraph,"",@"SHT_CUDA_CALLGRAPH"
	.align	4
	.sectionentsize	8
	.align		4
        /*0000*/ 	.word	0x00000000
	.align		4
        /*0004*/ 	.word	0xffffffff
	.align		4
        /*0008*/ 	.word	0x00000000
	.align		4
        /*000c*/ 	.word	0xfffffffe
	.align		4
        /*0010*/ 	.word	0x00000000
	.align		4
        /*0014*/ 	.word	0xfffffffd
	.align		4
        /*0018*/ 	.word	0x00000000
	.align		4
        /*001c*/ 	.word	0xfffffffc


//--------------------- .nv.constant4             --------------------------
	.section	.nv.constant4,"a",@progbits
	.align	8
	.align		8
.nv.constant4:
        /*0000*/ 	.dword	precalc_xorwow_matrix
	.align		8
        /*0008*/ 	.dword	precalc_xorwow_offset_matrix
	.align		8
        /*0010*/ 	.dword	mrg32k3aM1
	.align		8
        /*0018*/ 	.dword	mrg32k3aM2
	.align		8
        /*0020*/ 	.dword	mrg32k3aM1SubSeq
	.align		8
        /*0028*/ 	.dword	mrg32k3aM2SubSeq
	.align		8
        /*0030*/ 	.dword	mrg32k3aM1Seq
	.align		8
        /*0038*/ 	.dword	mrg32k3aM2Seq


//--------------------- .nv.constant3             --------------------------
	.section	.nv.constant3,"a",@progbits
	.align	8
.nv.constant3:
	.type		__cr_lgamma_table,@object
	.size		__cr_lgamma_table,(.L_8 - __cr_lgamma_table)
__cr_lgamma_table:
        /*0000*/ 	.byte	0x00, 0x00, 0x00, 0x00, 0x00, 0x00, 0x00, 0x00, 0x00, 0x00, 0x00, 0x00, 0x00, 0x00, 0x00, 0x00
        /*0010*/ 	.byte	0xef, 0x39, 0xfa, 0xfe, 0x42, 0x2e, 0xe6, 0x3f, 0x02, 0x20, 0x2a, 0xfa, 0x0b, 0xab, 0xfc, 0x3f
        /*0020*/ 	.byte	0xf9, 0x2c, 0x92, 0x7c, 0xa7, 0x6c, 0x09, 0x40, 0xc9, 0x79, 0x44, 0x3c, 0x64, 0x26, 0x13, 0x40
        /*0030*/ 	.byte	0xca, 0x01, 0xcf, 0x3a, 0x27, 0x51, 0x1a, 0x40, 0x30, 0xcc, 0x2d, 0xf3, 0xe1, 0x0c, 0x21, 0x40
        /*0040*/ 	.byte	0x0d, 0xb7, 0xfc, 0x82, 0x8e, 0x35, 0x25, 0x40
.L_8:


//--------------------- .nv.constant2._Z16fold_step_kerneliP17curandStateXORWOWPiS1_PKifiS1_S1_ --------------------------
	.section	.nv.constant2._Z16fold_step_kerneliP17curandStateXORWOWPiS1_PKifiS1_S1_,"a",@progbits
	.sectionflags	@""
	.align	4
.nv.constant2._Z16fold_step_kerneliP17curandStateXORWOWPiS1_PKifiS1_S1_:
        /*0000*/ 	.byte	0x00, 0x0d, 0x00, 0x00, 0x30, 0x0c, 0x00, 0x00, 0xc0, 0x0c, 0x00, 0x00, 0x90, 0x14, 0x00, 0x00
        /*0010*/ 	.byte	0xc0, 0x13, 0x00, 0x00, 0x50, 0x14, 0x00, 0x00, 0x80, 0x16, 0x00, 0x00, 0xb0, 0x15, 0x00, 0x00
        /*0020*/ 	.byte	0x40, 0x16, 0x00, 0x00, 0x60, 0x18, 0x00, 0x00, 0x90, 0x17, 0x00, 0x00, 0x20, 0x18, 0x00, 0x00
        /*0030*/ 	.byte	0xc0, 0x0e, 0x00, 0x00, 0xf0, 0x0d, 0x00, 0x00, 0x80, 0x0e, 0x00, 0x00, 0x80, 0x10, 0x00, 0x00
        /*0040*/ 	.byte	0xb0, 0x0f, 0x00, 0x00, 0x40, 0x10, 0x00, 0x00, 0x40, 0x12, 0x00, 0x00, 0x70, 0x11, 0x00, 0x00
        /*0050*/ 	.byte	0x00, 0x12, 0x00, 0x00


//--------------------- .nv.constant2._Z12setup_kerneliP17curandStateXORWOWPiS1_PKiy --------------------------
	.section	.nv.constant2._Z12setup_kerneliP17curandStateXORWOWPiS1_PKiy,"a",@progbits
	.sectionflags	@""
	.align	4
.nv.constant2._Z12setup_kerneliP17curandStateXORWOWPiS1_PKiy:
        /*0000*/ 	.byte	0x00, 0x1c, 0x00, 0x00, 0x20, 0x1b, 0x00, 0x00, 0xb0, 0x1b, 0x00, 0x00, 0xa0, 0x23, 0x00, 0x00
        /*0010*/ 	.byte	0xd0, 0x22, 0x00, 0x00, 0x60, 0x23, 0x00, 0x00, 0xe0, 0x1d, 0x00, 0x00, 0x00, 0x1d, 0x00, 0x00
        /*0020*/ 	.byte	0x90, 0x1d, 0x00, 0x00, 0xa0, 0x1f, 0x00, 0x00, 0xd0, 0x1e, 0x00, 0x00, 0x60, 0x1f, 0x00, 0x00
        /*0030*/ 	.byte	0x70, 0x21, 0x00, 0x00, 0x90, 0x20, 0x00, 0x00, 0x20, 0x21, 0x00, 0x00


//--------------------- .text._Z16fold_step_kerneliP17curandStateXORWOWPiS1_PKifiS1_S1_ --------------------------
	.section	.text._Z16fold_step_kerneliP17curandStateXORWOWPiS1_PKifiS1_S1_,"ax",@progbits
	.align	128
        .global         _Z16fold_step_kerneliP17curandStateXORWOWPiS1_PKifiS1_S1_
        .type           _Z16fold_step_kerneliP17curandStateXORWOWPiS1_PKifiS1_S1_,@function
        .size           _Z16fold_step_kerneliP17curandStateXORWOWPiS1_PKifiS1_S1_,(.L_x_194 - _Z16fold_step_kerneliP17curandStateXORWOWPiS1_PKifiS1_S1_)
        .other          _Z16fold_step_kerneliP17curandStateXORWOWPiS1_PKifiS1_S1_,@"STO_CUDA_ENTRY STV_DEFAULT"
_Z16fold_step_kerneliP17curandStateXORWOWPiS1_PKifiS1_S1_:
.text._Z16fold_step_kerneliP17curandStateXORWOWPiS1_PKifiS1_S1_:
[----:B------:R-:W0:Y:S01]  /*0000*/  LDC R1, c[0x0][0x37c] ;  /* 0x0000df00ff017b82 */ /* 0x000e220000000800 */
[----:B------:R-:W1:Y:S07]  /*0010*/  S2R R36, SR_TID.X ;  /* 0x0000000000247919 */ /* 0x000e6e0000002100 */
[----:B------:R-:W1:Y:S01]  /*0020*/  S2UR UR4, SR_CTAID.X ;  /* 0x00000000000479c3 */ /* 0x000e620000002500 */
[----:B------:R-:W2:Y:S01]  /*0030*/  LDCU.64 UR8, c[0x0][0x358] ;  /* 0x00006b00ff0877ac */ /* 0x000ea20008000a00 */
[----:B0-----:R-:W-:Y:S01]  /*0040*/  VIADD R1, R1, 0xfffffd00 ;  /* 0xfffffd0001017836 */ /* 0x001fe20000000000 */
[----:B------:R-:W0:Y:S05]  /*0050*/  LDCU UR5, c[0x0][0x380] ;  /* 0x00007000ff0577ac */ /* 0x000e2a0008000800 */
[----:B------:R-:W1:Y:S08]  /*0060*/  LDC R3, c[0x0][0x360] ;  /* 0x0000d800ff037b82 */ /* 0x000e700000000800 */
[----:B------:R-:W3:Y:S08]  /*0070*/  LDC.64 R32, c[0x0][0x388] ;  /* 0x0000e200ff207b82 */ /* 0x000ef00000000a00 */
[----:B------:R-:W4:Y:S01]  /*0080*/  LDC.64 R28, c[0x0][0x390] ;  /* 0x0000e400ff1c7b82 */ /* 0x000f220000000a00 */
[----:B-1----:R-:W-:-:S04]  /*0090*/  IMAD R34, R3, UR4, R36 ;  /* 0x0000000403227c24 */ /* 0x002fc8000f8e0224 */
[----:B---3--:R-:W-:-:S05]  /*00a0*/  IMAD.WIDE R32, R34, 0x30, R32 ;  /* 0x0000003022207825 */ /* 0x008fca00078e0220 */
[----:B--2---:R1:W5:Y:S04]  /*00b0*/  LDG.E R0, desc[UR8][R32.64+0x20] ;  /* 0x0000200820007981 */ /* 0x004368000c1e1900 */
[----:B------:R1:W5:Y:S04]  /*00c0*/  LDG.E.64 R30, desc[UR8][R32.64+0x28] ;  /* 0x00002808201e7981 */ /* 0x000368000c1e1b00 */
[----:B------:R1:W5:Y:S04]  /*00d0*/  LDG.E.64 R4, desc[UR8][R32.64] ;  /* 0x0000000820047981 */ /* 0x000368000c1e1b00 */
[----:B------:R1:W5:Y:S04]  /*00e0*/  LDG.E.64 R6, desc[UR8][R32.64+0x8] ;  /* 0x0000080820067981 */ /* 0x000368000c1e1b00 */
[----:B------:R1:W5:Y:S04]  /*00f0*/  LDG.E.64 R8, desc[UR8][R32.64+0x10] ;  /* 0x0000100820087981 */ /* 0x000368000c1e1b00 */
[----:B------:R1:W5:Y:S01]  /*0100*/  LDG.E.64 R10, desc[UR8][R32.64+0x18] ;  /* 0x00001808200a7981 */ /* 0x000362000c1e1b00 */
[----:B0-----:R-:W-:Y:S01]  /*0110*/  UISETP.GE.AND UP0, UPT, UR5, 0x2, UPT ;  /* 0x000000020500788c */ /* 0x001fe2000bf06270 */
[C---:B------:R-:W-:Y:S01]  /*0120*/  R2UR UR13, R1.reuse ;  /* 0x00000000010d72ca */ /* 0x040fe200000e0000 */
[----:B------:R-:W-:Y:S01]  /*0130*/  IMAD.SHL.U32 R2, R34, 0x40, RZ ;  /* 0x0000004022027824 */ /* 0x000fe200078e00ff */
[----:B------:R-:W-:Y:S01]  /*0140*/  R2UR UR12, R1 ;  /* 0x00000000010c72ca */ /* 0x000fe200000e0000 */
[----:B------:R-:W-:-:S02]  /*0150*/  UIADD3 UR4, UPT, UPT, UR5, -0x1, URZ ;  /* 0xffffffff05047890 */ /* 0x000fc4000fffe0ff */
[----:B----4-:R-:W-:-:S08]  /*0160*/  IMAD.WIDE R28, R2, 0x4, R28 ;  /* 0x00000004021c7825 */ /* 0x010fd000078e021c */
[----:B------:R-:W-:Y:S01]  /*0170*/  UIADD3 UR11, UPT, UPT, UR13, 0x200, URZ ;  /* 0x000002000d0b7890 */ /* 0x000fe2000fffe0ff */
[----:B-1----:R-:W-:Y:S11]  /*0180*/  BRA.U !UP0, `(.L_x_0) ;  /* 0x0000000508507547 */ /* 0x002ff6000b800000 */
[----:B------:R-:W-:Y:S01]  /*0190*/  UIADD3 UR5, UPT, UPT, UR5, -0x2, URZ ;  /* 0xfffffffe05057890 */ /* 0x000fe2000fffe0ff */
[----:B------:R-:W-:Y:S01]  /*01a0*/  IMAD.MOV.U32 R3, RZ, RZ, RZ ;  /* 0x000000ffff037224 */ /* 0x000fe200078e00ff */
[----:B------:R-:W-:Y:S02]  /*01b0*/  ULOP3.LUT UR6, UR4, 0xf, URZ, 0xc0, !UPT ;  /* 0x0000000f04067892 */ /* 0x000fe4000f8ec0ff */
[----:B------:R-:W-:Y:S02]  /*01c0*/  UISETP.GE.U32.AND UP0, UPT, UR5, 0xf, UPT ;  /* 0x0000000f0500788c */ /* 0x000fe4000bf06070 */
[----:B------:R-:W-:-:S07]  /*01d0*/  UISETP.NE.AND UP1, UPT, UR6, URZ, UPT ;  /* 0x000000ff0600728c */ /* 0x000fce000bf25270 */
[----:B------:R-:W-:Y:S05]  /*01e0*/  BRA.U !UP0, `(.L_x_1) ;  /* 0x0000000108707547 */ /* 0x000fea000b800000 */
[----:B------:R-:W-:Y:S01]  /*01f0*/  ULOP3.LUT UR5, UR4, 0xfffffff0, URZ, 0xc0, !UPT ;  /* 0xfffffff004057892 */ /* 0x000fe2000f8ec0ff */
[----:B------:R-:W-:-:S05]  /*0200*/  IMAD.MOV.U32 R35, RZ, RZ, RZ ;  /* 0x000000ffff237224 */ /* 0x000fca00078e00ff */
[----:B------:R-:W-:-:S07]  /*0210*/  IMAD.U32 R3, RZ, RZ, UR5 ;  /* 0x00000005ff037e24 */ /* 0x000fce000f8e00ff */
.L_x_2:
[----:B------:R-:W-:-:S05]  /*0220*/  IMAD.WIDE.U32 R38, R35, 0x4, R28 ;  /* 0x0000000423267825 */ /* 0x000fca00078e001c */
[----:B0-----:R-:W2:Y:S04]  /*0230*/  LDG.E R12, desc[UR8][R38.64] ;  /* 0x00000008260c7981 */ /* 0x001ea8000c1e1900 */
[----:B------:R-:W2:Y:S04]  /*0240*/  LDG.E R13, desc[UR8][R38.64+0x4] ;  /* 0x00000408260d7981 */ /* 0x000ea8000c1e1900 */
[----:B------:R-:W2:Y:S04]  /*0250*/  LDG.E R14, desc[UR8][R38.64+0x8] ;  /* 0x00000808260e7981 */ /* 0x000ea8000c1e1900 */
[----:B------:R-:W2:Y:S04]  /*0260*/  LDG.E R15, desc[UR8][R38.64+0xc] ;  /* 0x00000c08260f7981 */ /* 0x000ea8000c1e1900 */
[----:B------:R-:W3:Y:S04]  /*0270*/  LDG.E R16, desc[UR8][R38.64+0x10] ;  /* 0x0000100826107981 */ /* 0x000ee8000c1e1900 */
[----:B------:R-:W3:Y:S04]  /*0280*/  LDG.E R17, desc[UR8][R38.64+0x14] ;  /* 0x0000140826117981 */ /* 0x000ee8000c1e1900 */
[----:B------:R-:W3:Y:S04]  /*0290*/  LDG.E R18, desc[UR8][R38.64+0x18] ;  /* 0x0000180826127981 */ /* 0x000ee8000c1e1900 */
[----:B------:R-:W3:Y:S04]  /*02a0*/  LDG.E R19, desc[UR8][R38.64+0x1c] ;  /* 0x00001c0826137981 */ /* 0x000ee8000c1e1900 */
[----:B------:R-:W4:Y:S04]  /*02b0*/  LDG.E R20, desc[UR8][R38.64+0x20] ;  /* 0x0000200826147981 */ /* 0x000f28000c1e1900 */
[----:B------:R-:W4:Y:S04]  /*02c0*/  LDG.E R21, desc[UR8][R38.64+0x24] ;  /* 0x0000240826157981 */ /* 0x000f28000c1e1900 */
[----:B------:R-:W4:Y:S04]  /*02d0*/  LDG.E R22, desc[UR8][R38.64+0x28] ;  /* 0x0000280826167981 */ /* 0x000f28000c1e1900 */
[----:B------:R-:W4:Y:S04]  /*02e0*/  LDG.E R23, desc[UR8][R38.64+0x2c] ;  /* 0x00002c0826177981 */ /* 0x000f28000c1e1900 */
[----:B------:R-:W4:Y:S04]  /*02f0*/  LDG.E R24, desc[UR8][R38.64+0x30] ;  /* 0x0000300826187981 */ /* 0x000f28000c1e1900 */
[----:B------:R-:W4:Y:S04]  /*0300*/  LDG.E R25, desc[UR8][R38.64+0x34] ;  /* 0x0000340826197981 */ /* 0x000f28000c1e1900 */
[----:B------:R-:W4:Y:S04]  /*0310*/  LDG.E R26, desc[UR8][R38.64+0x38] ;  /* 0x00003808261a7981 */ /* 0x000f28000c1e1900 */
[----:B------:R-:W4:Y:S01]  /*0320*/  LDG.E R27, desc[UR8][R38.64+0x3c] ;  /* 0x00003c08261b7981 */ /* 0x000f22000c1e1900 */
[C---:B------:R-:W-:Y:S01]  /*0330*/  LEA R37, R35.reuse, UR12, 0x2 ;  /* 0x0000000c23257c11 */ /* 0x040fe2000f8e10ff */
[----:B------:R-:W-:-:S05]  /*0340*/  VIADD R35, R35, 0x10 ;  /* 0x0000001023237836 */ /* 0x000fca0000000000 */
[----:B------:R-:W-:Y:S01]  /*0350*/  ISETP.NE.AND P0, PT, R35, R3, PT ;  /* 0x000000032300720c */ /* 0x000fe20003f05270 */
[----:B--2---:R0:W-:Y:S04]  /*0360*/  STL.128 [R37+0x200], R12 ;  /* 0x0002000c25007387 */ /* 0x0041e80000100c00 */
[----:B---3--:R0:W-:Y:S04]  /*0370*/  STL.128 [R37+0x210], R16 ;  /* 0x0002101025007387 */ /* 0x0081e80000100c00 */
[----:B----4-:R0:W-:Y:S04]  /*0380*/  STL.128 [R37+0x220], R20 ;  /* 0x0002201425007387 */ /* 0x0101e80000100c00 */
[----:B------:R0:W-:Y:S01]  /*0390*/  STL.128 [R37+0x230], R24 ;  /* 0x0002301825007387 */ /* 0x0001e20000100c00 */
[----:B------:R-:W-:Y:S05]  /*03a0*/  @P0 BRA `(.L_x_2) ;  /* 0xfffffffc009c0947 */ /* 0x000fea000383ffff */
.L_x_1:
[----:B------:R-:W-:Y:S05]  /*03b0*/  BRA.U !UP1, `(.L_x_0) ;  /* 0x0000000109c47547 */ /* 0x000fea000b800000 */
[----:B------:R-:W-:Y:S02]  /*03c0*/  UISETP.GE.U32.AND UP0, UPT, UR6, 0x8, UPT ;  /* 0x000000080600788c */ /* 0x000fe4000bf06070 */
[----:B------:R-:W-:-:S04]  /*03d0*/  ULOP3.LUT UR7, UR4, 0x7, URZ, 0xc0, !UPT ;  /* 0x0000000704077892 */ /* 0x000fc8000f8ec0ff */
[----:B------:R-:W-:-:S03]  /*03e0*/  UISETP.NE.AND UP1, UPT, UR7, URZ, UPT ;  /* 0x000000ff0700728c */ /* 0x000fc6000bf25270 */
[----:B------:R-:W-:Y:S08]  /*03f0*/  BRA.U !UP0, `(.L_x_3) ;  /* 0x00000001084c7547 */ /* 0x000ff0000b800000 */
[----:B0-----:R-:W-:-:S05]  /*0400*/  IMAD.WIDE.U32 R12, R3, 0x4, R28 ;  /* 0x00000004030c7825 */ /* 0x001fca00078e001c */
[----:B------:R-:W2:Y:S04]  /*0410*/  LDG.E R14, desc[UR8][R12.64] ;  /* 0x000000080c0e7981 */ /* 0x000ea8000c1e1900 */
[----:B------:R-:W3:Y:S04]  /*0420*/  LDG.E R15, desc[UR8][R12.64+0x4] ;  /* 0x000004080c0f7981 */ /* 0x000ee8000c1e1900 */
[----:B------:R-:W4:Y:S04]  /*0430*/  LDG.E R16, desc[UR8][R12.64+0x8] ;  /* 0x000008080c107981 */ /* 0x000f28000c1e1900 */
[----:B------:R-:W4:Y:S04]  /*0440*/  LDG.E R17, desc[UR8][R12.64+0xc] ;  /* 0x00000c080c117981 */ /* 0x000f28000c1e1900 */
[----:B------:R-:W4:Y:S04]  /*0450*/  LDG.E R18, desc[UR8][R12.64+0x10] ;  /* 0x000010080c127981 */ /* 0x000f28000c1e1900 */
[----:B------:R-:W4:Y:S04]  /*0460*/  LDG.E R19, desc[UR8][R12.64+0x14] ;  /* 0x000014080c137981 */ /* 0x000f28000c1e1900 */
[----:B------:R-:W4:Y:S04]  /*0470*/  LDG.E R20, desc[UR8][R12.64+0x18] ;  /* 0x000018080c147981 */ /* 0x000f28000c1e1900 */
[----:B------:R-:W4:Y:S01]  /*0480*/  LDG.E R21, desc[UR8][R12.64+0x1c] ;  /* 0x00001c080c157981 */ /* 0x000f22000c1e1900 */
[C---:B------:R-:W-:Y:S01]  /*0490*/  LEA R22, R3.reuse, UR12, 0x2 ;  /* 0x0000000c03167c11 */ /* 0x040fe2000f8e10ff */
[----:B------:R-:W-:-:S04]  /*04a0*/  VIADD R3, R3, 0x8 ;  /* 0x0000000803037836 */ /* 0x000fc80000000000 */
[----:B--2---:R1:W-:Y:S04]  /*04b0*/  STL [R22+0x200], R14 ;  /* 0x0002000e16007387 */ /* 0x0043e80000100800 */
[----:B---3--:R1:W-:Y:S04]  /*04c0*/  STL [R22+0x204], R15 ;  /* 0x0002040f16007387 */ /* 0x0083e80000100800 */
[----:B----4-:R1:W-:Y:S04]  /*04d0*/  STL [R22+0x208], R16 ;  /* 0x0002081016007387 */ /* 0x0103e80000100800 */
[----:B------:R1:W-:Y:S04]  /*04e0*/  STL [R22+0x20c], R17 ;  /* 0x00020c1116007387 */ /* 0x0003e80000100800 */
[----:B------:R1:W-:Y:S04]  /*04f0*/  STL [R22+0x210], R18 ;  /* 0x0002101216007387 */ /* 0x0003e80000100800 */
[----:B------:R1:W-:Y:S04]  /*0500*/  STL [R22+0x214], R19 ;  /* 0x0002141316007387 */ /* 0x0003e80000100800 */
[----:B------:R1:W-:Y:S04]  /*0510*/  STL [R22+0x218], R20 ;  /* 0x0002181416007387 */ /* 0x0003e80000100800 */
[----:B------:R1:W-:Y:S02]  /*0520*/  STL [R22+0x21c], R21 ;  /* 0x00021c1516007387 */ /* 0x0003e40000100800 */
.L_x_3:
[----:B------:R-:W-:Y:S05]  /*0530*/  BRA.U !UP1, `(.L_x_0) ;  /* 0x0000000109647547 */ /* 0x000fea000b800000 */
[----:B------:R-:W-:Y:S02]  /*0540*/  UISETP.GE.U32.AND UP0, UPT, UR7, 0x4, UPT ;  /* 0x000000040700788c */ /* 0x000fe4000bf06070 */
[----:B------:R-:W-:-:S04]  /*0550*/  ULOP3.LUT UR5, UR4, 0x3, URZ, 0xc0, !UPT ;  /* 0x0000000304057892 */ /* 0x000fc8000f8ec0ff */
[----:B------:R-:W-:-:S03]  /*0560*/  UISETP.NE.AND UP1, UPT, UR5, URZ, UPT ;  /* 0x000000ff0500728c */ /* 0x000fc6000bf25270 */
[----:B------:R-:W-:Y:S08]  /*0570*/  BRA.U !UP0, `(.L_x_4) ;  /* 0x00000001082c7547 */ /* 0x000ff0000b800000 */
[----:B0-----:R-:W-:-:S05]  /*0580*/  IMAD.WIDE.U32 R12, R3, 0x4, R28 ;  /* 0x00000004030c7825 */ /* 0x001fca00078e001c */
[----:B-1----:R-:W2:Y:S04]  /*0590*/  LDG.E R14, desc[UR8][R12.64] ;  /* 0x000000080c0e7981 */ /* 0x002ea8000c1e1900 */
[----:B------:R-:W3:Y:S04]  /*05a0*/  LDG.E R16, desc[UR8][R12.64+0x4] ;  /* 0x000004080c107981 */ /* 0x000ee8000c1e1900 */
[----:B------:R-:W4:Y:S04]  /*05b0*/  LDG.E R18, desc[UR8][R12.64+0x8] ;  /* 0x000008080c127981 */ /* 0x000f28000c1e1900 */
[----:B------:R-:W4:Y:S01]  /*05c0*/  LDG.E R20, desc[UR8][R12.64+0xc] ;  /* 0x00000c080c147981 */ /* 0x000f22000c1e1900 */
[C---:B------:R-:W-:Y:S01]  /*05d0*/  LEA R15, R3.reuse, UR12, 0x2 ;  /* 0x0000000c030f7c11 */ /* 0x040fe2000f8e10ff */
[----:B------:R-:W-:-:S04]  /*05e0*/  VIADD R3, R3, 0x4 ;  /* 0x0000000403037836 */ /* 0x000fc80000000000 */
[----:B--2---:R2:W-:Y:S04]  /*05f0*/  STL [R15+0x200], R14 ;  /* 0x0002000e0f007387 */ /* 0x0045e80000100800 */
[----:B---3--:R2:W-:Y:S04]  /*0600*/  STL [R15+0x204], R16 ;  /* 0x000204100f007387 */ /* 0x0085e80000100800 */
[----:B----4-:R2:W-:Y:S04]  /*0610*/  STL [R15+0x208], R18 ;  /* 0x000208120f007387 */ /* 0x0105e80000100800 */
[----:B------:R2:W-:Y:S02]  /*0620*/  STL [R15+0x20c], R20 ;  /* 0x00020c140f007387 */ /* 0x0005e40000100800 */
.L_x_4:
[----:B------:R-:W-:Y:S05]  /*0630*/  BRA.U !UP1, `(.L_x_0) ;  /* 0x0000000109247547 */ /* 0x000fea000b800000 */
[----:B------:R-:W-:-:S05]  /*0640*/  UMOV UR4, URZ ;  /* 0x000000ff00047c82 */ /* 0x000fca0008000000 */
.L_x_5:
[----:B0--3--:R-:W-:-:S06]  /*0650*/  IMAD.WIDE.U32 R12, R3, 0x4, R28 ;  /* 0x00000004030c7825 */ /* 0x009fcc00078e001c */
[----:B------:R-:W3:Y:S01]  /*0660*/  LDG.E R12, desc[UR8][R12.64] ;  /* 0x000000080c0c7981 */ /* 0x000ee2000c1e1900 */
[C---:B-12---:R-:W-:Y:S01]  /*0670*/  LEA R15, R3.reuse, UR12, 0x2 ;  /* 0x0000000c030f7c11 */ /* 0x046fe2000f8e10ff */
[----:B------:R-:W-:Y:S01]  /*0680*/  UIADD3 UR4, UPT, UPT, UR4, 0x1, URZ ;  /* 0x0000000104047890 */ /* 0x000fe2000fffe0ff */
[----:B------:R-:W-:-:S03]  /*0690*/  VIADD R3, R3, 0x1 ;  /* 0x0000000103037836 */ /* 0x000fc60000000000 */
[----:B------:R-:W-:Y:S01]  /*06a0*/  UISETP.NE.AND UP0, UPT, UR4, UR5, UPT ;  /* 0x000000050400728c */ /* 0x000fe2000bf05270 */
[----:B---3--:R3:W-:Y:S08]  /*06b0*/  STL [R15+0x200], R12 ;  /* 0x0002000c0f007387 */ /* 0x0087f00000100800 */
[----:B------:R-:W-:Y:S05]  /*06c0*/  BRA.U UP0, `(.L_x_5) ;  /* 0xfffffffd00e07547 */ /* 0x000fea000b83ffff */
.L_x_0:
[----:B0--3--:R-:W0:Y:S01]  /*06d0*/  LDC.64 R12, c[0x0][0x398] ;  /* 0x0000e600ff0c7b82 */ /* 0x009e220000000a00 */
[----:B------:R-:W-:Y:S01]  /*06e0*/  ISETP.NE.AND P0, PT, R36, RZ, PT ;  /* 0x000000ff2400720c */ /* 0x000fe20003f05270 */
[----:B------:R-:W3:Y:S01]  /*06f0*/  LDCU UR4, c[0x0][0x3ac] ;  /* 0x00007580ff0477ac */ /* 0x000ee20008000800 */
[----:B0-----:R-:W-:-:S11]  /*0700*/  IMAD.WIDE R34, R34, 0x4, R12 ;  /* 0x0000000422227825 */ /* 0x001fd600078e020c */
[----:B------:R-:W0:Y:S01]  /*0710*/  @!P0 S2R R13, SR_CgaCtaId ;  /* 0x00000000000d8919 */ /* 0x000e220000008800 */
[----:B------:R-:W-:Y:S01]  /*0720*/  @!P0 MOV R12, 0x400 ;  /* 0x00000400000c8802 */ /* 0x000fe20000000f00 */
[----:B-12---:R-:W-:Y:S01]  /*0730*/  @!P0 IMAD.MOV.U32 R15, RZ, RZ, 0xf423f ;  /* 0x000f423fff0f8424 */ /* 0x006fe200078e00ff */
[----:B------:R1:W5:Y:S01]  /*0740*/  LDG.E R3, desc[UR8][R34.64] ;  /* 0x0000000822037981 */ /* 0x000362000c1e1900 */
[----:B---3--:R-:W-:Y:S01]  /*0750*/  UISETP.GE.AND UP0, UPT, UR4, 0x1, UPT ;  /* 0x000000010400788c */ /* 0x008fe2000bf06270 */
[----:B0-----:R-:W-:-:S05]  /*0760*/  @!P0 LEA R12, R13, R12, 0x18 ;  /* 0x0000000c0d0c8211 */ /* 0x001fca00078ec0ff */
[----:B------:R1:W-:Y:S01]  /*0770*/  @!P0 STS [R12], R15 ;  /* 0x0000000f0c008388 */ /* 0x0003e20000000800 */
[----:B------:R-:W-:Y:S06]  /*0780*/  BAR.SYNC.DEFER_BLOCKING 0x0 ;  /* 0x0000000000007b1d */ /* 0x000fec0000010000 */
[----:B------:R-:W-:Y:S05]  /*0790*/  BRA.U !UP0, `(.L_x_6) ;  /* 0x0000003908787547 */ /* 0x000fea000b800000 */
[----:B------:R-:W-:Y:S01]  /*07a0*/  UIADD3 UR10, UPT, UPT, UR13, 0x208, URZ ;  /* 0x000002080d0a7890 */ /* 0x000fe2000fffe0ff */
[----:B------:R-:W-:-:S11]  /*07b0*/  UMOV UR4, URZ ;  /* 0x000000ff00047c82 */ /* 0x000fd60008000000 */
.L_x_60:
[----:B0-----:R-:W0:Y:S01]  /*07c0*/  LDCU UR18, c[0x0][0x380] ;  /* 0x00007000ff1277ac */ /* 0x001e220008000800 */
[----:B-1---5:R-:W-:Y:S02]  /*07d0*/  SHF.R.U32.HI R12, RZ, 0x2, R5 ;  /* 0x00000002ff0c7819 */ /* 0x022fe40000011605 */
[----:B------:R-:W-:Y:S01]  /*07e0*/  SHF.L.U32 R14, R9, 0x4, RZ ;  /* 0x00000004090e7819 */ /* 0x000fe200000006ff */
[----:B------:R-:W1:Y:S01]  /*07f0*/  LDCU UR5, c[0x0][0x380] ;  /* 0x00007000ff0577ac */ /* 0x000e620008000800 */
[----:B------:R-:W-:Y:S01]  /*0800*/  LOP3.LUT R12, R12, R5, RZ, 0x3c, !PT ;  /* 0x000000050c0c7212 */ /* 0x000fe200078e3cff */
[----:B------:R-:W2:Y:S04]  /*0810*/  LDCU UR6, c[0x0][0x3ac] ;  /* 0x00007580ff0677ac */ /* 0x000ea80008000800 */
[----:B------:R-:W-:-:S05]  /*0820*/  IMAD.SHL.U32 R5, R12, 0x2, RZ ;  /* 0x000000020c057824 */ /* 0x000fca00078e00ff */
[----:B------:R-:W-:Y:S01]  /*0830*/  LOP3.LUT R5, R9, R14, R5, 0x96, !PT ;  /* 0x0000000e09057212 */ /* 0x000fe200078e9605 */
[----:B0-----:R-:W-:-:S03]  /*0840*/  UIADD3 UR19, UPT, UPT, UR18, -0x1, URZ ;  /* 0xffffffff12137890 */ /* 0x001fc6000fffe0ff */
[----:B------:R-:W-:Y:S01]  /*0850*/  LOP3.LUT R17, R5, R12, RZ, 0x3c, !PT ;  /* 0x0000000c05117212 */ /* 0x000fe200078e3cff */
[----:B------:R-:W-:-:S03]  /*0860*/  IMAD.MOV.U32 R12, RZ, RZ, RZ ;  /* 0x000000ffff0c7224 */ /* 0x000fc600078e00ff */
[----:B------:R-:W-:Y:S01]  /*0870*/  IADD3 R16, PT, PT, R4, 0x587c5, R17 ;  /* 0x000587c504107810 */ /* 0x000fe20007ffe011 */
[----:B------:R-:W-:Y:S01]  /*0880*/  IMAD R19, RZ, RZ, -UR19 ;  /* 0x80000013ff137e24 */ /* 0x000fe2000f8e02ff */
[----:B------:R-:W-:Y:S01]  /*0890*/  ISETP.NE.U32.AND P1, PT, RZ, UR19, PT ;  /* 0x00000013ff007c0c */ /* 0x000fe2000bf25070 */
[----:B------:R-:W0:Y:S08]  /*08a0*/  I2F.U32.RP R15, UR19 ;  /* 0x00000013000f7d06 */ /* 0x000e300008209000 */
[----:B0-----:R-:W0:Y:S02]  /*08b0*/  MUFU.RCP R15, R15 ;  /* 0x0000000f000f7308 */ /* 0x001e240000001000 */
[----:B0-----:R-:W-:-:S06]  /*08c0*/  VIADD R13, R15, 0xffffffe ;  /* 0x0ffffffe0f0d7836 */ /* 0x001fcc0000000000 */
[----:B------:R-:W0:Y:S02]  /*08d0*/  F2I.FTZ.U32.TRUNC.NTZ R13, R13 ;  /* 0x0000000d000d7305 */ /* 0x000e24000021f000 */
[----:B0-----:R-:W-:-:S04]  /*08e0*/  IMAD R19, R19, R13, RZ ;  /* 0x0000000d13137224 */ /* 0x001fc800078e02ff */
[----:B------:R-:W-:-:S06]  /*08f0*/  IMAD.HI.U32 R5, R13, R19, R12 ;  /* 0x000000130d057227 */ /* 0x000fcc00078e000c */
[----:B------:R-:W-:-:S04]  /*0900*/  IMAD.HI.U32 R5, R5, R16, RZ ;  /* 0x0000001005057227 */ /* 0x000fc800078e00ff */
[----:B------:R-:W-:-:S04]  /*0910*/  IMAD.MOV R5, RZ, RZ, -R5 ;  /* 0x000000ffff057224 */ /* 0x000fc800078e0a05 */
[----:B------:R-:W-:-:S05]  /*0920*/  IMAD R16, R5, UR19, R16 ;  /* 0x0000001305107c24 */ /* 0x000fca000f8e0210 */
[----:B------:R-:W-:Y:S02]  /*0930*/  ISETP.GE.U32.AND P0, PT, R16, UR19, PT ;  /* 0x0000001310007c0c */ /* 0x000fe4000bf06070 */
[----:B------:R-:W-:-:S04]  /*0940*/  SHF.R.U32.HI R5, RZ, 0x2, R6 ;  /* 0x00000002ff057819 */ /* 0x000fc80000011606 */
[----:B------:R-:W-:-:S07]  /*0950*/  LOP3.LUT R5, R5, R6, RZ, 0x3c, !PT ;  /* 0x0000000605057212 */ /* 0x000fce00078e3cff */
[----:B------:R-:W-:Y:S02]  /*0960*/  @P0 VIADD R16, R16, -UR19 ;  /* 0x8000001310100c36 */ /* 0x000fe40008000000 */
[----:B------:R-:W-:-:S03]  /*0970*/  IMAD.SHL.U32 R12, R5, 0x2, RZ ;  /* 0x00000002050c7824 */ /* 0x000fc600078e00ff */
[----:B------:R-:W-:Y:S01]  /*0980*/  ISETP.GE.U32.AND P0, PT, R16, UR19, PT ;  /* 0x0000001310007c0c */ /* 0x000fe2000bf06070 */
[----:B------:R-:W-:-:S05]  /*0990*/  IMAD.SHL.U32 R6, R17, 0x10, RZ ;  /* 0x0000001011067824 */ /* 0x000fca00078e00ff */
[----:B------:R-:W-:-:S04]  /*09a0*/  LOP3.LUT R6, R5, R12, R6, 0x96, !PT ;  /* 0x0000000c05067212 */ /* 0x000fc800078e9606 */
[----:B------:R-:W-:-:S03]  /*09b0*/  LOP3.LUT R19, R6, R17, RZ, 0x3c, !PT ;  /* 0x0000001106137212 */ /* 0x000fc600078e3cff */
[----:B------:R-:W-:Y:S01]  /*09c0*/  @P0 VIADD R16, R16, -UR19 ;  /* 0x8000001310100c36 */ /* 0x000fe20008000000 */
[----:B------:R-:W-:Y:S02]  /*09d0*/  @!P1 LOP3.LUT R16, RZ, UR19, RZ, 0x33, !PT ;  /* 0x00000013ff109c12 */ /* 0x000fe4000f8e33ff */
[----:B------:R-:W-:Y:S02]  /*09e0*/  IADD3 R5, PT, PT, R4, 0xb0f8a, R19 ;  /* 0x000b0f8a04057810 */ /* 0x000fe40007ffe013 */
[----:B------:R-:W-:Y:S02]  /*09f0*/  LEA R20, R16, UR11, 0x2 ;  /* 0x0000000b10147c11 */ /* 0x000fe4000f8e10ff */
[----:B------:R-:W-:-:S03]  /*0a00*/  LOP3.LUT R21, R5, 0x3, RZ, 0xc0, !PT ;  /* 0x0000000305157812 */ /* 0x000fc600078ec0ff */
[----:B------:R0:W5:Y:S01]  /*0a10*/  LDL R18, [R20] ;  /* 0x0000000014127983 */ /* 0x0001620000100800 */
[----:B-1----:R-:W-:Y:S01]  /*0a20*/  UISETP.GE.AND UP1, UPT, UR5, 0x2, UPT ;  /* 0x000000020500788c */ /* 0x002fe2000bf26270 */
[----:B------:R-:W-:Y:S01]  /*0a30*/  IMAD.MOV.U32 R5, RZ, RZ, R7 ;  /* 0x000000ffff057224 */ /* 0x000fe200078e0007 */
[----:B------:R-:W-:Y:S01]  /*0a40*/  UIADD3 UR4, UPT, UPT, UR4, 0x1, URZ ;  /* 0x0000000104047890 */ /* 0x000fe2000fffe0ff */
[----:B------:R0:W-:Y:S01]  /*0a50*/  STL [R20], R21 ;  /* 0x0000001514007387 */ /* 0x0001e20000100800 */
[----:B------:R-:W-:Y:S02]  /*0a60*/  IMAD.MOV.U32 R12, RZ, RZ, R8 ;  /* 0x000000ffff0c7224 */ /* 0x000fe400078e0008 */
[----:B------:R-:W-:Y:S01]  /*0a70*/  IMAD.MOV.U32 R13, RZ, RZ, R9 ;  /* 0x000000ffff0d7224 */ /* 0x000fe200078e0009 */
[----:B------:R0:W-:Y:S01]  /*0a80*/  STL [R1], RZ ;  /* 0x000000ff01007387 */ /* 0x0001e20000100800 */
[----:B------:R-:W-:Y:S01]  /*0a90*/  IMAD.MOV.U32 R14, RZ, RZ, R4 ;  /* 0x000000ffff0e7224 */ /* 0x000fe200078e0004 */
[----:B--2---:R-:W-:Y:S01]  /*0aa0*/  UISETP.NE.AND UP0, UPT, UR4, UR6, UPT ;  /* 0x000000060400728c */ /* 0x004fe2000bf05270 */
[----:B------:R-:W-:Y:S01]  /*0ab0*/  IMAD.MOV.U32 R15, RZ, RZ, R3 ;  /* 0x000000ffff0f7224 */ /* 0x000fe200078e0003 */
[----:B------:R0:W-:Y:S01]  /*0ac0*/  STL [R1+0x100], RZ ;  /* 0x000100ff01007387 */ /* 0x0001e20000100800 */
[----:B------:R-:W-:Y:S08]  /*0ad0*/  BRA.U !UP1, `(.L_x_7) ;  /* 0x0000000d09747547 */ /* 0x000ff0000b800000 */
[----:B------:R-:W-:Y:S01]  /*0ae0*/  UIADD3 UR5, UPT, UPT, UR18, -0x2, URZ ;  /* 0xfffffffe12057890 */ /* 0x000fe2000fffe0ff */
[----:B------:R-:W-:-:S03]  /*0af0*/  CS2R R8, SRZ ;  /* 0x0000000000087805 */ /* 0x000fc6000001ff00 */
[----:B------:R-:W-:-:S03]  /*0b00*/  UISETP.GE.U32.AND UP1, UPT, UR5, 0x3, UPT ;  /* 0x000000030500788c */ /* 0x000fc6000bf26070 */
[----:B------:R-:W-:-:S06]  /*0b10*/  UMOV UR5, URZ ;  /* 0x000000ff00057c82 */ /* 0x000fcc0008000000 */
[----:B------:R-:W-:Y:S05]  /*0b20*/  BRA.U !UP1, `(.L_x_8) ;  /* 0x0000000509f07547 */ /* 0x000fea000b800000 */
[----:B------:R-:W-:Y:S01]  /*0b30*/  HFMA2 R8, -RZ, RZ, 0, 0 ;  /* 0x00000000ff087431 */ /* 0x000fe200000001ff */
[----:B------:R-:W-:Y:S02]  /*0b40*/  ULOP3.LUT UR5, UR19, 0xfffffffc, URZ, 0xc0, !UPT ;  /* 0xfffffffc13057892 */ /* 0x000fe4000f8ec0ff */
[----:B------:R-:W-:Y:S02]  /*0b50*/  UIADD3 UR15, UPT, UPT, UR13, 0x108, URZ ;  /* 0x000001080d0f7890 */ /* 0x000fe4000fffe0ff */
[----:B------:R-:W-:Y:S02]  /*0b60*/  UIADD3 UR14, UPT, UPT, UR13, 0x10, URZ ;  /* 0x000000100d0e7890 */ /* 0x000fe4000fffe0ff */
[----:B------:R-:W-:Y:S01]  /*0b70*/  UIADD3 UR7, UPT, UPT, -UR5, URZ, URZ ;  /* 0x000000ff05077290 */ /* 0x000fe2000fffe1ff */
[----:B------:R-:W-:-:S11]  /*0b80*/  UMOV UR6, UR10 ;  /* 0x0000000a00067c82 */ /* 0x000fd60008000000 */
.L_x_25:
[----:B0-----:R-:W2:Y:S01]  /*0b90*/  LDL R20, [UR6+-0x8] ;  /* 0xfffff806ff147983 */ /* 0x001ea20008100800 */
[----:B------:R-:W-:Y:S01]  /*0ba0*/  BSSY.RECONVERGENT B0, `(.L_x_9) ;  /* 0x0000016000007945 */ /* 0x000fe20003800200 */
[----:B--2---:R-:W-:-:S13]  /*0bb0*/  ISETP.GT.AND P0, PT, R20, 0x1, PT ;  /* 0x000000011400780c */ /* 0x004fda0003f04270 */
[----:B-1----:R-:W-:Y:S05]  /*0bc0*/  @P0 BRA `(.L_x_10) ;  /* 0x0000000000240947 */ /* 0x002fea0003800000 */
[----:B------:R-:W-:Y:S01]  /*0bd0*/  VIMNMX.U32 R6, PT, PT, R20, 0x2, PT ;  /* 0x0000000214067848 */ /* 0x000fe20003fe0000 */
[----:B------:R-:W-:-:S04]  /*0be0*/  IMAD.MOV.U32 R21, RZ, RZ, 0x1 ;  /* 0x00000001ff157424 */ /* 0x000fc800078e00ff */
[----:B------:R-:W-:-:S04]  /*0bf0*/  IMAD.SHL.U32 R22, R6, 0x4, RZ ;  /* 0x0000000406167824 */ /* 0x000fc800078e00ff */
[----:B------:R-:W0:Y:S02]  /*0c00*/  LDC R6, c[0x2][R22] ;  /* 0x0080000016067b82 */ /* 0x000e240000000800 */
[----:B0-----:R-:W-:-:S04]  /*0c10*/  SHF.R.S32.HI R7, RZ, 0x1f, R6 ;  /* 0x0000001fff077819 */ /* 0x001fc80000011406 */
.L_x_146:
[----:B------:R-:W-:Y:S05]  /*0c20*/  BRX R6 -0xc30                                         (*"BRANCH_TARGETS .L_x_11,.L_x_148,.L_x_149"*) ;  /* 0xfffffff006f47949 */ /* 0x000fea000383ffff */
.L_x_148:
[----:B------:R-:W-:Y:S02]  /*0c30*/  IMAD.MOV.U32 R21, RZ, RZ, -0x1 ;  /* 0xffffffffff157424 */ /* 0x000fe400078e00ff */
[----:B------:R-:W-:Y:S01]  /*0c40*/  IMAD.MOV.U32 R20, RZ, RZ, RZ ;  /* 0x000000ffff147224 */ /* 0x000fe200078e00ff */
[----:B------:R-:W-:Y:S06]  /*0c50*/  BRA `(.L_x_11) ;  /* 0x0000000000287947 */ /* 0x000fec0003800000 */
.L_x_10:
[----:B------:R-:W-:-:S13]  /*0c60*/  ISETP.NE.AND P0, PT, R20, 0x2, PT ;  /* 0x000000021400780c */ /* 0x000fda0003f05270 */
[----:B------:R-:W-:Y:S05]  /*0c70*/  @!P0 BRA `(.L_x_12) ;  /* 0x0000000000188947 */ /* 0x000fea0003800000 */
[----:B------:R-:W-:-:S13]  /*0c80*/  ISETP.NE.AND P0, PT, R20, 0x3, PT ;  /* 0x000000031400780c */ /* 0x000fda0003f05270 */
[----:B------:R-:W-:Y:S02]  /*0c90*/  @!P0 IMAD.MOV.U32 R21, RZ, RZ, RZ ;  /* 0x000000ffff158224 */ /* 0x000fe400078e00ff */
[----:B------:R-:W-:Y:S01]  /*0ca0*/  @!P0 IMAD.MOV.U32 R20, RZ, RZ, 0x1 ;  /* 0x00000001ff148424 */ /* 0x000fe200078e00ff */
[----:B------:R-:W-:Y:S06]  /*0cb0*/  @!P0 BRA `(.L_x_11) ;  /* 0x0000000000108947 */ /* 0x000fec0003800000 */
.L_x_149:
[----:B------:R-:W-:Y:S01]  /*0cc0*/  CS2R R20, SRZ ;  /* 0x0000000000147805 */ /* 0x000fe2000001ff00 */
[----:B------:R-:W-:Y:S06]  /*0cd0*/  BRA `(.L_x_11) ;  /* 0x0000000000087947 */ /* 0x000fec0003800000 */
.L_x_12:
[----:B------:R-:W-:Y:S02]  /*0ce0*/  IMAD.MOV.U32 R21, RZ, RZ, RZ ;  /* 0x000000ffff157224 */ /* 0x000fe400078e00ff */
[----:B------:R-:W-:-:S07]  /*0cf0*/  IMAD.MOV.U32 R20, RZ, RZ, -0x1 ;  /* 0xffffffffff147424 */ /* 0x000fce00078e00ff */
.L_x_11:
[----:B------:R-:W-:Y:S05]  /*0d00*/  BSYNC.RECONVERGENT B0 ;  /* 0x0000000000007941 */ /* 0x000fea0003800200 */
.L_x_9:
[----:B------:R-:W-:Y:S02]  /*0d10*/  IMAD.IADD R23, R20, 0x1, R9 ;  /* 0x0000000114177824 */ /* 0x000fe400078e0209 */
[----:B------:R-:W-:-:S03]  /*0d20*/  IMAD.IADD R20, R21, 0x1, R8 ;  /* 0x0000000115147824 */ /* 0x000fc600078e0208 */
[----:B------:R0:W-:Y:S04]  /*0d30*/  STL [UR14+-0xc], R23 ;  /* 0xfffff417ff007987 */ /* 0x0001e8000810080e */
[----:B------:R0:W-:Y:S04]  /*0d40*/  STL [UR15+-0x4], R20 ;  /* 0xfffffc14ff007987 */ /* 0x0001e8000810080f */
[----:B------:R-:W2:Y:S01]  /*0d50*/  LDL R8, [UR6+-0x4] ;  /* 0xfffffc06ff087983 */ /* 0x000ea20008100800 */
[----:B------:R-:W-:Y:S01]  /*0d60*/  BSSY.RECONVERGENT B0, `(.L_x_13) ;  /* 0x0000016000007945 */ /* 0x000fe20003800200 */
[----:B--2---:R-:W-:-:S13]  /*0d70*/  ISETP.GT.AND P0, PT, R8, 0x1, PT ;  /* 0x000000010800780c */ /* 0x004fda0003f04270 */
[----:B0-----:R-:W-:Y:S05]  /*0d80*/  @P0 BRA `(.L_x_14) ;  /* 0x0000000000240947 */ /* 0x001fea0003800000 */
[----:B------:R-:W-:Y:S01]  /*0d90*/  VIMNMX.U32 R6, PT, PT, R8, 0x2, PT ;  /* 0x0000000208067848 */ /* 0x000fe20003fe0000 */
[----:B------:R-:W-:-:S04]  /*0da0*/  IMAD.MOV.U32 R9, RZ, RZ, 0x1 ;  /* 0x00000001ff097424 */ /* 0x000fc800078e00ff */
[----:B------:R-:W-:-:S04]  /*0db0*/  IMAD.SHL.U32 R21, R6, 0x4, RZ ;  /* 0x0000000406157824 */ /* 0x000fc800078e00ff */
[----:B------:R-:W0:Y:S02]  /*0dc0*/  LDC R6, c[0x2][R21+0x30] ;  /* 0x00800c0015067b82 */ /* 0x000e240000000800 */
[----:B0-----:R-:W-:-:S04]  /*0dd0*/  SHF.R.S32.HI R7, RZ, 0x1f, R6 ;  /* 0x0000001fff077819 */ /* 0x001fc80000011406 */
.L_x_150:
[----:B------:R-:W-:Y:S05]  /*0de0*/  BRX R6 -0xdf0                                         (*"BRANCH_TARGETS .L_x_15,.L_x_152,.L_x_153"*) ;  /* 0xfffffff006847949 */ /* 0x000fea000383ffff */
.L_x_152:
[----:B------:R-:W-:Y:S01]  /*0df0*/  MOV R9, 0xffffffff ;  /* 0xffffffff00097802 */ /* 0x000fe20000000f00 */
[----:B------:R-:W-:Y:S01]  /*0e00*/  IMAD.MOV.U32 R8, RZ, RZ, RZ ;  /* 0x000000ffff087224 */ /* 0x000fe200078e00ff */
[----:B------:R-:W-:Y:S06]  /*0e10*/  BRA `(.L_x_15) ;  /* 0x0000000000287947 */ /* 0x000fec0003800000 */
.L_x_14:
[----:B------:R-:W-:-:S13]  /*0e20*/  ISETP.NE.AND P0, PT, R8, 0x2, PT ;  /* 0x000000020800780c */ /* 0x000fda0003f05270 */
[----:B------:R-:W-:Y:S05]  /*0e30*/  @!P0 BRA `(.L_x_16) ;  /* 0x0000000000188947 */ /* 0x000fea0003800000 */
[----:B------:R-:W-:-:S13]  /*0e40*/  ISETP.NE.AND P0, PT, R8, 0x3, PT ;  /* 0x000000030800780c */ /* 0x000fda0003f05270 */
[----:B------:R-:W-:Y:S02]  /*0e50*/  @!P0 IMAD.MOV.U32 R9, RZ, RZ, RZ ;  /* 0x000000ffff098224 */ /* 0x000fe400078e00ff */
[----:B------:R-:W-:Y:S01]  /*0e60*/  @!P0 IMAD.MOV.U32 R8, RZ, RZ, 0x1 ;  /* 0x00000001ff088424 */ /* 0x000fe200078e00ff */
[----:B------:R-:W-:Y:S06]  /*0e70*/  @!P0 BRA `(.L_x_15) ;  /* 0x0000000000108947 */ /* 0x000fec0003800000 */
.L_x_153:
[----:B------:R-:W-:Y:S01]  /*0e80*/  CS2R R8, SRZ ;  /* 0x0000000000087805 */ /* 0x000fe2000001ff00 */
[----:B------:R-:W-:Y:S06]  /*0e90*/  BRA `(.L_x_15) ;  /* 0x0000000000087947 */ /* 0x000fec0003800000 */
.L_x_16:
[----:B------:R-:W-:Y:S02]  /*0ea0*/  IMAD.MOV.U32 R9, RZ, RZ, RZ ;  /* 0x000000ffff097224 */ /* 0x000fe400078e00ff */
[----:B------:R-:W-:-:S07]  /*0eb0*/  IMAD.MOV.U32 R8, RZ, RZ, -0x1 ;  /* 0xffffffffff087424 */ /* 0x000fce00078e00ff */
.L_x_15:
[----:B------:R-:W-:Y:S05]  /*0ec0*/  BSYNC.RECONVERGENT B0 ;  /* 0x0000000000007941 */ /* 0x000fea0003800200 */
.L_x_13:
[----:B------:R-:W-:Y:S02]  /*0ed0*/  IMAD.IADD R23, R23, 0x1, R8 ;  /* 0x0000000117177824 */ /* 0x000fe400078e0208 */
[----:B------:R-:W-:-:S03]  /*0ee0*/  IMAD.IADD R20, R20, 0x1, R9 ;  /* 0x0000000114147824 */ /* 0x000fc600078e0209 */
[----:B------:R0:W-:Y:S04]  /*0ef0*/  STL [UR14+-0x8], R23 ;  /* 0xfffff817ff007987 */ /* 0x0001e8000810080e */
[----:B------:R0:W-:Y:S04]  /*0f00*/  STL [UR15], R20 ;  /* 0x00000014ff007987 */ /* 0x0001e8000810080f */
[----:B------:R-:W2:Y:S01]  /*0f10*/  LDL R8, [UR6] ;  /* 0x00000006ff087983 */ /* 0x000ea20008100800 */
        /* <DEDUP_REMOVED lines=8> */
.L_x_154:
[----:B------:R-:W-:Y:S05]  /*0fa0*/  BRX R6 -0xfb0                                         (*"BRANCH_TARGETS .L_x_19,.L_x_156,.L_x_157"*) ;  /* 0xfffffff006147949 */ /* 0x000fea000383ffff */
.L_x_156:
[----:B------:R-:W-:Y:S02]  /*0fb0*/  IMAD.MOV.U32 R9, RZ, RZ, -0x1 ;  /* 0xffffffffff097424 */ /* 0x000fe400078e00ff */
[----:B------:R-:W-:Y:S01]  /*0fc0*/  IMAD.MOV.U32 R8, RZ, RZ, RZ ;  /* 0x000000ffff087224 */ /* 0x000fe200078e00ff */
[----:B------:R-:W-:Y:S06]  /*0fd0*/  BRA `(.L_x_19) ;  /* 0x0000000000287947 */ /* 0x000fec0003800000 */
.L_x_18:
[----:B------:R-:W-:-:S13]  /*0fe0*/  ISETP.NE.AND P0, PT, R8, 0x2, PT ;  /* 0x000000020800780c */ /* 0x000fda0003f05270 */
[----:B------:R-:W-:Y:S05]  /*0ff0*/  @!P0 BRA `(.L_x_20) ;  /* 0x0000000000188947 */ /* 0x000fea0003800000 */
[----:B------:R-:W-:-:S13]  /*1000*/  ISETP.NE.AND P0, PT, R8, 0x3, PT ;  /* 0x000000030800780c */ /* 0x000fda0003f05270 */
[----:B------:R-:W-:Y:S01]  /*1010*/  @!P0 IMAD.MOV.U32 R9, RZ, RZ, RZ ;  /* 0x000000ffff098224 */ /* 0x000fe200078e00ff */
[----:B------:R-:W-:Y:S01]  /*1020*/  @!P0 MOV R8, 0x1 ;  /* 0x0000000100088802 */ /* 0x000fe20000000f00 */
[----:B------:R-:W-:Y:S06]  /*1030*/  @!P0 BRA `(.L_x_19) ;  /* 0x0000000000108947 */ /* 0x000fec0003800000 */
.L_x_157:
[----:B------:R-:W-:Y:S01]  /*1040*/  CS2R R8, SRZ ;  /* 0x0000000000087805 */ /* 0x000fe2000001ff00 */
[----:B------:R-:W-:Y:S06]  /*1050*/  BRA `(.L_x_19) ;  /* 0x0000000000087947 */ /* 0x000fec0003800000 */
.L_x_20:
[----:B------:R-:W-:Y:S02]  /*1060*/  IMAD.MOV.U32 R9, RZ, RZ, RZ ;  /* 0x000000ffff097224 */ /* 0x000fe400078e00ff */
[----:B------:R-:W-:-:S07]  /*1070*/  IMAD.MOV.U32 R8, RZ, RZ, -0x1 ;  /* 0xffffffffff087424 */ /* 0x000fce00078e00ff */
.L_x_19:
[----:B------:R-:W-:Y:S05]  /*1080*/  BSYNC.RECONVERGENT B0 ;  /* 0x0000000000007941 */ /* 0x000fea0003800200 */
.L_x_17:
[----:B------:R-:W-:Y:S02]  /*1090*/  IMAD.IADD R22, R23, 0x1, R8 ;  /* 0x0000000117167824 */ /* 0x000fe400078e0208 */
[----:B------:R-:W-:-:S03]  /*10a0*/  IMAD.IADD R21, R20, 0x1, R9 ;  /* 0x0000000114157824 */ /* 0x000fc600078e0209 */
[----:B------:R0:W-:Y:S04]  /*10b0*/  STL [UR14+-0x4], R22 ;  /* 0xfffffc16ff007987 */ /* 0x0001e8000810080e */
[----:B------:R0:W-:Y:S04]  /*10c0*/  STL [UR15+0x4], R21 ;  /* 0x00000415ff007987 */ /* 0x0001e8000810080f */
[----:B------:R-:W2:Y:S01]  /*10d0*/  LDL R9, [UR6+0x4] ;  /* 0x00000406ff097983 */ /* 0x000ea20008100800 */
        /* <DEDUP_REMOVED lines=8> */
.L_x_158:
[----:B------:R-:W-:Y:S05]  /*1160*/  BRX R6 -0x1170                                        (*"BRANCH_TARGETS .L_x_23,.L_x_160,.L_x_161"*) ;  /* 0xffffffec06a47949 */ /* 0x000fea000383ffff */
.L_x_160:
[----:B------:R-:W-:Y:S02]  /*1170*/  IMAD.MOV.U32 R8, RZ, RZ, -0x1 ;  /* 0xffffffffff087424 */ /* 0x000fe400078e00ff */
[----:B------:R-:W-:Y:S01]  /*1180*/  IMAD.MOV.U32 R9, RZ, RZ, RZ ;  /* 0x000000ffff097224 */ /* 0x000fe200078e00ff */
[----:B------:R-:W-:Y:S06]  /*1190*/  BRA `(.L_x_23) ;  /* 0x0000000000287947 */ /* 0x000fec0003800000 */
.L_x_22:
[----:B------:R-:W-:-:S13]  /*11a0*/  ISETP.NE.AND P0, PT, R9, 0x2, PT ;  /* 0x000000020900780c */ /* 0x000fda0003f05270 */
[----:B------:R-:W-:Y:S05]  /*11b0*/  @!P0 BRA `(.L_x_24) ;  /* 0x0000000000188947 */ /* 0x000fea0003800000 */
[----:B------:R-:W-:-:S13]  /*11c0*/  ISETP.NE.AND P0, PT, R9, 0x3, PT ;  /* 0x000000030900780c */ /* 0x000fda0003f05270 */
[----:B------:R-:W-:Y:S02]  /*11d0*/  @!P0 IMAD.MOV.U32 R8, RZ, RZ, RZ ;  /* 0x000000ffff088224 */ /* 0x000fe400078e00ff */
[----:B------:R-:W-:Y:S01]  /*11e0*/  @!P0 IMAD.MOV.U32 R9, RZ, RZ, 0x1 ;  /* 0x00000001ff098424 */ /* 0x000fe200078e00ff */
[----:B------:R-:W-:Y:S06]  /*11f0*/  @!P0 BRA `(.L_x_23) ;  /* 0x0000000000108947 */ /* 0x000fec0003800000 */
.L_x_161:
[----:B------:R-:W-:Y:S01]  /*1200*/  CS2R R8, SRZ ;  /* 0x0000000000087805 */ /* 0x000fe2000001ff00 */
[----:B------:R-:W-:Y:S06]  /*1210*/  BRA `(.L_x_23) ;  /* 0x0000000000087947 */ /* 0x000fec0003800000 */
.L_x_24:
[----:B------:R-:W-:Y:S02]  /*1220*/  IMAD.MOV.U32 R8, RZ, RZ, RZ ;  /* 0x000000ffff087224 */ /* 0x000fe400078e00ff */
[----:B------:R-:W-:-:S07]  /*1230*/  IMAD.MOV.U32 R9, RZ, RZ, -0x1 ;  /* 0xffffffffff097424 */ /* 0x000fce00078e00ff */
.L_x_23:
[----:B------:R-:W-:Y:S05]  /*1240*/  BSYNC.RECONVERGENT B0 ;  /* 0x0000000000007941 */ /* 0x000fea0003800200 */
.L_x_21:
[----:B------:R-:W-:Y:S01]  /*1250*/  UIADD3 UR7, UPT, UPT, UR7, 0x4, URZ ;  /* 0x0000000407077890 */ /* 0x000fe2000fffe0ff */
[----:B------:R-:W-:Y:S01]  /*1260*/  IADD3 R9, PT, PT, R22, R9, RZ ;  /* 0x0000000916097210 */ /* 0x000fe20007ffe0ff */
[----:B------:R-:W-:Y:S01]  /*1270*/  IMAD.IADD R8, R21, 0x1, R8 ;  /* 0x0000000115087824 */ /* 0x000fe200078e0208 */
[----:B------:R-:W-:Y:S02]  /*1280*/  UIADD3 UR6, UPT, UPT, UR6, 0x10, URZ ;  /* 0x0000001006067890 */ /* 0x000fe4000fffe0ff */
[----:B------:R-:W-:Y:S01]  /*1290*/  UISETP.NE.AND UP1, UPT, UR7, URZ, UPT ;  /* 0x000000ff0700728c */ /* 0x000fe2000bf25270 */
[----:B------:R1:W-:Y:S01]  /*12a0*/  STL [UR14], R9 ;  /* 0x00000009ff007987 */ /* 0x0003e2000810080e */
[----:B------:R-:W-:-:S03]  /*12b0*/  UIADD3 UR14, UPT, UPT, UR14, 0x10, URZ ;  /* 0x000000100e0e7890 */ /* 0x000fc6000fffe0ff */
[----:B------:R1:W-:Y:S01]  /*12c0*/  STL [UR15+0x8], R8 ;  /* 0x00000808ff007987 */ /* 0x0003e2000810080f */
[----:B------:R-:W-:-:S03]  /*12d0*/  UIADD3 UR15, UPT, UPT, UR15, 0x10, URZ ;  /* 0x000000100f0f7890 */ /* 0x000fc6000fffe0ff */
[----:B------:R-:W-:Y:S09]  /*12e0*/  BRA.U UP1, `(.L_x_25) ;  /* 0xfffffff901287547 */ /* 0x000ff2000b83ffff */
.L_x_8:
[----:B------:R-:W-:-:S09]  /*12f0*/  ULOP3.LUT UP1, UR6, UR19, 0x3, URZ, 0xc0, !UPT ;  /* 0x0000000313067892 */ /* 0x000fd2000f82c0ff */
[----:B------:R-:W-:Y:S05]  /*1300*/  BRA.U !UP1, `(.L_x_7) ;  /* 0x0000000509687547 */ /* 0x000fea000b800000 */
[----:B------:R-:W-:-:S09]  /*1310*/  ULEA UR7, UR5, UR11, 0x2 ;  /* 0x0000000b05077291 */ /* 0x000fd2000f8e10ff */
[----:B0-----:R-:W2:Y:S01]  /*1320*/  LDL R20, [UR7] ;  /* 0x00000007ff147983 */ /* 0x001ea20008100800 */
[----:B------:R-:W-:Y:S01]  /*1330*/  BSSY.RECONVERGENT B0, `(.L_x_26) ;  /* 0x0000016000007945 */ /* 0x000fe20003800200 */
[----:B--2---:R-:W-:-:S13]  /*1340*/  ISETP.GT.AND P0, PT, R20, 0x1, PT ;  /* 0x000000011400780c */ /* 0x004fda0003f04270 */
[----:B------:R-:W-:Y:S05]  /*1350*/  @P0 BRA `(.L_x_27) ;  /* 0x0000000000240947 */ /* 0x000fea0003800000 */
[----:B------:R-:W-:Y:S01]  /*1360*/  VIMNMX.U32 R6, PT, PT, R20, 0x2, PT ;  /* 0x0000000214067848 */ /* 0x000fe20003fe0000 */
[----:B------:R-:W-:-:S04]  /*1370*/  IMAD.MOV.U32 R21, RZ, RZ, 0x1 ;  /* 0x00000001ff157424 */ /* 0x000fc800078e00ff */
[----:B------:R-:W-:-:S04]  /*1380*/  IMAD.SHL.U32 R22, R6, 0x4, RZ ;  /* 0x0000000406167824 */ /* 0x000fc800078e00ff */
[----:B------:R-:W0:Y:S02]  /*1390*/  LDC R6, c[0x2][R22+0xc] ;  /* 0x0080030016067b82 */ /* 0x000e240000000800 */
[----:B0-----:R-:W-:-:S04]  /*13a0*/  SHF.R.S32.HI R7, RZ, 0x1f, R6 ;  /* 0x0000001fff077819 */ /* 0x001fc80000011406 */
.L_x_162:
[----:B------:R-:W-:Y:S05]  /*13b0*/  BRX R6 -0x13c0                                        (*"BRANCH_TARGETS .L_x_28,.L_x_164,.L_x_165"*) ;  /* 0xffffffec06107949 */ /* 0x000fea000383ffff */
.L_x_164:
[----:B------:R-:W-:Y:S02]  /*13c0*/  IMAD.MOV.U32 R21, RZ, RZ, -0x1 ;  /* 0xffffffffff157424 */ /* 0x000fe400078e00ff */
[----:B------:R-:W-:Y:S01]  /*13d0*/  IMAD.MOV.U32 R20, RZ, RZ, RZ ;  /* 0x000000ffff147224 */ /* 0x000fe200078e00ff */
[----:B------:R-:W-:Y:S06]  /*13e0*/  BRA `(.L_x_28) ;  /* 0x0000000000287947 */ /* 0x000fec0003800000 */
.L_x_27:
[----:B------:R-:W-:-:S13]  /*13f0*/  ISETP.NE.AND P0, PT, R20, 0x2, PT ;  /* 0x000000021400780c */ /* 0x000fda0003f05270 */
[----:B------:R-:W-:Y:S05]  /*1400*/  @!P0 BRA `(.L_x_29) ;  /* 0x0000000000188947 */ /* 0x000fea0003800000 */
[----:B------:R-:W-:-:S13]  /*1410*/  ISETP.NE.AND P0, PT, R20, 0x3, PT ;  /* 0x000000031400780c */ /* 0x000fda0003f05270 */
[----:B------:R-:W-:Y:S02]  /*1420*/  @!P0 IMAD.MOV.U32 R21, RZ, RZ, RZ ;  /* 0x000000ffff158224 */ /* 0x000fe400078e00ff */
[----:B------:R-:W-:Y:S01]  /*1430*/  @!P0 IMAD.MOV.U32 R20, RZ, RZ, 0x1 ;  /* 0x00000001ff148424 */ /* 0x000fe200078e00ff */
[----:B------:R-:W-:Y:S06]  /*1440*/  @!P0 BRA `(.L_x_28) ;  /* 0x0000000000108947 */ /* 0x000fec0003800000 */
.L_x_165:
[----:B------:R-:W-:Y:S01]  /*1450*/  CS2R R20, SRZ ;  /* 0x0000000000147805 */ /* 0x000fe2000001ff00 */
[----:B------:R-:W-:Y:S06]  /*1460*/  BRA `(.L_x_28) ;  /* 0x0000000000087947 */ /* 0x000fec0003800000 */
.L_x_29:
[----:B------:R-:W-:Y:S02]  /*1470*/  IMAD.MOV.U32 R21, RZ, RZ, RZ ;  /* 0x000000ffff157224 */ /* 0x000fe400078e00ff */
[----:B------:R-:W-:-:S07]  /*1480*/  IMAD.MOV.U32 R20, RZ, RZ, -0x1 ;  /* 0xffffffffff147424 */ /* 0x000fce00078e00ff */
.L_x_28:
[----:B------:R-:W-:Y:S05]  /*1490*/  BSYNC.RECONVERGENT B0 ;  /* 0x0000000000007941 */ /* 0x000fea0003800200 */
.L_x_26:
[----:B------:R-:W-:Y:S01]  /*14a0*/  ULEA UR5, UR5, UR12, 0x2 ;  /* 0x0000000c05057291 */ /* 0x000fe2000f8e10ff */
[----:B------:R-:W-:Y:S01]  /*14b0*/  IMAD.IADD R23, R20, 0x1, R9 ;  /* 0x0000000114177824 */ /* 0x000fe200078e0209 */
[----:B------:R-:W-:Y:S01]  /*14c0*/  UISETP.NE.AND UP1, UPT, UR6, 0x1, UPT ;  /* 0x000000010600788c */ /* 0x000fe2000bf25270 */
[----:B------:R-:W-:-:S06]  /*14d0*/  IMAD.IADD R20, R21, 0x1, R8 ;  /* 0x0000000115147824 */ /* 0x000fcc00078e0208 */
[----:B------:R2:W-:Y:S04]  /*14e0*/  STL [UR5+0x4], R23 ;  /* 0x00000417ff007987 */ /* 0x0005e80008100805 */
[----:B------:R2:W-:Y:S01]  /*14f0*/  STL [UR5+0x104], R20 ;  /* 0x00010414ff007987 */ /* 0x0005e20008100805 */
[----:B------:R-:W-:Y:S05]  /*1500*/  BRA.U !UP1, `(.L_x_7) ;  /* 0x0000000109e87547 */ /* 0x000fea000b800000 */
[----:B-1----:R-:W3:Y:S01]  /*1510*/  LDL R8, [UR7+0x4] ;  /* 0x00000407ff087983 */ /* 0x002ee20008100800 */
[----:B------:R-:W-:Y:S01]  /*1520*/  BSSY.RECONVERGENT B0, `(.L_x_30) ;  /* 0x0000016000007945 */ /* 0x000fe20003800200 */
[----:B---3--:R-:W-:-:S13]  /*1530*/  ISETP.GT.AND P0, PT, R8, 0x1, PT ;  /* 0x000000010800780c */ /* 0x008fda0003f04270 */
[----:B------:R-:W-:Y:S05]  /*1540*/  @P0 BRA `(.L_x_31) ;  /* 0x0000000000240947 */ /* 0x000fea0003800000 */
[----:B------:R-:W-:Y:S01]  /*1550*/  VIMNMX.U32 R6, PT, PT, R8, 0x2, PT ;  /* 0x0000000208067848 */ /* 0x000fe20003fe0000 */
[----:B------:R-:W-:-:S04]  /*1560*/  HFMA2 R9, -RZ, RZ, 0, 5.9604644775390625e-08 ;  /* 0x00000001ff097431 */ /* 0x000fc800000001ff */
[----:B------:R-:W-:-:S04]  /*1570*/  IMAD.SHL.U32 R21, R6, 0x4, RZ ;  /* 0x0000000406157824 */ /* 0x000fc800078e00ff */
[----:B------:R-:W0:Y:S02]  /*1580*/  LDC R6, c[0x2][R21+0x18] ;  /* 0x0080060015067b82 */ /* 0x000e240000000800 */
[----:B0-----:R-:W-:-:S04]  /*1590*/  SHF.R.S32.HI R7, RZ, 0x1f, R6 ;  /* 0x0000001fff077819 */ /* 0x001fc80000011406 */
.L_x_166:
[----:B------:R-:W-:Y:S05]  /*15a0*/  BRX R6 -0x15b0                                        (*"BRANCH_TARGETS .L_x_32,.L_x_168,.L_x_169"*) ;  /* 0xffffffe806947949 */ /* 0x000fea000383ffff */
.L_x_168:
[----:B------:R-:W-:Y:S02]  /*15b0*/  IMAD.MOV.U32 R9, RZ, RZ, -0x1 ;  /* 0xffffffffff097424 */ /* 0x000fe400078e00ff */
[----:B------:R-:W-:Y:S01]  /*15c0*/  IMAD.MOV.U32 R8, RZ, RZ, RZ ;  /* 0x000000ffff087224 */ /* 0x000fe200078e00ff */
[----:B------:R-:W-:Y:S06]  /*15d0*/  BRA `(.L_x_32) ;  /* 0x0000000000287947 */ /* 0x000fec0003800000 */
.L_x_31:
[----:B------:R-:W-:-:S13]  /*15e0*/  ISETP.NE.AND P0, PT, R8, 0x2, PT ;  /* 0x000000020800780c */ /* 0x000fda0003f05270 */
[----:B------:R-:W-:Y:S05]  /*15f0*/  @!P0 BRA `(.L_x_33) ;  /* 0x0000000000188947 */ /* 0x000fea0003800000 */
[----:B------:R-:W-:-:S13]  /*1600*/  ISETP.NE.AND P0, PT, R8, 0x3, PT ;  /* 0x000000030800780c */ /* 0x000fda0003f05270 */
[----:B------:R-:W-:Y:S02]  /*1610*/  @!P0 IMAD.MOV.U32 R9, RZ, RZ, RZ ;  /* 0x000000ffff098224 */ /* 0x000fe400078e00ff */
[----:B------:R-:W-:Y:S01]  /*1620*/  @!P0 IMAD.MOV.U32 R8, RZ, RZ, 0x1 ;  /* 0x00000001ff088424 */ /* 0x000fe200078e00ff */
[----:B------:R-:W-:Y:S06]  /*1630*/  @!P0 BRA `(.L_x_32) ;  /* 0x0000000000108947 */ /* 0x000fec0003800000 */
.L_x_169:
[----:B------:R-:W-:Y:S01]  /*1640*/  CS2R R8, SRZ ;  /* 0x0000000000087805 */ /* 0x000fe2000001ff00 */
[----:B------:R-:W-:Y:S06]  /*1650*/  BRA `(.L_x_32) ;  /* 0x0000000000087947 */ /* 0x000fec0003800000 */
.L_x_33:
[----:B------:R-:W-:Y:S02]  /*1660*/  IMAD.MOV.U32 R9, RZ, RZ, RZ ;  /* 0x000000ffff097224 */ /* 0x000fe400078e00ff */
[----:B------:R-:W-:-:S07]  /*1670*/  IMAD.MOV.U32 R8, RZ, RZ, -0x1 ;  /* 0xffffffffff087424 */ /* 0x000fce00078e00ff */
.L_x_32:
[----:B------:R-:W-:Y:S05]  /*1680*/  BSYNC.RECONVERGENT B0 ;  /* 0x0000000000007941 */ /* 0x000fea0003800200 */
.L_x_30:
[----:B--2---:R-:W-:Y:S01]  /*1690*/  IMAD.IADD R23, R23, 0x1, R8 ;  /* 0x0000000117177824 */ /* 0x004fe200078e0208 */
[----:B------:R-:W-:Y:S01]  /*16a0*/  UISETP.NE.AND UP1, UPT, UR6, 0x2, UPT ;  /* 0x000000020600788c */ /* 0x000fe2000bf25270 */
[----:B------:R-:W-:-:S03]  /*16b0*/  IMAD.IADD R20, R20, 0x1, R9 ;  /* 0x0000000114147824 */ /* 0x000fc600078e0209 */
[----:B------:R3:W-:Y:S04]  /*16c0*/  STL [UR5+0x8], R23 ;  /* 0x00000817ff007987 */ /* 0x0007e80008100805 */
[----:B------:R3:W-:Y:S01]  /*16d0*/  STL [UR5+0x108], R20 ;  /* 0x00010814ff007987 */ /* 0x0007e20008100805 */
[----:B------:R-:W-:Y:S05]  /*16e0*/  BRA.U !UP1, `(.L_x_7) ;  /* 0x0000000109707547 */ /* 0x000fea000b800000 */
[----:B------:R-:W2:Y:S01]  /*16f0*/  LDL R8, [UR7+0x8] ;  /* 0x00000807ff087983 */ /* 0x000ea20008100800 */
        /* <DEDUP_REMOVED lines=8> */
.L_x_170:
[----:B------:R-:W-:Y:S05]  /*1780*/  BRX R6 -0x1790                                        (*"BRANCH_TARGETS .L_x_36,.L_x_172,.L_x_173"*) ;  /* 0xffffffe8061c7949 */ /* 0x000fea000383ffff */
.L_x_172:
[----:B------:R-:W-:Y:S02]  /*1790*/  IMAD.MOV.U32 R9, RZ, RZ, -0x1 ;  /* 0xffffffffff097424 */ /* 0x000fe400078e00ff */
[----:B------:R-:W-:Y:S01]  /*17a0*/  IMAD.MOV.U32 R8, RZ, RZ, RZ ;  /* 0x000000ffff087224 */ /* 0x000fe200078e00ff */
[----:B------:R-:W-:Y:S06]  /*17b0*/  BRA `(.L_x_36) ;  /* 0x0000000000287947 */ /* 0x000fec0003800000 */
.L_x_35:
[----:B------:R-:W-:-:S13]  /*17c0*/  ISETP.NE.AND P0, PT, R8, 0x2, PT ;  /* 0x000000020800780c */ /* 0x000fda0003f05270 */
[----:B------:R-:W-:Y:S05]  /*17d0*/  @!P0 BRA `(.L_x_37) ;  /* 0x0000000000188947 */ /* 0x000fea0003800000 */
[----:B------:R-:W-:-:S13]  /*17e0*/  ISETP.NE.AND P0, PT, R8, 0x3, PT ;  /* 0x000000030800780c */ /* 0x000fda0003f05270 */
[----:B------:R-:W-:Y:S01]  /*17f0*/  @!P0 MOV R9, RZ ;  /* 0x000000ff00098202 */ /* 0x000fe20000000f00 */
[----:B------:R-:W-:Y:S01]  /*1800*/  @!P0 IMAD.MOV.U32 R8, RZ, RZ, 0x1 ;  /* 0x00000001ff088424 */ /* 0x000fe200078e00ff */
[----:B------:R-:W-:Y:S06]  /*1810*/  @!P0 BRA `(.L_x_36) ;  /* 0x0000000000108947 */ /* 0x000fec0003800000 */
.L_x_173:
[----:B------:R-:W-:Y:S01]  /*1820*/  CS2R R8, SRZ ;  /* 0x0000000000087805 */ /* 0x000fe2000001ff00 */
[----:B------:R-:W-:Y:S06]  /*1830*/  BRA `(.L_x_36) ;  /* 0x0000000000087947 */ /* 0x000fec0003800000 */
.L_x_37:
[----:B------:R-:W-:Y:S02]  /*1840*/  IMAD.MOV.U32 R9, RZ, RZ, RZ ;  /* 0x000000ffff097224 */ /* 0x000fe400078e00ff */
[----:B------:R-:W-:-:S07]  /*1850*/  IMAD.MOV.U32 R8, RZ, RZ, -0x1 ;  /* 0xffffffffff087424 */ /* 0x000fce00078e00ff */
.L_x_36:
[----:B------:R-:W-:Y:S05]  /*1860*/  BSYNC.RECONVERGENT B0 ;  /* 0x0000000000007941 */ /* 0x000fea0003800200 */
.L_x_34:
[----:B------:R-:W-:Y:S02]  /*1870*/  IMAD.IADD R8, R23, 0x1, R8 ;  /* 0x0000000117087824 */ /* 0x000fe400078e0208 */
[----:B------:R-:W-:-:S03]  /*1880*/  IMAD.IADD R9, R20, 0x1, R9 ;  /* 0x0000000114097824 */ /* 0x000fc600078e0209 */
[----:B------:R4:W-:Y:S04]  /*1890*/  STL [UR5+0xc], R8 ;  /* 0x00000c08ff007987 */ /* 0x0009e80008100805 */
[----:B------:R4:W-:Y:S02]  /*18a0*/  STL [UR5+0x10c], R9 ;  /* 0x00010c09ff007987 */ /* 0x0009e40008100805 */
.L_x_7:
[----:B------:R-:W0:Y:S01]  /*18b0*/  LDCU UR5, c[0x0][0x380] ;  /* 0x00007000ff0577ac */ /* 0x000e220008000800 */
[----:B------:R-:W-:Y:S01]  /*18c0*/  IMAD.MOV.U32 R25, RZ, RZ, RZ ;  /* 0x000000ffff197224 */ /* 0x000fe200078e00ff */
[----:B0-----:R-:W-:-:S09]  /*18d0*/  UISETP.GE.AND UP1, UPT, UR5, 0x1, UPT ;  /* 0x000000010500788c */ /* 0x001fd2000bf26270 */
[----:B------:R-:W-:Y:S05]  /*18e0*/  BRA.U !UP1, `(.L_x_38) ;  /* 0x0000001109c47547 */ /* 0x000fea000b800000 */
[----:B------:R-:W-:Y:S01]  /*18f0*/  PRMT R6, RZ, 0x7610, R6 ;  /* 0x00007610ff067816 */ /* 0x000fe20000000006 */
[----:B-1--4-:R-:W-:Y:S01]  /*1900*/  IMAD.MOV.U32 R9, RZ, RZ, RZ ;  /* 0x000000ffff097224 */ /* 0x012fe200078e00ff */
[----:B------:R-:W-:Y:S01]  /*1910*/  PRMT R7, RZ, 0x7610, R7 ;  /* 0x00007610ff077816 */ /* 0x000fe20000000007 */
[----:B------:R-:W-:-:S06]  /*1920*/  UMOV UR5, URZ ;  /* 0x000000ff00057c82 */ /* 0x000fcc0008000000 */
.L_x_50:
[----:B------:R-:W0:Y:S01]  /*1930*/  LDCU UR7, c[0x0][0x380] ;  /* 0x00007000ff0777ac */ /* 0x000e220008000800 */
[----:B------:R-:W-:-:S04]  /*1940*/  UIADD3 UR6, UPT, UPT, UR5, 0x1, URZ ;  /* 0x0000000105067890 */ /* 0x000fc8000fffe0ff */
[----:B0-----:R-:W-:Y:S02]  /*1950*/  UISETP.GE.AND UP3, UPT, UR6, UR7, UPT ;  /* 0x000000070600728c */ /* 0x001fe4000bf66270 */
[----:B------:R-:W-:-:S03]  /*1960*/  UISETP.NE.AND UP2, UPT, UR6, UR7, UPT ;  /* 0x000000070600728c */ /* 0x000fc6000bf45270 */
[----:B------:R-:W-:Y:S01]  /*1970*/  UMOV UR7, UR5 ;  /* 0x0000000500077c82 */ /* 0x000fe20008000000 */
[----:B------:R-:W-:-:S03]  /*1980*/  UMOV UR5, UR6 ;  /* 0x0000000600057c82 */ /* 0x000fc60008000000 */
[----:B-----5:R-:W-:Y:S05]  /*1990*/  BRA.U UP3, `(.L_x_39) ;  /* 0x0000001103887547 */ /* 0x020fea000b800000 */
[----:B------:R-:W-:-:S09]  /*19a0*/  ULEA UR14, UR7, UR12, 0x2 ;  /* 0x0000000c070e7291 */ /* 0x000fd2000f8e10ff */
[----:B------:R-:W5:Y:S01]  /*19b0*/  LDL R8, [UR14] ;  /* 0x0000000eff087983 */ /* 0x000f620008100800 */
[----:B------:R-:W-:Y:S02]  /*19c0*/  UIADD3 UR6, UPT, UPT, UR18, -0x2, URZ ;  /* 0xfffffffe12067890 */ /* 0x000fe4000fffe0ff */
[----:B------:R-:W-:Y:S02]  /*19d0*/  UIADD3 UR16, UPT, UPT, UR19, -UR7, URZ ;  /* 0x8000000713107290 */ /* 0x000fe4000fffe0ff */
[----:B------:R-:W-:-:S03]  /*19e0*/  UIADD3 UR6, UPT, UPT, UR6, -UR7, URZ ;  /* 0x8000000706067290 */ /* 0x000fc6000fffe0ff */
[----:B------:R-:W-:Y:S01]  /*19f0*/  UMOV UR7, UR5 ;  /* 0x0000000500077c82 */ /* 0x000fe20008000000 */
[----:B------:R-:W-:-:S09]  /*1a00*/  UISETP.GE.U32.AND UP3, UPT, UR6, 0xf, UPT ;  /* 0x0000000f0600788c */ /* 0x000fd2000bf66070 */
[----:B------:R-:W-:Y:S05]  /*1a10*/  BRA.U !UP3, `(.L_x_40) ;  /* 0x000000090b007547 */ /* 0x000fea000b800000 */
[----:B------:R-:W-:Y:S01]  /*1a20*/  ULOP3.LUT UR17, UR16, 0xfffffff0, URZ, 0xc0, !UPT ;  /* 0xfffffff010117892 */ /* 0x000fe2000f8ec0ff */
[----:B------:R-:W-:Y:S01]  /*1a30*/  UMOV UR6, URZ ;  /* 0x000000ff00067c82 */ /* 0x000fe20008000000 */
[----:B------:R-:W-:-:S10]  /*1a40*/  UMOV UR7, UR5 ;  /* 0x0000000500077c82 */ /* 0x000fd40008000000 */
.L_x_41:
[----:B------:R-:W-:-:S09]  /*1a50*/  ULEA UR15, UR7, UR12, 0x2 ;  /* 0x0000000c070f7291 */ /* 0x000fd2000f8e10ff */
[----:B------:R-:W4:Y:S04]  /*1a60*/  LDL R21, [UR15] ;  /* 0x0000000fff157983 */ /* 0x000f280008100800 */
[----:B--23--:R-:W2:Y:S04]  /*1a70*/  LDL R23, [UR15+0x4] ;  /* 0x0000040fff177983 */ /* 0x00cea80008100800 */
[----:B------:R-:W3:Y:S04]  /*1a80*/  LDL R27, [UR15+0x8] ;  /* 0x0000080fff1b7983 */ /* 0x000ee80008100800 */
[----:B------:R-:W3:Y:S04]  /*1a90*/  LDL R37, [UR15+0xc] ;  /* 0x00000c0fff257983 */ /* 0x000ee80008100800 */
[----:B------:R-:W3:Y:S04]  /*1aa0*/  LDL R39, [UR15+0x10] ;  /* 0x0000100fff277983 */ /* 0x000ee80008100800 */
[----:B------:R-:W3:Y:S04]  /*1ab0*/  LDL R26, [UR15+0x14] ;  /* 0x0000140fff1a7983 */ /* 0x000ee80008100800 */
[----:B------:R-:W3:Y:S01]  /*1ac0*/  LDL R45, [UR15+0x18] ;  /* 0x0000180fff2d7983 */ /* 0x000ee20008100800 */
[----:B----45:R-:W-:-:S03]  /*1ad0*/  ISETP.NE.AND P5, PT, R8, R21, PT ;  /* 0x000000150800720c */ /* 0x030fc60003fa5270 */
[----:B------:R-:W4:Y:S10]  /*1ae0*/  LDL R21, [UR15+0x20] ;  /* 0x0000200fff157983 */ /* 0x000f340008100800 */
[----:B------:R-:W4:Y:S04]  /*1af0*/  @!P5 LDL R20, [UR14+0x100] ;  /* 0x0001000eff14d983 */ /* 0x000f280008100800 */
[----:B------:R-:W4:Y:S01]  /*1b00*/  @!P5 LDL R25, [UR15+0x100] ;  /* 0x0001000fff19d983 */ /* 0x000f220008100800 */
[----:B--2---:R-:W-:-:S02]  /*1b10*/  ISETP.NE.AND P0, PT, R8, R23, PT ;  /* 0x000000170800720c */ /* 0x004fc40003f05270 */
[C---:B---3--:R-:W-:Y:S02]  /*1b20*/  ISETP.NE.AND P1, PT, R8.reuse, R27, PT ;  /* 0x0000001b0800720c */ /* 0x048fe40003f25270 */
[C---:B------:R-:W-:Y:S02]  /*1b30*/  ISETP.NE.AND P2, PT, R8.reuse, R37, PT ;  /* 0x000000250800720c */ /* 0x040fe40003f45270 */
[C---:B------:R-:W-:Y:S01]  /*1b40*/  ISETP.NE.AND P4, PT, R8.reuse, R39, PT ;  /* 0x000000270800720c */ /* 0x040fe20003f85270 */
[----:B------:R-:W2:Y:S04]  /*1b50*/  LDL R37, [UR15+0x24] ;  /* 0x0000240fff257983 */ /* 0x000ea80008100800 */
[----:B------:R-:W3:Y:S04]  /*1b60*/  LDL R39, [UR15+0x1c] ;  /* 0x00001c0fff277983 */ /* 0x000ee80008100800 */
[----:B------:R-:W2:Y:S04]  /*1b70*/  @!P0 LDL R38, [UR14+0x100] ;  /* 0x0001000eff268983 */ /* 0x000ea80008100800 */
[----:B------:R-:W2:Y:S04]  /*1b80*/  @!P0 LDL R43, [UR15+0x104] ;  /* 0x0001040fff2b8983 */ /* 0x000ea80008100800 */
[----:B------:R-:W3:Y:S04]  /*1b90*/  @!P1 LDL R24, [UR14+0x100] ;  /* 0x0001000eff189983 */ /* 0x000ee80008100800 */
[----:B------:R-:W3:Y:S04]  /*1ba0*/  @!P1 LDL R41, [UR15+0x108] ;  /* 0x0001080fff299983 */ /* 0x000ee80008100800 */
[----:B------:R-:W3:Y:S04]  /*1bb0*/  @!P2 LDL R22, [UR14+0x100] ;  /* 0x0001000eff16a983 */ /* 0x000ee80008100800 */
[----:B------:R-:W3:Y:S01]  /*1bc0*/  @!P2 LDL R23, [UR15+0x10c] ;  /* 0x00010c0fff17a983 */ /* 0x000ee20008100800 */
[----:B------:R-:W-:-:S03]  /*1bd0*/  ISETP.NE.AND P3, PT, R8, R26, PT ;  /* 0x0000001a0800720c */ /* 0x000fc60003f65270 */
[----:B------:R-:W3:Y:S04]  /*1be0*/  @!P4 LDL R27, [UR14+0x100] ;  /* 0x0001000eff1bc983 */ /* 0x000ee80008100800 */
[----:B------:R-:W3:Y:S06]  /*1bf0*/  @!P4 LDL R36, [UR15+0x110] ;  /* 0x0001100fff24c983 */ /* 0x000eec0008100800 */
[----:B------:R-:W3:Y:S01]  /*1c00*/  @!P3 LDL R26, [UR15+0x114] ;  /* 0x0001140fff1ab983 */ /* 0x000ee20008100800 */
[----:B----4-:R-:W-:-:S03]  /*1c10*/  @!P5 ISETP.NE.AND P6, PT, R20, R25, PT ;  /* 0x000000191400d20c */ /* 0x010fc60003fc5270 */
[----:B------:R-:W4:Y:S01]  /*1c20*/  @!P3 LDL R25, [UR14+0x100] ;  /* 0x0001000eff19b983 */ /* 0x000f220008100800 */
[----:B------:R-:W-:Y:S01]  /*1c30*/  IMAD.MOV.U32 R20, RZ, RZ, RZ ;  /* 0x000000ffff147224 */ /* 0x000fe200078e00ff */
[----:B------:R-:W-:Y:S02]  /*1c40*/  @!P5 SEL R20, RZ, 0x1, P6 ;  /* 0x00000001ff14d807 */ /* 0x000fe40003000000 */
[----:B------:R-:W-:Y:S01]  /*1c50*/  ISETP.NE.AND P5, PT, R8, R45, PT ;  /* 0x0000002d0800720c */ /* 0x000fe20003fa5270 */
[----:B------:R-:W-:Y:S01]  /*1c60*/  IMAD.MOV.U32 R40, RZ, RZ, RZ ;  /* 0x000000ffff287224 */ /* 0x000fe200078e00ff */
[----:B------:R-:W4:Y:S01]  /*1c70*/  LDL R45, [UR15+0x38] ;  /* 0x0000380fff2d7983 */ /* 0x000f220008100800 */
[----:B--2---:R-:W-:Y:S01]  /*1c80*/  @!P0 ISETP.NE.AND P6, PT, R38, R43, PT ;  /* 0x0000002b2600820c */ /* 0x004fe20003fc5270 */
[----:B------:R-:W-:-:S03]  /*1c90*/  IMAD.MOV.U32 R38, RZ, RZ, RZ ;  /* 0x000000ffff267224 */ /* 0x000fc600078e00ff */
[----:B------:R-:W-:Y:S02]  /*1ca0*/  @!P0 SEL R38, RZ, 0x1, P6 ;  /* 0x00000001ff268807 */ /* 0x000fe40003000000 */
[----:B---3--:R-:W-:-:S04]  /*1cb0*/  @!P1 ISETP.NE.AND P6, PT, R24, R41, PT ;  /* 0x000000291800920c */ /* 0x008fc80003fc5270 */
[----:B------:R-:W2:Y:S01]  /*1cc0*/  @!P5 LDL R24, [UR15+0x118] ;  /* 0x0001180fff18d983 */ /* 0x000ea20008100800 */
[----:B------:R-:W-:Y:S02]  /*1cd0*/  @!P1 SEL R40, RZ, 0x1, P6 ;  /* 0x00000001ff289807 */ /* 0x000fe40003000000 */
[----:B------:R-:W-:Y:S02]  /*1ce0*/  ISETP.NE.AND P0, PT, R8, R39, PT ;  /* 0x000000270800720c */ /* 0x000fe40003f05270 */
[----:B------:R-:W-:Y:S02]  /*1cf0*/  @!P2 ISETP.NE.AND P6, PT, R22, R23, PT ;  /* 0x000000171600a20c */ /* 0x000fe40003fc5270 */
[----:B------:R-:W2:Y:S01]  /*1d00*/  @!P5 LDL R23, [UR14+0x100] ;  /* 0x0001000eff17d983 */ /* 0x000ea20008100800 */
[----:B------:R-:W-:Y:S01]  /*1d10*/  ISETP.NE.AND P1, PT, R8, R21, PT ;  /* 0x000000150800720c */ /* 0x000fe20003f25270 */
[----:B------:R-:W-:Y:S01]  /*1d20*/  IMAD.MOV.U32 R39, RZ, RZ, RZ ;  /* 0x000000ffff277224 */ /* 0x000fe200078e00ff */
[----:B------:R-:W-:-:S02]  /*1d30*/  @!P2 SEL R39, RZ, 0x1, P6 ;  /* 0x00000001ff27a807 */ /* 0x000fc40003000000 */
[----:B------:R-:W-:Y:S02]  /*1d40*/  ISETP.NE.AND P2, PT, R8, R37, PT ;  /* 0x000000250800720c */ /* 0x000fe40003f45270 */
[----:B------:R-:W-:Y:S01]  /*1d50*/  IADD3 R20, PT, PT, R38, R20, R9 ;  /* 0x0000001426147210 */ /* 0x000fe20007ffe009 */
[----:B------:R-:W3:Y:S04]  /*1d60*/  LDL R37, [UR15+0x30] ;  /* 0x0000300fff257983 */ /* 0x000ee80008100800 */
[----:B------:R-:W3:Y:S01]  /*1d70*/  LDL R9, [UR15+0x28] ;  /* 0x0000280fff097983 */ /* 0x000ee20008100800 */
[----:B------:R-:W-:Y:S02]  /*1d80*/  IADD3 R20, PT, PT, R39, R40, R20 ;  /* 0x0000002827147210 */ /* 0x000fe40007ffe014 */
[----:B------:R-:W-:Y:S01]  /*1d90*/  @!P4 ISETP.NE.AND P6, PT, R27, R36, PT ;  /* 0x000000241b00c20c */ /* 0x000fe20003fc5270 */
[----:B------:R-:W3:Y:S01]  /*1da0*/  LDL R39, [UR15+0x2c] ;  /* 0x00002c0fff277983 */ /* 0x000ee20008100800 */
[----:B------:R-:W-:-:S03]  /*1db0*/  IMAD.MOV.U32 R27, RZ, RZ, RZ ;  /* 0x000000ffff1b7224 */ /* 0x000fc600078e00ff */
[----:B------:R-:W3:Y:S04]  /*1dc0*/  @!P0 LDL R21, [UR14+0x100] ;  /* 0x0001000eff158983 */ /* 0x000ee80008100800 */
[----:B------:R-:W3:Y:S01]  /*1dd0*/  @!P0 LDL R22, [UR15+0x11c] ;  /* 0x00011c0fff168983 */ /* 0x000ee20008100800 */
[----:B------:R-:W-:-:S03]  /*1de0*/  @!P4 SEL R27, RZ, 0x1, P6 ;  /* 0x00000001ff1bc807 */ /* 0x000fc60003000000 */
[----:B------:R-:W3:Y:S04]  /*1df0*/  @!P1 LDL R38, [UR14+0x100] ;  /* 0x0001000eff269983 */ /* 0x000ee80008100800 */
[----:B------:R-:W3:Y:S04]  /*1e00*/  @!P1 LDL R43, [UR15+0x120] ;  /* 0x0001200fff2b9983 */ /* 0x000ee80008100800 */
[----:B------:R-:W3:Y:S04]  /*1e10*/  @!P2 LDL R36, [UR14+0x100] ;  /* 0x0001000eff24a983 */ /* 0x000ee80008100800 */
[----:B------:R-:W3:Y:S01]  /*1e20*/  @!P2 LDL R41, [UR15+0x124] ;  /* 0x0001240fff29a983 */ /* 0x000ee20008100800 */
[----:B----4-:R-:W-:-:S03]  /*1e30*/  @!P3 ISETP.NE.AND P4, PT, R25, R26, PT ;  /* 0x0000001a1900b20c */ /* 0x010fc60003f85270 */
[----:B------:R-:W4:Y:S04]  /*1e40*/  LDL R26, [UR15+0x34] ;  /* 0x0000340fff1a7983 */ /* 0x000f280008100800 */
[----:B------:R-:W4:Y:S01]  /*1e50*/  LDL R25, [UR15+0x3c] ;  /* 0x00003c0fff197983 */ /* 0x000f220008100800 */
[----:B--2---:R-:W-:Y:S01]  /*1e60*/  @!P5 ISETP.NE.AND P6, PT, R23, R24, PT ;  /* 0x000000181700d20c */ /* 0x004fe20003fc5270 */
[----:B------:R-:W-:Y:S01]  /*1e70*/  HFMA2 R23, -RZ, RZ, 0, 0 ;  /* 0x00000000ff177431 */ /* 0x000fe200000001ff */
[----:B------:R-:W-:Y:S02]  /*1e80*/  @!P3 SEL R23, RZ, 0x1, P4 ;  /* 0x00000001ff17b807 */ /* 0x000fe40002000000 */
[----:B---3--:R-:W-:Y:S01]  /*1e90*/  ISETP.NE.AND P3, PT, R8, R9, PT ;  /* 0x000000090800720c */ /* 0x008fe20003f65270 */
[----:B------:R-:W-:Y:S01]  /*1ea0*/  IMAD.MOV.U32 R9, RZ, RZ, RZ ;  /* 0x000000ffff097224 */ /* 0x000fe200078e00ff */
[----:B------:R-:W-:-:S02]  /*1eb0*/  @!P5 SEL R9, RZ, 0x1, P6 ;  /* 0x00000001ff09d807 */ /* 0x000fc40003000000 */
[----:B------:R-:W-:Y:S02]  /*1ec0*/  ISETP.NE.AND P5, PT, R8, R39, PT ;  /* 0x000000270800720c */ /* 0x000fe40003fa5270 */
[----:B------:R-:W-:Y:S01]  /*1ed0*/  @!P0 ISETP.NE.AND P4, PT, R21, R22, PT ;  /* 0x000000161500820c */ /* 0x000fe20003f85270 */
[----:B------:R-:W-:-:S06]  /*1ee0*/  IMAD.MOV.U32 R22, RZ, RZ, RZ ;  /* 0x000000ffff167224 */ /* 0x000fcc00078e00ff */
[----:B------:R-:W2:Y:S01]  /*1ef0*/  @!P3 LDL R24, [UR15+0x128] ;  /* 0x0001280fff18b983 */ /* 0x000ea20008100800 */
[----:B------:R-:W-:Y:S01]  /*1f00*/  IMAD.MOV.U32 R21, RZ, RZ, RZ ;  /* 0x000000ffff157224 */ /* 0x000fe200078e00ff */
[----:B------:R-:W-:Y:S02]  /*1f10*/  @!P0 SEL R22, RZ, 0x1, P4 ;  /* 0x00000001ff168807 */ /* 0x000fe40002000000 */
[----:B------:R-:W-:Y:S01]  /*1f20*/  @!P1 ISETP.NE.AND P6, PT, R38, R43, PT ;  /* 0x0000002b2600920c */ /* 0x000fe20003fc5270 */
[----:B------:R-:W3:Y:S01]  /*1f30*/  @!P5 LDL R39, [UR15+0x12c] ;  /* 0x00012c0fff27d983 */ /* 0x000ee20008100800 */
[----:B------:R-:W-:Y:S02]  /*1f40*/  ISETP.NE.AND P0, PT, R8, R37, PT ;  /* 0x000000250800720c */ /* 0x000fe40003f05270 */
[----:B------:R-:W-:Y:S01]  /*1f50*/  @!P1 SEL R21, RZ, 0x1, P6 ;  /* 0x00000001ff159807 */ /* 0x000fe20003000000 */
[----:B------:R-:W2:Y:S01]  /*1f60*/  @!P3 LDL R37, [UR14+0x100] ;  /* 0x0001000eff25b983 */ /* 0x000ea20008100800 */
[----:B------:R-:W-:-:S02]  /*1f70*/  @!P2 ISETP.NE.AND P4, PT, R36, R41, PT ;  /* 0x000000292400a20c */ /* 0x000fc40003f85270 */
[----:B------:R-:W-:Y:S01]  /*1f80*/  ISETP.NE.AND P6, PT, R8, R45, PT ;  /* 0x0000002d0800720c */ /* 0x000fe20003fc5270 */
[----:B------:R-:W3:Y:S01]  /*1f90*/  @!P5 LDL R36, [UR14+0x100] ;  /* 0x0001000eff24d983 */ /* 0x000ee20008100800 */
[----:B------:R-:W-:-:S05]  /*1fa0*/  IADD3 R20, PT, PT, R23, R27, R20 ;  /* 0x0000001b17147210 */ /* 0x000fca0007ffe014 */
[----:B------:R-:W3:Y:S01]  /*1fb0*/  @!P0 LDL R43, [UR14+0x100] ;  /* 0x0001000eff2b8983 */ /* 0x000ee20008100800 */
[----:B------:R-:W-:-:S03]  /*1fc0*/  IADD3 R41, PT, PT, R22, R9, R20 ;  /* 0x0000000916297210 */ /* 0x000fc60007ffe014 */
[----:B------:R-:W3:Y:S04]  /*1fd0*/  @!P0 LDL R40, [UR15+0x130] ;  /* 0x0001300fff288983 */ /* 0x000ee80008100800 */
[----:B------:R-:W3:Y:S01]  /*1fe0*/  @!P6 LDL R38, [UR15+0x138] ;  /* 0x0001380fff26e983 */ /* 0x000ee20008100800 */
[C---:B----4-:R-:W-:Y:S01]  /*1ff0*/  ISETP.NE.AND P1, PT, R8.reuse, R26, PT ;  /* 0x0000001a0800720c */ /* 0x050fe20003f25270 */
[----:B------:R-:W-:Y:S01]  /*2000*/  IMAD.MOV.U32 R26, RZ, RZ, RZ ;  /* 0x000000ffff1a7224 */ /* 0x000fe200078e00ff */
[----:B------:R-:W-:Y:S02]  /*2010*/  @!P2 SEL R26, RZ, 0x1, P4 ;  /* 0x00000001ff1aa807 */ /* 0x000fe40002000000 */
[----:B------:R-:W-:Y:S02]  /*2020*/  ISETP.NE.AND P2, PT, R8, R25, PT ;  /* 0x000000190800720c */ /* 0x000fe40003f45270 */
[----:B------:R-:W4:Y:S07]  /*2030*/  @!P6 LDL R25, [UR14+0x100] ;  /* 0x0001000eff19e983 */ /* 0x000f2e0008100800 */
[----:B------:R-:W4:Y:S04]  /*2040*/  @!P1 LDL R22, [UR14+0x100] ;  /* 0x0001000eff169983 */ /* 0x000f280008100800 */
[----:B------:R-:W4:Y:S04]  /*2050*/  @!P1 LDL R23, [UR15+0x134] ;  /* 0x0001340fff179983 */ /* 0x000f280008100800 */
[----:B------:R-:W4:Y:S04]  /*2060*/  @!P2 LDL R20, [UR14+0x100] ;  /* 0x0001000eff14a983 */ /* 0x000f280008100800 */
[----:B------:R-:W4:Y:S01]  /*2070*/  @!P2 LDL R9, [UR15+0x13c] ;  /* 0x00013c0fff09a983 */ /* 0x000f220008100800 */
[----:B------:R-:W-:Y:S01]  /*2080*/  IMAD.MOV.U32 R27, RZ, RZ, RZ ;  /* 0x000000ffff1b7224 */ /* 0x000fe200078e00ff */
[----:B------:R-:W-:Y:S01]  /*2090*/  IADD3 R21, PT, PT, R26, R21, R41 ;  /* 0x000000151a157210 */ /* 0x000fe20007ffe029 */
[----:B------:R-:W-:-:S04]  /*20a0*/  UIADD3 UR6, UPT, UPT, UR6, 0x10, URZ ;  /* 0x0000001006067890 */ /* 0x000fc8000fffe0ff */
[----:B------:R-:W-:Y:S02]  /*20b0*/  UISETP.NE.AND UP3, UPT, UR6, UR17, UPT ;  /* 0x000000110600728c */ /* 0x000fe4000bf65270 */
[----:B------:R-:W-:Y:S01]  /*20c0*/  UIADD3 UR7, UPT, UPT, UR7, 0x10, URZ ;  /* 0x0000001007077890 */ /* 0x000fe2000fffe0ff */
[----:B--2---:R-:W-:Y:S01]  /*20d0*/  @!P3 ISETP.NE.AND P4, PT, R37, R24, PT ;  /* 0x000000182500b20c */ /* 0x004fe20003f85270 */
[----:B------:R-:W-:-:S03]  /*20e0*/  IMAD.MOV.U32 R24, RZ, RZ, RZ ;  /* 0x000000ffff187224 */ /* 0x000fc600078e00ff */
[----:B------:R-:W-:Y:S02]  /*20f0*/  @!P3 SEL R24, RZ, 0x1, P4 ;  /* 0x00000001ff18b807 */ /* 0x000fe40002000000 */
[----:B---3--:R-:W-:-:S04]  /*2100*/  @!P5 ISETP.NE.AND P3, PT, R36, R39, PT ;  /* 0x000000272400d20c */ /* 0x008fc80003f65270 */
[----:B------:R-:W-:Y:S02]  /*2110*/  @!P5 SEL R27, RZ, 0x1, P3 ;  /* 0x00000001ff1bd807 */ /* 0x000fe40001800000 */
[----:B------:R-:W-:Y:S02]  /*2120*/  @!P0 ISETP.NE.AND P5, PT, R43, R40, PT ;  /* 0x000000282b00820c */ /* 0x000fe40003fa5270 */
[----:B------:R-:W-:Y:S01]  /*2130*/  IADD3 R24, PT, PT, R27, R24, R21 ;  /* 0x000000181b187210 */ /* 0x000fe20007ffe015 */
[----:B------:R-:W-:Y:S01]  /*2140*/  IMAD.MOV.U32 R21, RZ, RZ, RZ ;  /* 0x000000ffff157224 */ /* 0x000fe200078e00ff */
[----:B------:R-:W-:Y:S02]  /*2150*/  @!P0 SEL R21, RZ, 0x1, P5 ;  /* 0x00000001ff158807 */ /* 0x000fe40002800000 */
[----:B----4-:R-:W-:Y:S02]  /*2160*/  @!P6 ISETP.NE.AND P3, PT, R25, R38, PT ;  /* 0x000000261900e20c */ /* 0x010fe40003f65270 */
[----:B------:R-:W-:Y:S01]  /*2170*/  @!P1 ISETP.NE.AND P4, PT, R22, R23, PT ;  /* 0x000000171600920c */ /* 0x000fe20003f85270 */
[----:B------:R-:W-:-:S03]  /*2180*/  IMAD.MOV.U32 R22, RZ, RZ, RZ ;  /* 0x000000ffff167224 */ /* 0x000fc600078e00ff */
[----:B------:R-:W-:Y:S02]  /*2190*/  @!P1 SEL R22, RZ, 0x1, P4 ;  /* 0x00000001ff169807 */ /* 0x000fe40002000000 */
[----:B------:R-:W-:Y:S01]  /*21a0*/  @!P2 ISETP.NE.AND P0, PT, R20, R9, PT ;  /* 0x000000091400a20c */ /* 0x000fe20003f05270 */
[----:B------:R-:W-:Y:S01]  /*21b0*/  IMAD.MOV.U32 R9, RZ, RZ, RZ ;  /* 0x000000ffff097224 */ /* 0x000fe200078e00ff */
[----:B------:R-:W-:Y:S01]  /*21c0*/  IADD3 R21, PT, PT, R22, R21, R24 ;  /* 0x0000001516157210 */ /* 0x000fe20007ffe018 */
[----:B------:R-:W-:Y:S01]  /*21d0*/  IMAD.MOV.U32 R20, RZ, RZ, RZ ;  /* 0x000000ffff147224 */ /* 0x000fe200078e00ff */
[----:B------:R-:W-:Y:S02]  /*21e0*/  @!P6 SEL R9, RZ, 0x1, P3 ;  /* 0x00000001ff09e807 */ /* 0x000fe40001800000 */
[----:B------:R-:W-:-:S04]  /*21f0*/  @!P2 SEL R20, RZ, 0x1, P0 ;  /* 0x00000001ff14a807 */ /* 0x000fc80000000000 */
[----:B------:R-:W-:Y:S01]  /*2200*/  IADD3 R9, PT, PT, R20, R9, R21 ;  /* 0x0000000914097210 */ /* 0x000fe20007ffe015 */
[----:B------:R-:W-:Y:S06]  /*2210*/  BRA.U UP3, `(.L_x_41) ;  /* 0xfffffff9030c7547 */ /* 0x000fec000b83ffff */
.L_x_40:
[----:B------:R-:W-:-:S09]  /*2220*/  ULOP3.LUT UP3, URZ, UR16, 0xf, URZ, 0xc0, !UPT ;  /* 0x0000000f10ff7892 */ /* 0x000fd2000f86c0ff */
[----:B------:R-:W-:Y:S05]  /*2230*/  BRA.U !UP3, `(.L_x_39) ;  /* 0x000000090b607547 */ /* 0x000fea000b800000 */
[----:B------:R-:W0:Y:S01]  /*2240*/  LDCU.U16 UR15, c[0x0][0x380] ;  /* 0x00007000ff0f77ac */ /* 0x000e220008000400 */
[----:B--23--:R-:W-:-:S05]  /*2250*/  LOP3.LUT R20, RZ, R7, RZ, 0x33, !PT ;  /* 0x00000007ff147212 */ /* 0x00cfca00078e33ff */
[----:B0-----:R-:W-:-:S05]  /*2260*/  VIADD R20, R20, UR15 ;  /* 0x0000000f14147c36 */ /* 0x001fca0008000000 */
[----:B------:R-:W-:-:S04]  /*2270*/  LOP3.LUT R20, R20, 0xf, RZ, 0xc0, !PT ;  /* 0x0000000f14147812 */ /* 0x000fc800078ec0ff */
[C---:B------:R-:W-:Y:S01]  /*2280*/  LOP3.LUT P0, RZ, R20.reuse, 0x7, RZ, 0xc0, !PT ;  /* 0x0000000714ff7812 */ /* 0x040fe2000780c0ff */
[----:B------:R-:W-:-:S05]  /*2290*/  VIADD R21, R20, 0xffffffff ;  /* 0xffffffff14157836 */ /* 0x000fca0000000000 */
[----:B------:R-:W-:-:S13]  /*22a0*/  ISETP.GE.U32.AND P1, PT, R21, 0x7, PT ;  /* 0x000000071500780c */ /* 0x000fda0003f26070 */
[----:B------:R-:W-:Y:S05]  /*22b0*/  @!P1 BRA `(.L_x_42) ;  /* 0x0000000000f89947 */ /* 0x000fea0003800000 */
[----:B------:R-:W-:-:S09]  /*22c0*/  ULEA UR6, UR7, UR12, 0x2 ;  /* 0x0000000c07067291 */ /* 0x000fd2000f8e10ff */
[----:B------:R-:W2:Y:S04]  /*22d0*/  LDL R21, [UR6] ;  /* 0x00000006ff157983 */ /* 0x000ea80008100800 */
[----:B------:R-:W3:Y:S04]  /*22e0*/  LDL R23, [UR6+0x4] ;  /* 0x00000406ff177983 */ /* 0x000ee80008100800 */
[----:B------:R-:W4:Y:S04]  /*22f0*/  LDL R25, [UR6+0x8] ;  /* 0x00000806ff197983 */ /* 0x000f280008100800 */
[----:B------:R-:W4:Y:S04]  /*2300*/  LDL R27, [UR6+0x14] ;  /* 0x00001406ff1b7983 */ /* 0x000f280008100800 */
[----:B------:R-:W4:Y:S04]  /*2310*/  LDL R37, [UR6+0x18] ;  /* 0x00001806ff257983 */ /* 0x000f280008100800 */
[----:B------:R-:W4:Y:S01]  /*2320*/  LDL R39, [UR6+0x1c] ;  /* 0x00001c06ff277983 */ /* 0x000f220008100800 */
[----:B--2--5:R-:W-:-:S02]  /*2330*/  ISETP.NE.AND P4, PT, R8, R21, PT ;  /* 0x000000150800720c */ /* 0x024fc40003f85270 */
[C---:B---3--:R-:W-:Y:S02]  /*2340*/  ISETP.NE.AND P5, PT, R8.reuse, R23, PT ;  /* 0x000000170800720c */ /* 0x048fe40003fa5270 */
[----:B------:R-:W2:Y:S01]  /*2350*/  LDL R23, [UR6+0xc] ;  /* 0x00000c06ff177983 */ /* 0x000ea20008100800 */
[----:B----4-:R-:W-:-:S03]  /*2360*/  ISETP.NE.AND P1, PT, R8, R25, PT ;  /* 0x000000190800720c */ /* 0x010fc60003f25270 */
[----:B------:R-:W3:Y:S05]  /*2370*/  LDL R25, [UR6+0x10] ;  /* 0x00001006ff197983 */ /* 0x000eea0008100800 */
[----:B------:R-:W4:Y:S04]  /*2380*/  @!P4 LDL R41, [UR14+0x100] ;  /* 0x0001000eff29c983 */ /* 0x000f280008100800 */
[----:B------:R-:W4:Y:S04]  /*2390*/  @!P4 LDL R20, [UR6+0x100] ;  /* 0x00010006ff14c983 */ /* 0x000f280008100800 */
[----:B------:R-:W4:Y:S04]  /*23a0*/  @!P5 LDL R24, [UR14+0x100] ;  /* 0x0001000eff18d983 */ /* 0x000f280008100800 */
[----:B------:R-:W4:Y:S04]  /*23b0*/  @!P5 LDL R21, [UR6+0x104] ;  /* 0x00010406ff15d983 */ /* 0x000f280008100800 */
[----:B------:R-:W4:Y:S04]  /*23c0*/  @!P1 LDL R43, [UR14+0x100] ;  /* 0x0001000eff2b9983 */ /* 0x000f280008100800 */
[----:B------:R-:W4:Y:S01]  /*23d0*/  @!P1 LDL R22, [UR6+0x108] ;  /* 0x00010806ff169983 */ /* 0x000f220008100800 */
[----:B--2---:R-:W-:-:S02]  /*23e0*/  ISETP.NE.AND P2, PT, R8, R23, PT ;  /* 0x000000170800720c */ /* 0x004fc40003f45270 */
[----:B---3--:R-:W-:Y:S02]  /*23f0*/  ISETP.NE.AND P3, PT, R8, R25, PT ;  /* 0x000000190800720c */ /* 0x008fe40003f65270 */
[----:B----4-:R-:W-:Y:S01]  /*2400*/  @!P4 ISETP.NE.AND P6, PT, R41, R20, PT ;  /* 0x000000142900c20c */ /* 0x010fe20003fc5270 */
[----:B------:R-:W-:Y:S02]  /*2410*/  HFMA2 R20, -RZ, RZ, 0, 0 ;  /* 0x00000000ff147431 */ /* 0x000fe400000001ff */
[----:B------:R-:W-:-:S06]  /*2420*/  IMAD.MOV.U32 R23, RZ, RZ, RZ ;  /* 0x000000ffff177224 */ /* 0x000fcc00078e00ff */
[----:B------:R-:W2:Y:S01]  /*2430*/  @!P2 LDL R38, [UR14+0x100] ;  /* 0x0001000eff26a983 */ /* 0x000ea20008100800 */
[----:B------:R-:W-:-:S03]  /*2440*/  @!P4 SEL R20, RZ, 0x1, P6 ;  /* 0x00000001ff14c807 */ /* 0x000fc60003000000 */
[----:B------:R-:W2:Y:S01]  /*2450*/  @!P2 LDL R25, [UR6+0x10c] ;  /* 0x00010c06ff19a983 */ /* 0x000ea20008100800 */
[----:B------:R-:W-:Y:S01]  /*2460*/  @!P5 ISETP.NE.AND P6, PT, R24, R21, PT ;  /* 0x000000151800d20c */ /* 0x000fe20003fc5270 */
[----:B------:R-:W-:Y:S02]  /*2470*/  IMAD.MOV.U32 R24, RZ, RZ, RZ ;  /* 0x000000ffff187224 */ /* 0x000fe400078e00ff */
[----:B------:R-:W3:Y:S01]  /*2480*/  @!P3 LDL R26, [UR6+0x110] ;  /* 0x00011006ff1ab983 */ /* 0x000ee20008100800 */
[----:B------:R-:W-:Y:S02]  /*2490*/  @!P5 SEL R24, RZ, 0x1, P6 ;  /* 0x00000001ff18d807 */ /* 0x000fe40003000000 */
[----:B------:R-:W-:Y:S02]  /*24a0*/  @!P1 ISETP.NE.AND P4, PT, R43, R22, PT ;  /* 0x000000162b00920c */ /* 0x000fe40003f85270 */
[C---:B------:R-:W-:Y:S02]  /*24b0*/  ISETP.NE.AND P5, PT, R8.reuse, R27, PT ;  /* 0x0000001b0800720c */ /* 0x040fe40003fa5270 */
[----:B------:R-:W-:-:S02]  /*24c0*/  ISETP.NE.AND P6, PT, R8, R37, PT ;  /* 0x000000250800720c */ /* 0x000fc40003fc5270 */
[----:B------:R-:W-:Y:S01]  /*24d0*/  @!P1 SEL R23, RZ, 0x1, P4 ;  /* 0x00000001ff179807 */ /* 0x000fe20002000000 */
[----:B------:R-:W3:Y:S01]  /*24e0*/  @!P3 LDL R37, [UR14+0x100] ;  /* 0x0001000eff25b983 */ /* 0x000ee20008100800 */
[----:B------:R-:W-:-:S07]  /*24f0*/  ISETP.NE.AND P1, PT, R8, R39, PT ;  /* 0x000000270800720c */ /* 0x000fce0003f25270 */
[----:B------:R-:W4:Y:S04]  /*2500*/  @!P5 LDL R40, [UR14+0x100] ;  /* 0x0001000eff28d983 */ /* 0x000f280008100800 */
[----:B------:R-:W4:Y:S04]  /*2510*/  @!P5 LDL R27, [UR6+0x114] ;  /* 0x00011406ff1bd983 */ /* 0x000f280008100800 */
[----:B------:R-:W4:Y:S04]  /*2520*/  @!P6 LDL R39, [UR14+0x100] ;  /* 0x0001000eff27e983 */ /* 0x000f280008100800 */
[----:B------:R-:W4:Y:S04]  /*2530*/  @!P6 LDL R36, [UR6+0x118] ;  /* 0x00011806ff24e983 */ /* 0x000f280008100800 */
[----:B------:R-:W4:Y:S04]  /*2540*/  @!P1 LDL R21, [UR14+0x100] ;  /* 0x0001000eff159983 */ /* 0x000f280008100800 */
[----:B------:R-:W4:Y:S01]  /*2550*/  @!P1 LDL R22, [UR6+0x11c] ;  /* 0x00011c06ff169983 */ /* 0x000f220008100800 */
[----:B------:R-:W-:-:S02]  /*2560*/  IMAD.IADD R9, R9, 0x1, R20 ;  /* 0x0000000109097824 */ /* 0x000fc400078e0214 */
[----:B------:R-:W-:-:S03]  /*2570*/  IMAD.MOV.U32 R20, RZ, RZ, RZ ;  /* 0x000000ffff147224 */ /* 0x000fc600078e00ff */
[----:B------:R-:W-:Y:S01]  /*2580*/  IADD3 R9, PT, PT, R23, R24, R9 ;  /* 0x0000001817097210 */ /* 0x000fe20007ffe009 */
[----:B------:R-:W-:Y:S01]  /*2590*/  UIADD3 UR7, UPT, UPT, UR7, 0x8, URZ ;  /* 0x0000000807077890 */ /* 0x000fe2000fffe0ff */
[----:B--2---:R-:W-:Y:S01]  /*25a0*/  @!P2 ISETP.NE.AND P4, PT, R38, R25, PT ;  /* 0x000000192600a20c */ /* 0x004fe20003f85270 */
[----:B------:R-:W-:-:S03]  /*25b0*/  IMAD.MOV.U32 R25, RZ, RZ, RZ ;  /* 0x000000ffff197224 */ /* 0x000fc600078e00ff */
[----:B------:R-:W-:Y:S02]  /*25c0*/  @!P2 SEL R25, RZ, 0x1, P4 ;  /* 0x00000001ff19a807 */ /* 0x000fe40002000000 */
[----:B---3--:R-:W-:-:S04]  /*25d0*/  @!P3 ISETP.NE.AND P2, PT, R37, R26, PT ;  /* 0x0000001a2500b20c */ /* 0x008fc80003f45270 */
[----:B------:R-:W-:-:S04]  /*25e0*/  @!P3 SEL R20, RZ, 0x1, P2 ;  /* 0x00000001ff14b807 */ /* 0x000fc80001000000 */
[----:B------:R-:W-:Y:S01]  /*25f0*/  IADD3 R25, PT, PT, R20, R25, R9 ;  /* 0x0000001914197210 */ /* 0x000fe20007ffe009 */
[----:B------:R-:W-:Y:S01]  /*2600*/  IMAD.MOV.U32 R9, RZ, RZ, RZ ;  /* 0x000000ffff097224 */ /* 0x000fe200078e00ff */
[----:B----4-:R-:W-:-:S04]  /*2610*/  @!P5 ISETP.NE.AND P2, PT, R40, R27, PT ;  /* 0x0000001b2800d20c */ /* 0x010fc80003f45270 */
[----:B------:R-:W-:Y:S02]  /*2620*/  @!P5 SEL R9, RZ, 0x1, P2 ;  /* 0x00000001ff09d807 */ /* 0x000fe40001000000 */
[----:B------:R-:W-:Y:S02]  /*2630*/  @!P6 ISETP.NE.AND P3, PT, R39, R36, PT ;  /* 0x000000242700e20c */ /* 0x000fe40003f65270 */
[----:B------:R-:W-:Y:S02]  /*2640*/  @!P1 ISETP.NE.AND P4, PT, R21, R22, PT ;  /* 0x000000161500920c */ /* 0x000fe40003f85270 */
[----:B------:R-:W-:Y:S02]  /*2650*/  CS2R R20, SRZ ;  /* 0x0000000000147805 */ /* 0x000fe4000001ff00 */
[----:B------:R-:W-:Y:S02]  /*2660*/  @!P6 SEL R20, RZ, 0x1, P3 ;  /* 0x00000001ff14e807 */ /* 0x000fe40001800000 */
[----:B------:R-:W-:-:S02]  /*2670*/  @!P1 SEL R21, RZ, 0x1, P4 ;  /* 0x00000001ff159807 */ /* 0x000fc40002000000 */
[----:B------:R-:W-:-:S05]  /*2680*/  IADD3 R20, PT, PT, R20, R9, R25 ;  /* 0x0000000914147210 */ /* 0x000fca0007ffe019 */
[----:B------:R-:W-:-:S07]  /*2690*/  IMAD.IADD R9, R20, 0x1, R21 ;  /* 0x0000000114097824 */ /* 0x000fce00078e0215 */
.L_x_42:
[----:B------:R-:W-:Y:S05]  /*26a0*/  @!P0 BRA `(.L_x_39) ;  /* 0x0000000400448947 */ /* 0x000fea0003800000 */
[----:B------:R-:W-:-:S05]  /*26b0*/  LOP3.LUT R20, RZ, R6, RZ, 0x33, !PT ;  /* 0x00000006ff147212 */ /* 0x000fca00078e33ff */
[----:B------:R-:W-:-:S05]  /*26c0*/  VIADD R20, R20, UR15 ;  /* 0x0000000f14147c36 */ /* 0x000fca0008000000 */
[----:B------:R-:W-:-:S04]  /*26d0*/  LOP3.LUT R20, R20, 0xffff, RZ, 0xc0, !PT ;  /* 0x0000ffff14147812 */ /* 0x000fc800078ec0ff */
[C---:B------:R-:W-:Y:S02]  /*26e0*/  LOP3.LUT R21, R20.reuse, 0x7, RZ, 0xc0, !PT ;  /* 0x0000000714157812 */ /* 0x040fe400078ec0ff */
[----:B------:R-:W-:-:S03]  /*26f0*/  LOP3.LUT R20, R20, 0x3, RZ, 0xc0, !PT ;  /* 0x0000000314147812 */ /* 0x000fc600078ec0ff */
[----:B------:R-:W-:Y:S01]  /*2700*/  VIADD R21, R21, 0xffffffff ;  /* 0xffffffff15157836 */ /* 0x000fe20000000000 */
[----:B------:R-:W-:-:S04]  /*2710*/  ISETP.NE.AND P0, PT, R20, RZ, PT ;  /* 0x000000ff1400720c */ /* 0x000fc80003f05270 */
[----:B------:R-:W-:-:S13]  /*2720*/  ISETP.GE.U32.AND P1, PT, R21, 0x3, PT ;  /* 0x000000031500780c */ /* 0x000fda0003f26070 */
[----:B------:R-:W-:Y:S05]  /*2730*/  @!P1 BRA `(.L_x_43) ;  /* 0x0000000000849947 */ /* 0x000fea0003800000 */
[----:B------:R-:W-:-:S09]  /*2740*/  ULEA UR6, UR7, UR12, 0x2 ;  /* 0x0000000c07067291 */ /* 0x000fd2000f8e10ff */
[----:B------:R-:W2:Y:S04]  /*2750*/  LDL R21, [UR6] ;  /* 0x00000006ff157983 */ /* 0x000ea80008100800 */
[----:B------:R-:W3:Y:S04]  /*2760*/  LDL R23, [UR6+0x4] ;  /* 0x00000406ff177983 */ /* 0x000ee80008100800 */
[----:B------:R-:W4:Y:S04]  /*2770*/  LDL R25, [UR6+0x8] ;  /* 0x00000806ff197983 */ /* 0x000f280008100800 */
[----:B------:R-:W4:Y:S01]  /*2780*/  LDL R27, [UR6+0xc] ;  /* 0x00000c06ff1b7983 */ /* 0x000f220008100800 */
[----:B--2--5:R-:W-:-:S02]  /*2790*/  ISETP.NE.AND P4, PT, R8, R21, PT ;  /* 0x000000150800720c */ /* 0x024fc40003f85270 */
[C---:B---3--:R-:W-:Y:S02]  /*27a0*/  ISETP.NE.AND P1, PT, R8.reuse, R23, PT ;  /* 0x000000170800720c */ /* 0x048fe40003f25270 */
[C---:B----4-:R-:W-:Y:S02]  /*27b0*/  ISETP.NE.AND P3, PT, R8.reuse, R25, PT ;  /* 0x000000190800720c */ /* 0x050fe40003f65270 */
[----:B------:R-:W-:-:S07]  /*27c0*/  ISETP.NE.AND P2, PT, R8, R27, PT ;  /* 0x0000001b0800720c */ /* 0x000fce0003f45270 */
[----:B------:R-:W2:Y:S04]  /*27d0*/  @!P4 LDL R22, [UR14+0x100] ;  /* 0x0001000eff16c983 */ /* 0x000ea80008100800 */
[----:B------:R-:W2:Y:S04]  /*27e0*/  @!P4 LDL R21, [UR6+0x100] ;  /* 0x00010006ff15c983 */ /* 0x000ea80008100800 */
[----:B------:R-:W3:Y:S04]  /*27f0*/  @!P1 LDL R36, [UR14+0x100] ;  /* 0x0001000eff249983 */ /* 0x000ee80008100800 */
[----:B------:R-:W3:Y:S04]  /*2800*/  @!P1 LDL R23, [UR6+0x104] ;  /* 0x00010406ff179983 */ /* 0x000ee80008100800 */
[----:B------:R-:W4:Y:S04]  /*2810*/  @!P3 LDL R27, [UR14+0x100] ;  /* 0x0001000eff1bb983 */ /* 0x000f280008100800 */
[----:B------:R-:W4:Y:S04]  /*2820*/  @!P3 LDL R24, [UR6+0x108] ;  /* 0x00010806ff18b983 */ /* 0x000f280008100800 */
[----:B------:R-:W4:Y:S04]  /*2830*/  @!P2 LDL R38, [UR14+0x100] ;  /* 0x0001000eff26a983 */ /* 0x000f280008100800 */
[----:B------:R-:W4:Y:S01]  /*2840*/  @!P2 LDL R25, [UR6+0x10c] ;  /* 0x00010c06ff19a983 */ /* 0x000f220008100800 */
[----:B------:R-:W-:Y:S01]  /*2850*/  UIADD3 UR7, UPT, UPT, UR7, 0x4, URZ ;  /* 0x0000000407077890 */ /* 0x000fe2000fffe0ff */
[----:B--2---:R-:W-:Y:S01]  /*2860*/  @!P4 ISETP.NE.AND P5, PT, R22, R21, PT ;  /* 0x000000151600c20c */ /* 0x004fe20003fa5270 */
[----:B------:R-:W-:-:S02]  /*2870*/  IMAD.MOV.U32 R22, RZ, RZ, RZ ;  /* 0x000000ffff167224 */ /* 0x000fc400078e00ff */
[----:B------:R-:W-:Y:S01]  /*2880*/  IMAD.MOV.U32 R21, RZ, RZ, RZ ;  /* 0x000000ffff157224 */ /* 0x000fe200078e00ff */
[----:B------:R-:W-:Y:S02]  /*2890*/  @!P4 SEL R22, RZ, 0x1, P5 ;  /* 0x00000001ff16c807 */ /* 0x000fe40002800000 */
[----:B---3--:R-:W-:-:S03]  /*28a0*/  @!P1 ISETP.NE.AND P4, PT, R36, R23, PT ;  /* 0x000000172400920c */ /* 0x008fc60003f85270 */
[----:B------:R-:W-:Y:S01]  /*28b0*/  IMAD.IADD R26, R9, 0x1, R22 ;  /* 0x00000001091a7824 */ /* 0x000fe200078e0216 */
[----:B------:R-:W-:Y:S01]  /*28c0*/  MOV R22, RZ ;  /* 0x000000ff00167202 */ /* 0x000fe20000000f00 */
[----:B------:R-:W-:Y:S01]  /*28d0*/  IMAD.MOV.U32 R9, RZ, RZ, RZ ;  /* 0x000000ffff097224 */ /* 0x000fe200078e00ff */
[----:B------:R-:W-:Y:S02]  /*28e0*/  @!P1 SEL R9, RZ, 0x1, P4 ;  /* 0x00000001ff099807 */ /* 0x000fe40002000000 */
[----:B----4-:R-:W-:-:S04]  /*28f0*/  @!P3 ISETP.NE.AND P5, PT, R27, R24, PT ;  /* 0x000000181b00b20c */ /* 0x010fc80003fa5270 */
[----:B------:R-:W-:Y:S02]  /*2900*/  @!P3 SEL R22, RZ, 0x1, P5 ;  /* 0x00000001ff16b807 */ /* 0x000fe40002800000 */
[----:B------:R-:W-:Y:S02]  /*2910*/  @!P2 ISETP.NE.AND P6, PT, R38, R25, PT ;  /* 0x000000192600a20c */ /* 0x000fe40003fc5270 */
[----:B------:R-:W-:Y:S02]  /*2920*/  IADD3 R22, PT, PT, R22, R9, R26 ;  /* 0x0000000916167210 */ /* 0x000fe40007ffe01a */
[----:B------:R-:W-:-:S05]  /*2930*/  @!P2 SEL R21, RZ, 0x1, P6 ;  /* 0x00000001ff15a807 */ /* 0x000fca0003000000 */
[----:B------:R-:W-:-:S07]  /*2940*/  IMAD.IADD R9, R22, 0x1, R21 ;  /* 0x0000000116097824 */ /* 0x000fce00078e0215 */
.L_x_43:
[----:B------:R-:W-:Y:S05]  /*2950*/  @!P0 BRA `(.L_x_39) ;  /* 0x0000000000988947 */ /* 0x000fea0003800000 */
[----:B------:R-:W-:-:S09]  /*2960*/  ULEA UR6, UR7, UR12, 0x2 ;  /* 0x0000000c07067291 */ /* 0x000fd2000f8e10ff */
[----:B------:R-:W2:Y:S01]  /*2970*/  LDL R21, [UR6] ;  /* 0x00000006ff157983 */ /* 0x000ea20008100800 */
[----:B------:R-:W-:Y:S01]  /*2980*/  BSSY.RECONVERGENT B0, `(.L_x_44) ;  /* 0x0000009000007945 */ /* 0x000fe20003800200 */
[----:B------:R-:W-:Y:S01]  /*2990*/  ISETP.NE.AND P1, PT, R20, 0x1, PT ;  /* 0x000000011400780c */ /* 0x000fe20003f25270 */
[----:B------:R-:W-:Y:S01]  /*29a0*/  IMAD.MOV.U32 R22, RZ, RZ, RZ ;  /* 0x000000ffff167224 */ /* 0x000fe200078e00ff */
[----:B--2--5:R-:W-:-:S13]  /*29b0*/  ISETP.NE.AND P0, PT, R8, R21, PT ;  /* 0x000000150800720c */ /* 0x024fda0003f05270 */
[----:B------:R-:W-:Y:S05]  /*29c0*/  @P0 BRA `(.L_x_45) ;  /* 0x0000000000100947 */ /* 0x000fea0003800000 */
[----:B------:R-:W2:Y:S04]  /*29d0*/  LDL R22, [UR14+0x100] ;  /* 0x0001000eff167983 */ /* 0x000ea80008100800 */
[----:B------:R-:W2:Y:S02]  /*29e0*/  LDL R21, [UR6+0x100] ;  /* 0x00010006ff157983 */ /* 0x000ea40008100800 */
[----:B--2---:R-:W-:-:S04]  /*29f0*/  ISETP.NE.AND P0, PT, R22, R21, PT ;  /* 0x000000151600720c */ /* 0x004fc80003f05270 */
[----:B------:R-:W-:-:S09]  /*2a00*/  SEL R22, RZ, 0x1, P0 ;  /* 0x00000001ff167807 */ /* 0x000fd20000000000 */
.L_x_45:
[----:B------:R-:W-:Y:S05]  /*2a10*/  BSYNC.RECONVERGENT B0 ;  /* 0x0000000000007941 */ /* 0x000fea0003800200 */
.L_x_44:
[----:B------:R-:W-:Y:S01]  /*2a20*/  IMAD.IADD R9, R9, 0x1, R22 ;  /* 0x0000000109097824 */ /* 0x000fe200078e0216 */
[----:B------:R-:W-:Y:S06]  /*2a30*/  @!P1 BRA `(.L_x_39) ;  /* 0x0000000000609947 */ /* 0x000fec0003800000 */
[----:B------:R-:W2:Y:S01]  /*2a40*/  LDL R21, [UR6+0x4] ;  /* 0x00000406ff157983 */ /* 0x000ea20008100800 */
[----:B------:R-:W-:Y:S01]  /*2a50*/  BSSY.RECONVERGENT B0, `(.L_x_46) ;  /* 0x0000009000007945 */ /* 0x000fe20003800200 */
[----:B------:R-:W-:Y:S01]  /*2a60*/  ISETP.NE.AND P1, PT, R20, 0x2, PT ;  /* 0x000000021400780c */ /* 0x000fe20003f25270 */
[----:B------:R-:W-:Y:S01]  /*2a70*/  IMAD.MOV.U32 R20, RZ, RZ, RZ ;  /* 0x000000ffff147224 */ /* 0x000fe200078e00ff */
[----:B--2---:R-:W-:-:S13]  /*2a80*/  ISETP.NE.AND P0, PT, R8, R21, PT ;  /* 0x000000150800720c */ /* 0x004fda0003f05270 */
[----:B------:R-:W-:Y:S05]  /*2a90*/  @P0 BRA `(.L_x_47) ;  /* 0x0000000000100947 */ /* 0x000fea0003800000 */
[----:B------:R-:W2:Y:S04]  /*2aa0*/  LDL R21, [UR14+0x100] ;  /* 0x0001000eff157983 */ /* 0x000ea80008100800 */
[----:B------:R-:W2:Y:S02]  /*2ab0*/  LDL R20, [UR6+0x104] ;  /* 0x00010406ff147983 */ /* 0x000ea40008100800 */
[----:B--2---:R-:W-:-:S04]  /*2ac0*/  ISETP.NE.AND P0, PT, R21, R20, PT ;  /* 0x000000141500720c */ /* 0x004fc80003f05270 */
[----:B------:R-:W-:-:S09]  /*2ad0*/  SEL R20, RZ, 0x1, P0 ;  /* 0x00000001ff147807 */ /* 0x000fd20000000000 */
.L_x_47:
[----:B------:R-:W-:Y:S05]  /*2ae0*/  BSYNC.RECONVERGENT B0 ;  /* 0x0000000000007941 */ /* 0x000fea0003800200 */
.L_x_46:
[----:B------:R-:W-:Y:S01]  /*2af0*/  IMAD.IADD R9, R9, 0x1, R20 ;  /* 0x0000000109097824 */ /* 0x000fe200078e0214 */
[----:B------:R-:W-:Y:S06]  /*2b00*/  @!P1 BRA `(.L_x_39) ;  /* 0x00000000002c9947 */ /* 0x000fec0003800000 */
[----:B------:R-:W2:Y:S01]  /*2b10*/  LDL R21, [UR6+0x8] ;  /* 0x00000806ff157983 */ /* 0x000ea20008100800 */
[----:B------:R-:W-:Y:S01]  /*2b20*/  BSSY.RECONVERGENT B0, `(.L_x_48) ;  /* 0x0000008000007945 */ /* 0x000fe20003800200 */
[----:B--2---:R-:W-:Y:S01]  /*2b30*/  ISETP.NE.AND P0, PT, R8, R21, PT ;  /* 0x000000150800720c */ /* 0x004fe20003f05270 */
[----:B------:R-:W-:-:S12]  /*2b40*/  IMAD.MOV.U32 R8, RZ, RZ, RZ ;  /* 0x000000ffff087224 */ /* 0x000fd800078e00ff */
[----:B------:R-:W-:Y:S05]  /*2b50*/  @P0 BRA `(.L_x_49) ;  /* 0x0000000000100947 */ /* 0x000fea0003800000 */
[----:B------:R-:W2:Y:S04]  /*2b60*/  LDL R21, [UR14+0x100] ;  /* 0x0001000eff157983 */ /* 0x000ea80008100800 */
[----:B------:R-:W2:Y:S02]  /*2b70*/  LDL R8, [UR6+0x108] ;  /* 0x00010806ff087983 */ /* 0x000ea40008100800 */
[----:B--2---:R-:W-:-:S04]  /*2b80*/  ISETP.NE.AND P0, PT, R21, R8, PT ;  /* 0x000000081500720c */ /* 0x004fc80003f05270 */
[----:B------:R-:W-:-:S09]  /*2b90*/  SEL R8, RZ, 0x1, P0 ;  /* 0x00000001ff087807 */ /* 0x000fd20000000000 */
.L_x_49:
[----:B------:R-:W-:Y:S05]  /*2ba0*/  BSYNC.RECONVERGENT B0 ;  /* 0x0000000000007941 */ /* 0x000fea0003800200 */
.L_x_48:
[----:B------:R-:W-:-:S07]  /*2bb0*/  IMAD.IADD R9, R9, 0x1, R8 ;  /* 0x0000000109097824 */ /* 0x000fce00078e0208 */
.L_x_39:
[----:B------:R-:W-:Y:S02]  /*2bc0*/  VIADD R7, R7, 0x1 ;  /* 0x0000000107077836 */ /* 0x000fe40000000000 */
[----:B------:R-:W-:Y:S01]  /*2bd0*/  VIADD R6, R6, 0x1 ;  /* 0x0000000106067836 */ /* 0x000fe20000000000 */
[----:B------:R-:W-:Y:S06]  /*2be0*/  BRA.U UP2, `(.L_x_50) ;  /* 0xffffffed02507547 */ /* 0x000fec000b83ffff */
[----:B------:R-:W-:-:S07]  /*2bf0*/  IMAD R25, R9, 0x32, RZ ;  /* 0x0000003209197824 */ /* 0x000fce00078e02ff */
.L_x_38:
[----:B------:R-:W-:Y:S01]  /*2c00*/  IMAD.MOV.U32 R22, RZ, RZ, RZ ;  /* 0x000000ffff167224 */ /* 0x000fe200078e00ff */
[----:B------:R-:W-:Y:S06]  /*2c10*/  BRA.U !UP1, `(.L_x_51) ;  /* 0x0000001109a47547 */ /* 0x000fec000b800000 */
[----:B--23--:R-:W-:Y:S02]  /*2c20*/  CS2R R22, SRZ ;  /* 0x0000000000167805 */ /* 0x00cfe4000001ff00 */
[----:B------:R-:W-:Y:S02]  /*2c30*/  PRMT R21, RZ, 0x7610, R21 ;  /* 0x00007610ff157816 */ /* 0x000fe40000000015 */
[----:B------:R-:W-:-:S07]  /*2c40*/  PRMT R20, RZ, 0x7610, R20 ;  /* 0x00007610ff147816 */ /* 0x000fce0000000014 */
.L_x_57:
[----:B------:R-:W1:Y:S08]  /*2c50*/  LDC.64 R6, c[0x0][0x3a0] ;  /* 0x0000e800ff067b82 */ /* 0x000e700000000a00 */
[----:B------:R-:W0:Y:S01]  /*2c60*/  LDC R24, c[0x0][0x380] ;  /* 0x0000e000ff187b82 */ /* 0x000e220000000800 */
[----:B-1--45:R-:W-:-:S06]  /*2c70*/  IMAD.WIDE.U32 R8, R23, 0x4, R6 ;  /* 0x0000000417087825 */ /* 0x032fcc00078e0006 */
[----:B------:R-:W2:Y:S01]  /*2c80*/  LDG.E R8, desc[UR8][R8.64] ;  /* 0x0000000808087981 */ /* 0x000ea2000c1e1900 */
[----:B------:R-:W-:-:S05]  /*2c90*/  VIADD R27, R23, 0x2 ;  /* 0x00000002171b7836 */ /* 0x000fca0000000000 */
[----:B0-----:R-:W-:-:S04]  /*2ca0*/  ISETP.GE.AND P0, PT, R27, R24, PT ;  /* 0x000000181b00720c */ /* 0x001fc80003f06270 */
[----:B--2---:R-:W-:-:S13]  /*2cb0*/  ISETP.NE.OR P0, PT, R8, 0x1, P0 ;  /* 0x000000010800780c */ /* 0x004fda0000705670 */
[----:B------:R-:W-:Y:S05]  /*2cc0*/  @P0 BRA `(.L_x_52) ;  /* 0x0000001000600947 */ /* 0x000fea0003800000 */
[----:B------:R-:W0:Y:S01]  /*2cd0*/  LDCU UR5, c[0x0][0x380] ;  /* 0x00007000ff0577ac */ /* 0x000e220008000800 */
[C---:B------:R-:W-:Y:S02]  /*2ce0*/  IADD3 R8, PT, PT, -R23.reuse, -0x3, R24 ;  /* 0xfffffffd17087810 */ /* 0x040fe40007ffe118 */
[----:B------:R-:W-:Y:S02]  /*2cf0*/  LEA R24, R23, UR12, 0x2 ;  /* 0x0000000c17187c11 */ /* 0x000fe4000f8e10ff */
[----:B------:R-:W-:Y:S01]  /*2d00*/  ISETP.GE.U32.AND P1, PT, R8, 0x7, PT ;  /* 0x000000070800780c */ /* 0x000fe20003f26070 */
[----:B0-----:R-:W-:-:S06]  /*2d10*/  UIADD3 UR5, UPT, UPT, UR5, -0x2, URZ ;  /* 0xfffffffe05057890 */ /* 0x001fcc000fffe0ff */
[----:B------:R-:W-:-:S04]  /*2d20*/  IADD3 R38, PT, PT, -R23, UR5, RZ ;  /* 0x0000000517267c10 */ /* 0x000fc8000fffe1ff */
[----:B------:R-:W-:Y:S02]  /*2d30*/  LOP3.LUT P0, RZ, R38, 0x7, RZ, 0xc0, !PT ;  /* 0x0000000726ff7812 */ /* 0x000fe4000780c0ff */
[----:B------:R-:W-:Y:S11]  /*2d40*/  @!P1 BRA `(.L_x_53) ;  /* 0x00000008000c9947 */ /* 0x000ff60003800000 */
[----:B------:R-:W0:Y:S01]  /*2d50*/  LDC.64 R6, c[0x0][0x3a0] ;  /* 0x0000e800ff067b82 */ /* 0x000e220000000a00 */
[----:B------:R-:W-:-:S05]  /*2d60*/  UMOV UR5, URZ ;  /* 0x000000ff00057c82 */ /* 0x000fca0008000000 */
.L_x_54:
[----:B0-----:R-:W-:-:S05]  /*2d70*/  IMAD.WIDE.U32 R8, R27, 0x4, R6 ;  /* 0x000000041b087825 */ /* 0x001fca00078e0006 */
[----:B------:R-:W2:Y:S04]  /*2d80*/  LDG.E R26, desc[UR8][R8.64] ;  /* 0x00000008081a7981 */ /* 0x000ea8000c1e1900 */
[----:B------:R-:W3:Y:S01]  /*2d90*/  LDG.E R41, desc[UR8][R8.64+0x4] ;  /* 0x0000040808297981 */ /* 0x000ee2000c1e1900 */
[----:B--2---:R-:W-:Y:S02]  /*2da0*/  ISETP.NE.AND P1, PT, R26, 0x1, PT ;  /* 0x000000011a00780c */ /* 0x004fe40003f25270 */
[----:B------:R-:W-:-:S11]  /*2db0*/  LEA R26, R27, UR12, 0x2 ;  /* 0x0000000c1b1a7c11 */ /* 0x000fd6000f8e10ff */
[----:B------:R-:W2:Y:S04]  /*2dc0*/  @!P1 LDL R36, [R24] ;  /* 0x0000000018249983 */ /* 0x000ea80000100800 */
[----:B------:R-:W2:Y:S04]  /*2dd0*/  @!P1 LDL R37, [R26] ;  /* 0x000000001a259983 */ /* 0x000ea80000100800 */
[----:B------:R-:W4:Y:S04]  /*2de0*/  @!P1 LDL R39, [R24+0x100] ;  /* 0x0001000018279983 */ /* 0x000f280000100800 */
[----:B------:R-:W4:Y:S01]  /*2df0*/  @!P1 LDL R40, [R26+0x100] ;  /* 0x000100001a289983 */ /* 0x000f220000100800 */
[----:B---3--:R-:W-:-:S13]  /*2e00*/  ISETP.NE.AND P4, PT, R41, 0x1, PT ;  /* 0x000000012900780c */ /* 0x008fda0003f85270 */
[----:B------:R-:W3:Y:S04]  /*2e10*/  @!P4 LDL R41, [R24+0x100] ;  /* 0x000100001829c983 */ /* 0x000ee80000100800 */
[----:B------:R-:W5:Y:S01]  /*2e20*/  @!P4 LDL R42, [R24] ;  /* 0x00000000182ac983 */ /* 0x000f620000100800 */
[----:B--2---:R-:W-:-:S04]  /*2e30*/  @!P1 IADD3 R36, PT, PT, R36, -R37, RZ ;  /* 0x8000002524249210 */ /* 0x004fc80007ffe0ff */
[----:B------:R-:W-:Y:S01]  /*2e40*/  @!P1 IABS R37, R36 ;  /* 0x0000002400259213 */ /* 0x000fe20000000000 */
[----:B----4-:R-:W-:Y:S02]  /*2e50*/  @!P1 IMAD.IADD R39, R39, 0x1, -R40 ;  /* 0x0000000127279824 */ /* 0x010fe400078e0a28 */
[----:B------:R-:W3:Y:S03]  /*2e60*/  @!P4 LDL R40, [R26+0x104] ;  /* 0x000104001a28c983 */ /* 0x000ee60000100800 */
[----:B------:R-:W-:Y:S02]  /*2e70*/  @!P1 IABS R36, R39 ;  /* 0x0000002700249213 */ /* 0x000fe40000000000 */
[----:B------:R-:W5:Y:S03]  /*2e80*/  @!P4 LDL R39, [R26+0x4] ;  /* 0x000004001a27c983 */ /* 0x000f660000100800 */
[----:B------:R-:W-:-:S02]  /*2e90*/  @!P1 IMAD.IADD R36, R36, 0x1, R37 ;  /* 0x0000000124249824 */ /* 0x000fc400078e0225 */
[----:B------:R-:W2:Y:S03]  /*2ea0*/  LDG.E R37, desc[UR8][R8.64+0x8] ;  /* 0x0000080808257981 */ /* 0x000ea6000c1e1900 */
[----:B------:R-:W-:Y:S01]  /*2eb0*/  ISETP.NE.AND P3, PT, R36, 0x1, !P1 ;  /* 0x000000012400780c */ /* 0x000fe20004f65270 */
[----:B---3--:R-:W-:Y:S02]  /*2ec0*/  @!P4 IMAD.IADD R40, R41, 0x1, -R40 ;  /* 0x000000012928c824 */ /* 0x008fe400078e0a28 */
[----:B-----5:R-:W-:-:S03]  /*2ed0*/  @!P4 IMAD.IADD R39, R42, 0x1, -R39 ;  /* 0x000000012a27c824 */ /* 0x020fc600078e0a27 */
[----:B------:R-:W-:Y:S02]  /*2ee0*/  @!P4 IABS R40, R40 ;  /* 0x000000280028c213 */ /* 0x000fe40000000000 */
[----:B------:R-:W-:Y:S02]  /*2ef0*/  @!P4 IABS R36, R39 ;  /* 0x000000270024c213 */ /* 0x000fe40000000000 */
[----:B--2---:R-:W-:Y:S01]  /*2f00*/  ISETP.NE.AND P2, PT, R37, 0x1, PT ;  /* 0x000000012500780c */ /* 0x004fe20003f45270 */
[----:B------:R-:W-:Y:S01]  /*2f10*/  @!P4 IMAD.MOV.U32 R37, RZ, RZ, R40 ;  /* 0x000000ffff25c224 */ /* 0x000fe200078e0028 */
[----:B------:R-:W2:Y:S03]  /*2f20*/  LDG.E R39, desc[UR8][R8.64+0xc] ;  /* 0x00000c0808277981 */ /* 0x000ea6000c1e1900 */
[----:B------:R-:W-:Y:S02]  /*2f30*/  @!P4 IMAD.IADD R37, R37, 0x1, R36 ;  /* 0x000000012525c824 */ /* 0x000fe400078e0224 */
[----:B------:R-:W-:-:S02]  /*2f40*/  @!P1 VIADD R36, R22, 0x1 ;  /* 0x0000000116249836 */ /* 0x000fc40000000000 */
[----:B------:R-:W-:Y:S01]  /*2f50*/  @P3 IMAD.MOV R36, RZ, RZ, R22 ;  /* 0x000000ffff243224 */ /* 0x000fe200078e0216 */
[----:B------:R-:W-:-:S03]  /*2f60*/  ISETP.NE.AND P5, PT, R37, 0x1, !P4 ;  /* 0x000000012500780c */ /* 0x000fc600067a5270 */
[----:B------:R-:W-:Y:S01]  /*2f70*/  @!P1 IMAD.MOV.U32 R22, RZ, RZ, R36 ;  /* 0x000000ffff169224 */ /* 0x000fe200078e0024 */
[----:B------:R-:W3:Y:S04]  /*2f80*/  @!P2 LDL R41, [R24] ;  /* 0x000000001829a983 */ /* 0x000ee80000100800 */
[----:B------:R-:W3:Y:S04]  /*2f90*/  @!P2 LDL R36, [R26+0x8] ;  /* 0x000008001a24a983 */ /* 0x000ee80000100800 */
[----:B------:R-:W4:Y:S04]  /*2fa0*/  @!P2 LDL R40, [R24+0x100] ;  /* 0x000100001828a983 */ /* 0x000f280000100800 */
[----:B------:R-:W4:Y:S01]  /*2fb0*/  @!P2 LDL R37, [R26+0x108] ;  /* 0x000108001a25a983 */ /* 0x000f220000100800 */
[----:B--2---:R-:W-:-:S13]  /*2fc0*/  ISETP.NE.AND P3, PT, R39, 0x1, PT ;  /* 0x000000012700780c */ /* 0x004fda0003f65270 */
[----:B------:R-:W2:Y:S01]  /*2fd0*/  @!P3 LDL R42, [R24] ;  /* 0x00000000182ab983 */ /* 0x000ea20000100800 */
[----:B---3--:R-:W-:-:S03]  /*2fe0*/  @!P2 IMAD.IADD R36, R41, 0x1, -R36 ;  /* 0x000000012924a824 */ /* 0x008fc600078e0a24 */
[----:B------:R-:W3:Y:S01]  /*2ff0*/  @!P3 LDL R41, [R24+0x100] ;  /* 0x000100001829b983 */ /* 0x000ee20000100800 */
[----:B----4-:R-:W-:Y:S01]  /*3000*/  @!P2 IMAD.IADD R37, R40, 0x1, -R37 ;  /* 0x000000012825a824 */ /* 0x010fe200078e0a25 */
[----:B------:R-:W-:Y:S02]  /*3010*/  @!P2 IABS R39, R36 ;  /* 0x000000240027a213 */ /* 0x000fe40000000000 */
[----:B------:R-:W3:Y:S02]  /*3020*/  @!P3 LDL R40, [R26+0x10c] ;  /* 0x00010c001a28b983 */ /* 0x000ee40000100800 */
[----:B------:R-:W-:Y:S01]  /*3030*/  @!P2 IABS R36, R37 ;  /* 0x000000250024a213 */ /* 0x000fe20000000000 */
[C---:B------:R-:W-:Y:S01]  /*3040*/  @!P4 VIADD R37, R22.reuse, 0x1 ;  /* 0x000000011625c836 */ /* 0x040fe20000000000 */
[----:B------:R-:W-:-:S03]  /*3050*/  @P5 IADD3 R37, PT, PT, R22, RZ, RZ ;  /* 0x000000ff16255210 */ /* 0x000fc60007ffe0ff */
[----:B------:R-:W-:Y:S02]  /*3060*/  @!P2 IMAD.IADD R36, R36, 0x1, R39 ;  /* 0x000000012424a824 */ /* 0x000fe400078e0227 */
[----:B------:R-:W2:Y:S01]  /*3070*/  @!P3 LDL R39, [R26+0xc] ;  /* 0x00000c001a27b983 */ /* 0x000ea20000100800 */
[----:B------:R-:W-:-:S03]  /*3080*/  @!P4 IMAD.MOV.U32 R22, RZ, RZ, R37 ;  /* 0x000000ffff16c224 */ /* 0x000fc600078e0025 */
[----:B------:R-:W4:Y:S01]  /*3090*/  LDG.E R37, desc[UR8][R8.64+0x10] ;  /* 0x0000100808257981 */ /* 0x000f22000c1e1900 */
[----:B------:R-:W-:Y:S01]  /*30a0*/  ISETP.NE.AND P4, PT, R36, 0x1, !P2 ;  /* 0x000000012400780c */ /* 0x000fe20005785270 */
[----:B---3--:R-:W-:-:S05]  /*30b0*/  @!P3 IMAD.IADD R40, R41, 0x1, -R40 ;  /* 0x000000012928b824 */ /* 0x008fca00078e0a28 */
[----:B------:R-:W-:Y:S01]  /*30c0*/  @!P3 IABS R40, R40 ;  /* 0x000000280028b213 */ /* 0x000fe20000000000 */
[----:B--2---:R-:W-:Y:S01]  /*30d0*/  @!P3 IMAD.IADD R39, R42, 0x1, -R39 ;  /* 0x000000012a27b824 */ /* 0x004fe200078e0a27 */
[----:B----4-:R-:W-:-:S03]  /*30e0*/  ISETP.NE.AND P1, PT, R37, 0x1, PT ;  /* 0x000000012500780c */ /* 0x010fc60003f25270 */
[----:B------:R-:W-:Y:S01]  /*30f0*/  @!P3 IMAD.MOV.U32 R37, RZ, RZ, R40 ;  /* 0x000000ffff25b224 */ /* 0x000fe200078e0028 */
[----:B------:R-:W-:Y:S01]  /*3100*/  @!P3 IABS R36, R39 ;  /* 0x000000270024b213 */ /* 0x000fe20000000000 */
[----:B------:R-:W2:Y:S04]  /*3110*/  LDG.E R40, desc[UR8][R8.64+0x14] ;  /* 0x0000140808287981 */ /* 0x000ea8000c1e1900 */
[----:B------:R-:W-:Y:S02]  /*3120*/  @!P3 IMAD.IADD R37, R37, 0x1, R36 ;  /* 0x000000012525b824 */ /* 0x000fe400078e0224 */
[----:B------:R-:W-:-:S03]  /*3130*/  @!P2 VIADD R36, R22, 0x1 ;  /* 0x000000011624a836 */ /* 0x000fc60000000000 */
[----:B------:R-:W-:Y:S01]  /*3140*/  ISETP.NE.AND P5, PT, R37, 0x1, !P3 ;  /* 0x000000012500780c */ /* 0x000fe20005fa5270 */
[----:B------:R-:W-:Y:S01]  /*3150*/  @P4 IMAD.MOV R36, RZ, RZ, R22 ;  /* 0x000000ffff244224 */ /* 0x000fe200078e0216 */
[----:B------:R-:W3:Y:S03]  /*3160*/  @!P1 LDL R42, [R24] ;  /* 0x00000000182a9983 */ /* 0x000ee60000100800 */
[----:B------:R-:W-:Y:S01]  /*3170*/  @!P2 IMAD.MOV.U32 R22, RZ, RZ, R36 ;  /* 0x000000ffff16a224 */ /* 0x000fe200078e0024 */
[----:B------:R-:W3:Y:S03]  /*3180*/  @!P1 LDL R37, [R26+0x10] ;  /* 0x000010001a259983 */ /* 0x000ee60000100800 */
[----:B------:R-:W-:Y:S01]  /*3190*/  @!P3 VIADD R36, R22, 0x1 ;  /* 0x000000011624b836 */ /* 0x000fe20000000000 */
[----:B------:R-:W4:Y:S03]  /*31a0*/  @!P1 LDL R41, [R24+0x100] ;  /* 0x0001000018299983 */ /* 0x000f260000100800 */
[----:B------:R-:W-:-:S04]  /*31b0*/  @P5 IMAD.MOV R36, RZ, RZ, R22 ;  /* 0x000000ffff245224 */ /* 0x000fc800078e0216 */
[----:B------:R-:W-:Y:S02]  /*31c0*/  @!P3 IMAD.MOV.U32 R22, RZ, RZ, R36 ;  /* 0x000000ffff16b224 */ /* 0x000fe400078e0024 */
[----:B------:R-:W4:Y:S01]  /*31d0*/  @!P1 LDL R36, [R26+0x110] ;  /* 0x000110001a249983 */ /* 0x000f220000100800 */
[----:B--2---:R-:W-:Y:S02]  /*31e0*/  ISETP.NE.AND P4, PT, R40, 0x1, PT ;  /* 0x000000012800780c */ /* 0x004fe40003f85270 */
[----:B---3--:R-:W-:-:S11]  /*31f0*/  @!P1 IADD3 R39, PT, PT, R42, -R37, RZ ;  /* 0x800000252a279210 */ /* 0x008fd60007ffe0ff */
[----:B------:R-:W2:Y:S01]  /*3200*/  @!P4 LDL R37, [R24] ;  /* 0x000000001825c983 */ /* 0x000ea20000100800 */
[----:B----4-:R-:W-:-:S03]  /*3210*/  @!P1 IMAD.IADD R40, R41, 0x1, -R36 ;  /* 0x0000000129289824 */ /* 0x010fc600078e0a24 */
[----:B------:R-:W3:Y:S04]  /*3220*/  LDG.E R42, desc[UR8][R8.64+0x1c] ;  /* 0x00001c08082a7981 */ /* 0x000ee8000c1e1900 */
[----:B------:R-:W2:Y:S01]  /*3230*/  @!P4 LDL R36, [R26+0x14] ;  /* 0x000014001a24c983 */ /* 0x000ea20000100800 */
[----:B------:R-:W-:Y:S02]  /*3240*/  @!P1 IABS R39, R39 ;  /* 0x0000002700279213 */ /* 0x000fe40000000000 */
[----:B------:R-:W-:Y:S01]  /*3250*/  @!P1 IABS R40, R40 ;  /* 0x0000002800289213 */ /* 0x000fe20000000000 */
[----:B------:R-:W4:Y:S04]  /*3260*/  @!P4 LDL R41, [R24+0x100] ;  /* 0x000100001829c983 */ /* 0x000f280000100800 */
[----:B------:R-:W-:-:S02]  /*3270*/  @!P1 IMAD.IADD R40, R40, 0x1, R39 ;  /* 0x0000000128289824 */ /* 0x000fc400078e0227 */
[----:B------:R-:W5:Y:S01]  /*3280*/  LDG.E R39, desc[UR8][R8.64+0x18] ;  /* 0x0000180808277981 */ /* 0x000f62000c1e1900 */
[----:B--2---:R-:W-:-:S03]  /*3290*/  @!P4 IMAD.IADD R37, R37, 0x1, -R36 ;  /* 0x000000012525c824 */ /* 0x004fc600078e0a24 */
[----:B------:R-:W4:Y:S01]  /*32a0*/  @!P4 LDL R36, [R26+0x114] ;  /* 0x000114001a24c983 */ /* 0x000f220000100800 */
[----:B-----5:R-:W-:Y:S02]  /*32b0*/  ISETP.NE.AND P3, PT, R39, 0x1, PT ;  /* 0x000000012700780c */ /* 0x020fe40003f65270 */
[----:B------:R-:W-:-:S11]  /*32c0*/  ISETP.NE.AND P6, PT, R40, 0x1, !P1 ;  /* 0x000000012800780c */ /* 0x000fd60004fc5270 */
[----:B------:R-:W2:Y:S04]  /*32d0*/  @!P3 LDL R40, [R24] ;  /* 0x000000001828b983 */ /* 0x000ea80000100800 */
[----:B------:R-:W2:Y:S04]  /*32e0*/  @!P3 LDL R39, [R26+0x18] ;  /* 0x000018001a27b983 */ /* 0x000ea80000100800 */
[----:B------:R-:W5:Y:S01]  /*32f0*/  @!P3 LDL R9, [R26+0x118] ;  /* 0x000118001a09b983 */ /* 0x000f620000100800 */
[----:B----4-:R-:W-:-:S03]  /*3300*/  @!P4 IMAD.IADD R41, R41, 0x1, -R36 ;  /* 0x000000012929c824 */ /* 0x010fc600078e0a24 */
[----:B------:R-:W5:Y:S01]  /*3310*/  @!P3 LDL R36, [R24+0x100] ;  /* 0x000100001824b983 */ /* 0x000f620000100800 */
[----:B---3--:R-:W-:Y:S02]  /*3320*/  ISETP.NE.AND P2, PT, R42, 0x1, PT ;  /* 0x000000012a00780c */ /* 0x008fe40003f45270 */
[----:B------:R-:W-:Y:S02]  /*3330*/  @!P4 IABS R37, R37 ;  /* 0x000000250025c213 */ /* 0x000fe40000000000 */
[----:B------:R-:W-:-:S05]  /*3340*/  @!P4 IABS R8, R41 ;  /* 0x000000290008c213 */ /* 0x000fca0000000000 */
[----:B------:R-:W-:-:S04]  /*3350*/  @!P4 IMAD.IADD R8, R8, 0x1, R37 ;  /* 0x000000010808c824 */ /* 0x000fc800078e0225 */
[----:B------:R-:W3:Y:S01]  /*3360*/  @!P2 LDL R37, [R24+0x100] ;  /* 0x000100001825a983 */ /* 0x000ee20000100800 */
[----:B--2---:R-:W-:-:S03]  /*3370*/  @!P3 IMAD.IADD R39, R40, 0x1, -R39 ;  /* 0x000000012827b824 */ /* 0x004fc600078e0a27 */
[----:B------:R-:W2:Y:S01]  /*3380*/  @!P2 LDL R40, [R24] ;  /* 0x000000001828a983 */ /* 0x000ea20000100800 */
[----:B-----5:R-:W-:-:S03]  /*3390*/  @!P3 IMAD.IADD R41, R36, 0x1, -R9 ;  /* 0x000000012429b824 */ /* 0x020fc600078e0a09 */
[----:B------:R-:W2:Y:S04]  /*33a0*/  @!P2 LDL R9, [R26+0x1c] ;  /* 0x00001c001a09a983 */ /* 0x000ea80000100800 */
[----:B------:R0:W3:Y:S01]  /*33b0*/  @!P2 LDL R36, [R26+0x11c] ;  /* 0x00011c001a24a983 */ /* 0x0000e20000100800 */
[----:B------:R-:W-:Y:S01]  /*33c0*/  ISETP.NE.AND P5, PT, R8, 0x1, !P4 ;  /* 0x000000010800780c */ /* 0x000fe200067a5270 */
[----:B------:R-:W-:Y:S01]  /*33d0*/  @!P1 VIADD R8, R22, 0x1 ;  /* 0x0000000116089836 */ /* 0x000fe20000000000 */
[----:B------:R-:W-:Y:S01]  /*33e0*/  @!P3 IABS R42, R39 ;  /* 0x00000027002ab213 */ /* 0x000fe20000000000 */
[----:B------:R-:W-:Y:S01]  /*33f0*/  @P6 IMAD.MOV R8, RZ, RZ, R22 ;  /* 0x000000ffff086224 */ /* 0x000fe200078e0216 */
[----:B------:R-:W-:-:S03]  /*3400*/  @!P3 IABS R39, R41 ;  /* 0x000000290027b213 */ /* 0x000fc60000000000 */
[----:B------:R-:W-:Y:S02]  /*3410*/  @!P1 IMAD.MOV.U32 R22, RZ, RZ, R8 ;  /* 0x000000ffff169224 */ /* 0x000fe400078e0008 */
[----:B------:R-:W-:Y:S02]  /*3420*/  @!P3 IMAD.IADD R8, R39, 0x1, R42 ;  /* 0x000000012708b824 */ /* 0x000fe400078e022a */
[----:B0-----:R-:W-:-:S03]  /*3430*/  @!P4 VIADD R26, R22, 0x1 ;  /* 0x00000001161ac836 */ /* 0x001fc60000000000 */
[----:B------:R-:W-:Y:S01]  /*3440*/  ISETP.NE.AND P1, PT, R8, 0x1, !P3 ;  /* 0x000000010800780c */ /* 0x000fe20005f25270 */
[----:B------:R-:W-:-:S04]  /*3450*/  @P5 IMAD.MOV R26, RZ, RZ, R22 ;  /* 0x000000ffff1a5224 */ /* 0x000fc800078e0216 */
[----:B------:R-:W-:Y:S01]  /*3460*/  @!P4 IMAD.MOV.U32 R22, RZ, RZ, R26 ;  /* 0x000000ffff16c224 */ /* 0x000fe200078e001a */
[----:B------:R-:W-:Y:S01]  /*3470*/  UIADD3 UR5, UPT, UPT, UR5, 0x8, URZ ;  /* 0x0000000805057890 */ /* 0x000fe2000fffe0ff */
[----:B------:R-:W-:Y:S02]  /*3480*/  VIADD R27, R27, 0x8 ;  /* 0x000000081b1b7836 */ /* 0x000fe40000000000 */
[----:B--2---:R-:W-:Y:S01]  /*3490*/  @!P2 IMAD.IADD R9, R40, 0x1, -R9 ;  /* 0x000000012809a824 */ /* 0x004fe200078e0a09 */
[----:B---3--:R-:W-:-:S04]  /*34a0*/  @!P2 IADD3 R36, PT, PT, R37, -R36, RZ ;  /* 0x800000242524a210 */ /* 0x008fc80007ffe0ff */
[----:B------:R-:W-:Y:S02]  /*34b0*/  @!P2 IABS R9, R9 ;  /* 0x000000090009a213 */ /* 0x000fe40000000000 */
[----:B------:R-:W-:-:S05]  /*34c0*/  @!P2 IABS R8, R36 ;  /* 0x000000240008a213 */ /* 0x000fca0000000000 */
[----:B------:R-:W-:Y:S02]  /*34d0*/  @!P2 IMAD.IADD R8, R8, 0x1, R9 ;  /* 0x000000010808a824 */ /* 0x000fe400078e0209 */
[----:B------:R-:W-:Y:S02]  /*34e0*/  @!P3 VIADD R9, R22, 0x1 ;  /* 0x000000011609b836 */ /* 0x000fe40000000000 */
[----:B------:R-:W-:Y:S01]  /*34f0*/  @P1 IMAD.MOV R9, RZ, RZ, R22 ;  /* 0x000000ffff091224 */ /* 0x000fe200078e0216 */
[----:B------:R-:W-:-:S03]  /*3500*/  ISETP.NE.AND P4, PT, R8, 0x1, !P2 ;  /* 0x000000010800780c */ /* 0x000fc60005785270 */
[----:B------:R-:W-:Y:S01]  /*3510*/  @!P3 IMAD.MOV.U32 R22, RZ, RZ, R9 ;  /* 0x000000ffff16b224 */ /* 0x000fe200078e0009 */
[----:B------:R-:W-:-:S04]  /*3520*/  LOP3.LUT R9, R38, 0xfffffff8, RZ, 0xc0, !PT ;  /* 0xfffffff826097812 */ /* 0x000fc800078ec0ff */
[----:B------:R-:W-:Y:S01]  /*3530*/  ISETP.NE.AND P1, PT, R9, UR5, PT ;  /* 0x0000000509007c0c */ /* 0x000fe2000bf25270 */
[----:B------:R-:W-:-:S04]  /*3540*/  @!P2 VIADD R8, R22, 0x1 ;  /* 0x000000011608a836 */ /* 0x000fc80000000000 */
[----:B------:R-:W-:-:S04]  /*3550*/  @P4 IMAD.MOV R8, RZ, RZ, R22 ;  /* 0x000000ffff084224 */ /* 0x000fc800078e0216 */
[----:B------:R-:W-:-:S04]  /*3560*/  @!P2 IMAD.MOV.U32 R22, RZ, RZ, R8 ;  /* 0x000000ffff16a224 */ /* 0x000fc800078e0008 */
[----:B------:R-:W-:Y:S05]  /*3570*/  @P1 BRA `(.L_x_54) ;  /* 0xfffffff400fc1947 */ /* 0x000fea000383ffff */
.L_x_53:
[----:B------:R-:W-:Y:S05]  /*3580*/  @!P0 BRA `(.L_x_52) ;  /* 0x0000000800308947 */ /* 0x000fea0003800000 */
[----:B------:R-:W0:Y:S01]  /*3590*/  LDC.U16 R26, c[0x0][0x380] ;  /* 0x0000e000ff1a7b82 */ /* 0x000e220000000400 */
[----:B------:R-:W-:-:S04]  /*35a0*/  IADD3 R9, PT, PT, RZ, -R20, RZ ;  /* 0x80000014ff097210 */ /* 0x000fc80007ffe0ff */
[----:B------:R-:W-:-:S04]  /*35b0*/  PRMT R9, R9, 0x7710, RZ ;  /* 0x0000771009097816 */ /* 0x000fc800000000ff */
[----:B0-----:R-:W-:-:S04]  /*35c0*/  IADD3 R8, PT, PT, R26, 0x6, R9 ;  /* 0x000000061a087810 */ /* 0x001fc80007ffe009 */
[----:B------:R-:W-:-:S04]  /*35d0*/  LOP3.LUT R8, R8, 0x7, RZ, 0xc0, !PT ;  /* 0x0000000708087812 */ /* 0x000fc800078ec0ff */
[C---:B------:R-:W-:Y:S01]  /*35e0*/  LOP3.LUT P0, RZ, R8.reuse, 0x3, RZ, 0xc0, !PT ;  /* 0x0000000308ff7812 */ /* 0x040fe2000780c0ff */
[----:B------:R-:W-:-:S05]  /*35f0*/  VIADD R9, R8, 0xffffffff ;  /* 0xffffffff08097836 */ /* 0x000fca0000000000 */
[----:B------:R-:W-:-:S13]  /*3600*/  ISETP.GE.U32.AND P1, PT, R9, 0x3, PT ;  /* 0x000000030900780c */ /* 0x000fda0003f26070 */
[----:B------:R-:W-:Y:S05]  /*3610*/  @!P1 BRA `(.L_x_55) ;  /* 0x0000000400049947 */ /* 0x000fea0003800000 */
[----:B------:R-:W-:-:S05]  /*3620*/  IMAD.WIDE.U32 R8, R27, 0x4, R6 ;  /* 0x000000041b087825 */ /* 0x000fca00078e0006 */
        /* <DEDUP_REMOVED lines=9> */
[----:B------:R-:W3:Y:S04]  /*36c0*/  @!P3 LDL R43, [R24] ;  /* 0x00000000182bb983 */ /* 0x000ee80000100800 */
[----:B------:R-:W5:Y:S01]  /*36d0*/  @!P3 LDL R45, [R24+0x100] ;  /* 0x00010000182db983 */ /* 0x000f620000100800 */
[----:B--2---:R-:W-:-:S05]  /*36e0*/  @!P5 IMAD.IADD R37, R40, 0x1, -R37 ;  /* 0x000000012825d824 */ /* 0x004fca00078e0a25 */
[----:B------:R-:W-:Y:S02]  /*36f0*/  @!P5 IABS R40, R37 ;  /* 0x000000250028d213 */ /* 0x000fe40000000000 */
[----:B------:R-:W2:Y:S01]  /*3700*/  LDG.E R37, desc[UR8][R8.64+0x8] ;  /* 0x0000080808257981 */ /* 0x000ea2000c1e1900 */
[----:B----4-:R-:W-:-:S03]  /*3710*/  @!P5 IMAD.IADD R38, R41, 0x1, -R38 ;  /* 0x000000012926d824 */ /* 0x010fc600078e0a26 */
[----:B------:R-:W4:Y:S02]  /*3720*/  LDG.E R41, desc[UR8][R8.64+0xc] ;  /* 0x00000c0808297981 */ /* 0x000f24000c1e1900 */
[----:B------:R-:W-:Y:S01]  /*3730*/  @!P5 IABS R39, R38 ;  /* 0x000000260027d213 */ /* 0x000fe20000000000 */
[----:B------:R-:W-:Y:S02]  /*3740*/  @!P5 IMAD.MOV.U32 R38, RZ, RZ, R40 ;  /* 0x000000ffff26d224 */ /* 0x000fe400078e0028 */
[----:B------:R-:W5:Y:S02]  /*3750*/  @!P3 LDL R40, [R36+0x104] ;  /* 0x000104002428b983 */ /* 0x000f640000100800 */
[----:B------:R-:W-:Y:S02]  /*3760*/  @!P5 IMAD.IADD R39, R39, 0x1, R38 ;  /* 0x000000012727d824 */ /* 0x000fe400078e0226 */
[----:B------:R-:W3:Y:S03]  /*3770*/  @!P3 LDL R38, [R36+0x4] ;  /* 0x000004002426b983 */ /* 0x000ee60000100800 */
[----:B------:R-:W-:-:S02]  /*3780*/  ISETP.NE.AND P6, PT, R39, 0x1, !P5 ;  /* 0x000000012700780c */ /* 0x000fc40006fc5270 */
[----:B--2---:R-:W-:Y:S02]  /*3790*/  ISETP.NE.AND P2, PT, R37, 0x1, PT ;  /* 0x000000012500780c */ /* 0x004fe40003f45270 */
[----:B----4-:R-:W-:Y:S01]  /*37a0*/  ISETP.NE.AND P1, PT, R41, 0x1, PT ;  /* 0x000000012900780c */ /* 0x010fe20003f25270 */
[----:B---3--:R-:W-:-:S10]  /*37b0*/  @!P3 IMAD.IADD R38, R43, 0x1, -R38 ;  /* 0x000000012b26b824 */ /* 0x008fd400078e0a26 */
[----:B------:R-:W2:Y:S01]  /*37c0*/  @!P2 LDL R37, [R24] ;  /* 0x000000001825a983 */ /* 0x000ea20000100800 */
[----:B-----5:R-:W-:-:S03]  /*37d0*/  @!P3 IMAD.IADD R40, R45, 0x1, -R40 ;  /* 0x000000012d28b824 */ /* 0x020fc600078e0a28 */
[----:B------:R-:W2:Y:S01]  /*37e0*/  @!P2 LDL R8, [R36+0x8] ;  /* 0x000008002408a983 */ /* 0x000ea20000100800 */
[----:B------:R-:W-:-:S03]  /*37f0*/  @!P3 IABS R41, R38 ;  /* 0x000000260029b213 */ /* 0x000fc60000000000 */
[----:B------:R-:W3:Y:S04]  /*3800*/  @!P2 LDL R9, [R24+0x100] ;  /* 0x000100001809a983 */ /* 0x000ee80000100800 */
[----:B------:R-:W3:Y:S01]  /*3810*/  @!P2 LDL R38, [R36+0x108] ;  /* 0x000108002426a983 */ /* 0x000ee20000100800 */
[----:B------:R-:W-:Y:S01]  /*3820*/  @!P3 IABS R43, R40 ;  /* 0x00000028002bb213 */ /* 0x000fe20000000000 */
[----:B------:R-:W-:Y:S02]  /*3830*/  @!P3 IMAD.MOV.U32 R40, RZ, RZ, R41 ;  /* 0x000000ffff28b224 */ /* 0x000fe400078e0029 */
[----:B------:R-:W4:Y:S02]  /*3840*/  @!P1 LDL R39, [R36+0xc] ;  /* 0x00000c0024279983 */ /* 0x000f240000100800 */
[----:B------:R-:W-:-:S02]  /*3850*/  @!P3 IMAD.IADD R43, R43, 0x1, R40 ;  /* 0x000000012b2bb824 */ /* 0x000fc400078e0228 */
[----:B------:R-:W5:Y:S04]  /*3860*/  @!P1 LDL R40, [R36+0x10c] ;  /* 0x00010c0024289983 */ /* 0x000f680000100800 */
[----:B------:R-:W4:Y:S04]  /*3870*/  @!P1 LDL R42, [R24] ;  /* 0x00000000182a9983 */ /* 0x000f280000100800 */
[----:B------:R-:W5:Y:S01]  /*3880*/  @!P1 LDL R41, [R24+0x100] ;  /* 0x0001000018299983 */ /* 0x000f620000100800 */
[----:B------:R-:W-:Y:S01]  /*3890*/  ISETP.NE.AND P4, PT, R43, 0x1, !P3 ;  /* 0x000000012b00780c */ /* 0x000fe20005f85270 */
[----:B------:R-:W-:-:S02]  /*38a0*/  VIADD R27, R27, 0x4 ;  /* 0x000000041b1b7836 */ /* 0x000fc40000000000 */
[----:B--2---:R-:W-:Y:S02]  /*38b0*/  @!P2 IMAD.IADD R8, R37, 0x1, -R8 ;  /* 0x000000012508a824 */ /* 0x004fe400078e0a08 */
[----:B---3--:R-:W-:-:S03]  /*38c0*/  @!P2 IMAD.IADD R9, R9, 0x1, -R38 ;  /* 0x000000010909a824 */ /* 0x008fc600078e0a26 */
[----:B------:R-:W-:Y:S02]  /*38d0*/  @!P2 IABS R38, R8 ;  /* 0x000000080026a213 */ /* 0x000fe40000000000 */
[----:B------:R-:W-:Y:S01]  /*38e0*/  @!P5 IADD3 R8, PT, PT, R22, 0x1, RZ ;  /* 0x000000011608d810 */ /* 0x000fe20007ffe0ff */
[----:B------:R-:W-:Y:S01]  /*38f0*/  @P6 IMAD.MOV R8, RZ, RZ, R22 ;  /* 0x000000ffff086224 */ /* 0x000fe200078e0216 */
[----:B------:R-:W-:-:S03]  /*3900*/  @!P2 IABS R9, R9 ;  /* 0x000000090009a213 */ /* 0x000fc60000000000 */
[----:B------:R-:W-:Y:S02]  /*3910*/  @!P5 IMAD.MOV.U32 R22, RZ, RZ, R8 ;  /* 0x000000ffff16d224 */ /* 0x000fe400078e0008 */
[----:B------:R-:W-:Y:S02]  /*3920*/  @!P2 IMAD.IADD R8, R9, 0x1, R38 ;  /* 0x000000010908a824 */ /* 0x000fe400078e0226 */
[----:B----4-:R-:W-:Y:S02]  /*3930*/  @!P1 IMAD.IADD R39, R42, 0x1, -R39 ;  /* 0x000000012a279824 */ /* 0x010fe400078e0a27 */
[----:B-----5:R-:W-:Y:S01]  /*3940*/  @!P1 IMAD.IADD R40, R41, 0x1, -R40 ;  /* 0x0000000129289824 */ /* 0x020fe200078e0a28 */
[----:B------:R-:W-:Y:S02]  /*3950*/  ISETP.NE.AND P5, PT, R8, 0x1, !P2 ;  /* 0x000000010800780c */ /* 0x000fe400057a5270 */
[----:B------:R-:W-:Y:S02]  /*3960*/  @!P1 IABS R9, R39 ;  /* 0x0000002700099213 */ /* 0x000fe40000000000 */
[----:B------:R-:W-:Y:S01]  /*3970*/  @!P1 IABS R8, R40 ;  /* 0x0000002800089213 */ /* 0x000fe20000000000 */
[----:B------:R-:W-:-:S02]  /*3980*/  @!P3 VIADD R36, R22, 0x1 ;  /* 0x000000011624b836 */ /* 0x000fc40000000000 */
[----:B------:R-:W-:Y:S02]  /*3990*/  @P4 IMAD.MOV R36, RZ, RZ, R22 ;  /* 0x000000ffff244224 */ /* 0x000fe400078e0216 */
[----:B------:R-:W-:Y:S02]  /*39a0*/  @!P1 IMAD.IADD R8, R8, 0x1, R9 ;  /* 0x0000000108089824 */ /* 0x000fe400078e0209 */
[----:B------:R-:W-:-:S03]  /*39b0*/  @!P3 IMAD.MOV.U32 R22, RZ, RZ, R36 ;  /* 0x000000ffff16b224 */ /* 0x000fc600078e0024 */
[----:B------:R-:W-:Y:S01]  /*39c0*/  ISETP.NE.AND P3, PT, R8, 0x1, !P1 ;  /* 0x000000010800780c */ /* 0x000fe20004f65270 */
[----:B------:R-:W-:Y:S02]  /*39d0*/  @!P2 VIADD R9, R22, 0x1 ;  /* 0x000000011609a836 */ /* 0x000fe40000000000 */
[----:B------:R-:W-:-:S05]  /*39e0*/  @P5 IMAD.MOV R9, RZ, RZ, R22 ;  /* 0x000000ffff095224 */ /* 0x000fca00078e0216 */
[----:B------:R-:W-:-:S05]  /*39f0*/  @!P2 MOV R22, R9 ;  /* 0x000000090016a202 */ /* 0x000fca0000000f00 */
[----:B------:R-:W-:Y:S02]  /*3a00*/  @!P1 VIADD R8, R22, 0x1 ;  /* 0x0000000116089836 */ /* 0x000fe40000000000 */
[----:B------:R-:W-:-:S04]  /*3a10*/  @P3 IMAD.MOV R8, RZ, RZ, R22 ;  /* 0x000000ffff083224 */ /* 0x000fc800078e0216 */
[----:B------:R-:W-:-:S07]  /*3a20*/  @!P1 IMAD.MOV.U32 R22, RZ, RZ, R8 ;  /* 0x000000ffff169224 */ /* 0x000fce00078e0008 */
.L_x_55:
[----:B------:R-:W-:Y:S05]  /*3a30*/  @!P0 BRA `(.L_x_52) ;  /* 0x0000000400048947 */ /* 0x000fea0003800000 */
[----:B------:R-:W-:Y:S01]  /*3a40*/  IMAD.MOV R9, RZ, RZ, -R21 ;  /* 0x000000ffff097224 */ /* 0x000fe200078e0a15 */
[----:B------:R-:W-:-:S04]  /*3a50*/  LOP3.LUT R26, R26, 0x2, RZ, 0x3c, !PT ;  /* 0x000000021a1a7812 */ /* 0x000fc800078e3cff */
[----:B------:R-:W-:-:S05]  /*3a60*/  PRMT R9, R9, 0x7710, RZ ;  /* 0x0000771009097816 */ /* 0x000fca00000000ff */
[----:B------:R-:W-:-:S05]  /*3a70*/  IMAD.IADD R9, R26, 0x1, R9 ;  /* 0x000000011a097824 */ /* 0x000fca00078e0209 */
[C---:B------:R-:W-:Y:S02]  /*3a80*/  LOP3.LUT R26, R9.reuse, 0x3, RZ, 0xc0, !PT ;  /* 0x00000003091a7812 */ /* 0x040fe400078ec0ff */
[----:B------:R-:W-:Y:S02]  /*3a90*/  LOP3.LUT R8, R9, 0x1, RZ, 0xc0, !PT ;  /* 0x0000000109087812 */ /* 0x000fe400078ec0ff */
[----:B------:R-:W-:Y:S02]  /*3aa0*/  ISETP.NE.AND P0, PT, R26, 0x1, PT ;  /* 0x000000011a00780c */ /* 0x000fe40003f05270 */
[----:B------:R-:W-:-:S11]  /*3ab0*/  ISETP.NE.U32.AND P2, PT, R8, 0x1, PT ;  /* 0x000000010800780c */ /* 0x000fd60003f45070 */
[----:B------:R-:W-:Y:S05]  /*3ac0*/  @!P0 BRA `(.L_x_56) ;  /* 0x0000000000908947 */ /* 0x000fea0003800000 */
[----:B------:R-:W-:-:S05]  /*3ad0*/  IMAD.WIDE.U32 R8, R27, 0x4, R6 ;  /* 0x000000041b087825 */ /* 0x000fca00078e0006 */
[----:B------:R-:W2:Y:S04]  /*3ae0*/  LDG.E R36, desc[UR8][R8.64] ;  /* 0x0000000808247981 */ /* 0x000ea8000c1e1900 */
[----:B------:R-:W3:Y:S01]  /*3af0*/  LDG.E R26, desc[UR8][R8.64+0x4] ;  /* 0x00000408081a7981 */ /* 0x000ee2000c1e1900 */
[----:B------:R-:W-:Y:S02]  /*3b00*/  LEA R40, R27, UR12, 0x2 ;  /* 0x0000000c1b287c11 */ /* 0x000fe4000f8e10ff */
[----:B--2---:R-:W-:Y:S02]  /*3b10*/  ISETP.NE.AND P0, PT, R36, 0x1, PT ;  /* 0x000000012400780c */ /* 0x004fe40003f05270 */
[----:B---3--:R-:W-:-:S11]  /*3b20*/  ISETP.NE.AND P1, PT, R26, 0x1, PT ;  /* 0x000000011a00780c */ /* 0x008fd60003f25270 */
[----:B------:R-:W2:Y:S04]  /*3b30*/  @!P0 LDL R41, [R24] ;  /* 0x0000000018298983 */ /* 0x000ea80000100800 */
[----:B------:R-:W2:Y:S04]  /*3b40*/  @!P0 LDL R38, [R40] ;  /* 0x0000000028268983 */ /* 0x000ea80000100800 */
[----:B------:R-:W3:Y:S04]  /*3b50*/  @!P0 LDL R42, [R24+0x100] ;  /* 0x00010000182a8983 */ /* 0x000ee80000100800 */
[----:B------:R-:W3:Y:S04]  /*3b60*/  @!P0 LDL R39, [R40+0x100] ;  /* 0x0001000028278983 */ /* 0x000ee80000100800 */
[----:B------:R-:W4:Y:S04]  /*3b70*/  @!P1 LDL R36, [R40+0x4] ;  /* 0x0000040028249983 */ /* 0x000f280000100800 */
[----:B------:R-:W5:Y:S04]  /*3b80*/  @!P1 LDL R26, [R40+0x104] ;  /* 0x00010400281a9983 */ /* 0x000f680000100800 */
[----:B------:R-:W4:Y:S04]  /*3b90*/  @!P1 LDL R37, [R24] ;  /* 0x0000000018259983 */ /* 0x000f280000100800 */
[----:B------:R-:W5:Y:S01]  /*3ba0*/  @!P1 LDL R9, [R24+0x100] ;  /* 0x0001000018099983 */ /* 0x000f620000100800 */
[----:B------:R-:W-:-:S02]  /*3bb0*/  VIADD R27, R27, 0x2 ;  /* 0x000000021b1b7836 */ /* 0x000fc40000000000 */
[----:B--2---:R-:W-:-:S05]  /*3bc0*/  @!P0 IMAD.IADD R38, R41, 0x1, -R38 ;  /* 0x0000000129268824 */ /* 0x004fca00078e0a26 */
[----:B------:R-:W-:Y:S01]  /*3bd0*/  @!P0 IABS R38, R38 ;  /* 0x0000002600268213 */ /* 0x000fe20000000000 */
[----:B---3--:R-:W-:-:S05]  /*3be0*/  @!P0 IMAD.IADD R39, R42, 0x1, -R39 ;  /* 0x000000012a278824 */ /* 0x008fca00078e0a27 */
[----:B------:R-:W-:Y:S01]  /*3bf0*/  @!P0 IABS R8, R39 ;  /* 0x0000002700088213 */ /* 0x000fe20000000000 */
[----:B------:R-:W-:-:S05]  /*3c00*/  @!P0 IMAD.MOV.U32 R39, RZ, RZ, R38 ;  /* 0x000000ffff278224 */ /* 0x000fca00078e0026 */
[----:B------:R-:W-:Y:S01]  /*3c10*/  @!P0 IADD3 R8, PT, PT, R8, R39, RZ ;  /* 0x0000002708088210 */ /* 0x000fe20007ffe0ff */
[----:B----4-:R-:W-:-:S03]  /*3c20*/  @!P1 IMAD.IADD R36, R37, 0x1, -R36 ;  /* 0x0000000125249824 */ /* 0x010fc600078e0a24 */
[----:B------:R-:W-:Y:S01]  /*3c30*/  ISETP.NE.AND P3, PT, R8, 0x1, !P0 ;  /* 0x000000010800780c */ /* 0x000fe20004765270 */
[----:B-----5:R-:W-:Y:S01]  /*3c40*/  @!P1 IMAD.IADD R9, R9, 0x1, -R26 ;  /* 0x0000000109099824 */ /* 0x020fe200078e0a1a */
[----:B------:R-:W-:-:S04]  /*3c50*/  @!P1 IABS R36, R36 ;  /* 0x0000002400249213 */ /* 0x000fc80000000000 */
[----:B------:R-:W-:Y:S01]  /*3c60*/  @!P1 IABS R26, R9 ;  /* 0x00000009001a9213 */ /* 0x000fe20000000000 */
[----:B------:R-:W-:-:S04]  /*3c70*/  @!P1 IMAD.MOV.U32 R9, RZ, RZ, R36 ;  /* 0x000000ffff099224 */ /* 0x000fc800078e0024 */
[----:B------:R-:W-:-:S04]  /*3c80*/  @!P1 IMAD.MOV.U32 R8, RZ, RZ, R26 ;  /* 0x000000ffff089224 */ /* 0x000fc800078e001a */
[----:B------:R-:W-:Y:S02]  /*3c90*/  @!P1 IMAD.IADD R8, R8, 0x1, R9 ;  /* 0x0000000108089824 */ /* 0x000fe400078e0209 */
[----:B------:R-:W-:Y:S02]  /*3ca0*/  @!P0 VIADD R9, R22, 0x1 ;  /* 0x0000000116098836 */ /* 0x000fe40000000000 */
[----:B------:R-:W-:Y:S01]  /*3cb0*/  @P3 IMAD.MOV R9, RZ, RZ, R22 ;  /* 0x000000ffff093224 */ /* 0x000fe200078e0216 */
[----:B------:R-:W-:-:S03]  /*3cc0*/  ISETP.NE.AND P4, PT, R8, 0x1, !P1 ;  /* 0x000000010800780c */ /* 0x000fc60004f85270 */
[----:B------:R-:W-:-:S04]  /*3cd0*/  @!P0 IMAD.MOV.U32 R22, RZ, RZ, R9 ;  /* 0x000000ffff168224 */ /* 0x000fc800078e0009 */
[----:B------:R-:W-:-:S06]  /*3ce0*/  @!P1 VIADD R8, R22, 0x1 ;  /* 0x0000000116089836 */ /* 0x000fcc0000000000 */
[----:B------:R-:W-:-:S04]  /*3cf0*/  @P4 IMAD.MOV R8, RZ, RZ, R22 ;  /* 0x000000ffff084224 */ /* 0x000fc800078e0216 */
[----:B------:R-:W-:-:S07]  /*3d00*/  @!P1 IMAD.MOV.U32 R22, RZ, RZ, R8 ;  /* 0x000000ffff169224 */ /* 0x000fce00078e0008 */
.L_x_56:
[----:B------:R-:W-:Y:S05]  /*3d10*/  @P2 BRA `(.L_x_52) ;  /* 0x00000000004c2947 */ /* 0x000fea0003800000 */
[----:B------:R-:W-:-:S06]  /*3d20*/  IMAD.WIDE.U32 R6, R27, 0x4, R6 ;  /* 0x000000041b067825 */ /* 0x000fcc00078e0006 */
[----:B------:R-:W2:Y:S02]  /*3d30*/  LDG.E R6, desc[UR8][R6.64] ;  /* 0x0000000806067981 */ /* 0x000ea4000c1e1900 */
[----:B--2---:R-:W-:-:S13]  /*3d40*/  ISETP.NE.AND P0, PT, R6, 0x1, PT ;  /* 0x000000010600780c */ /* 0x004fda0003f05270 */
[----:B------:R-:W-:Y:S05]  /*3d50*/  @P0 BRA `(.L_x_52) ;  /* 0x00000000003c0947 */ /* 0x000fea0003800000 */
[----:B------:R-:W-:Y:S01]  /*3d60*/  LEA R27, R27, UR12, 0x2 ;  /* 0x0000000c1b1b7c11 */ /* 0x000fe2000f8e10ff */
[----:B------:R-:W2:Y:S04]  /*3d70*/  LDL R9, [R24] ;  /* 0x0000000018097983 */ /* 0x000ea80000100800 */
[----:B------:R-:W2:Y:S04]  /*3d80*/  LDL R6, [R27] ;  /* 0x000000001b067983 */ /* 0x000ea80000100800 */
[----:B------:R-:W3:Y:S04]  /*3d90*/  LDL R8, [R24+0x100] ;  /* 0x0001000018087983 */ /* 0x000ee80000100800 */
[----:B------:R-:W3:Y:S01]  /*3da0*/  LDL R7, [R27+0x100] ;  /* 0x000100001b077983 */ /* 0x000ee20000100800 */
[----:B--2---:R-:W-:Y:S01]  /*3db0*/  IMAD.IADD R6, R9, 0x1, -R6 ;  /* 0x0000000109067824 */ /* 0x004fe200078e0a06 */
[----:B---3--:R-:W-:-:S04]  /*3dc0*/  IADD3 R7, PT, PT, R8, -R7, RZ ;  /* 0x8000000708077210 */ /* 0x008fc80007ffe0ff */
[----:B------:R-:W-:Y:S02]  /*3dd0*/  IABS R8, R6 ;  /* 0x0000000600087213 */ /* 0x000fe40000000000 */
[----:B------:R-:W-:-:S03]  /*3de0*/  IABS R6, R7 ;  /* 0x0000000700067213 */ /* 0x000fc60000000000 */
[----:B------:R-:W-:-:S04]  /*3df0*/  IMAD.MOV.U32 R7, RZ, RZ, R8 ;  /* 0x000000ffff077224 */ /* 0x000fc800078e0008 */
[----:B------:R-:W-:-:S05]  /*3e00*/  IMAD.IADD R6, R6, 0x1, R7 ;  /* 0x0000000106067824 */ /* 0x000fca00078e0207 */
[----:B------:R-:W-:Y:S01]  /*3e10*/  ISETP.NE.AND P0, PT, R6, 0x1, PT ;  /* 0x000000010600780c */ /* 0x000fe20003f05270 */
[----:B------:R-:W-:-:S12]  /*3e20*/  VIADD R6, R22, 0x1 ;  /* 0x0000000116067836 */ /* 0x000fd80000000000 */
[----:B------:R-:W-:-:S04]  /*3e30*/  @P0 IMAD.MOV R6, RZ, RZ, R22 ;  /* 0x000000ffff060224 */ /* 0x000fc800078e0216 */
[----:B------:R-:W-:-:S07]  /*3e40*/  IMAD.MOV.U32 R22, RZ, RZ, R6 ;  /* 0x000000ffff167224 */ /* 0x000fce00078e0006 */
.L_x_52:
[----:B------:R-:W0:Y:S01]  /*3e50*/  LDCU UR5, c[0x0][0x380] ;  /* 0x00007000ff0577ac */ /* 0x000e220008000800 */
[----:B------:R-:W-:Y:S02]  /*3e60*/  VIADD R23, R23, 0x1 ;  /* 0x0000000117177836 */ /* 0x000fe40000000000 */
[----:B------:R-:W-:Y:S02]  /*3e70*/  VIADD R20, R20, 0x1 ;  /* 0x0000000114147836 */ /* 0x000fe40000000000 */
[----:B------:R-:W-:Y:S01]  /*3e80*/  VIADD R21, R21, 0x1 ;  /* 0x0000000115157836 */ /* 0x000fe20000000000 */
[----:B0-----:R-:W-:-:S13]  /*3e90*/  ISETP.NE.AND P0, PT, R23, UR5, PT ;  /* 0x0000000517007c0c */ /* 0x001fda000bf05270 */
[----:B------:R-:W-:Y:S05]  /*3ea0*/  @P0 BRA `(.L_x_57) ;  /* 0xffffffec00680947 */ /* 0x000fea000383ffff */
.L_x_51:
[----:B------:R-:W-:Y:S01]  /*3eb0*/  IMAD.IADD R22, R25, 0x1, -R22 ;  /* 0x0000000119167824 */ /* 0x000fe200078e0a16 */
[----:B------:R-:W-:Y:S01]  /*3ec0*/  BSSY.RECONVERGENT B0, `(.L_x_58) ;  /* 0x000002a000007945 */ /* 0x000fe20003800200 */
[----:B------:R-:W-:Y:S01]  /*3ed0*/  VIADD R4, R4, 0xb0f8a ;  /* 0x000b0f8a04047836 */ /* 0x000fe20000000000 */
[----:B-1--4-:R-:W-:Y:S01]  /*3ee0*/  MOV R9, R19 ;  /* 0x0000001300097202 */ /* 0x012fe20000000f00 */
[----:B--23--:R-:W-:Y:S02]  /*3ef0*/  IMAD.IADD R20, R22, 0x1, -R3 ;  /* 0x0000000116147824 */ /* 0x00cfe400078e0a03 */
[----:B-----5:R-:W-:Y:S02]  /*3f00*/  IMAD.MOV.U32 R8, RZ, RZ, R17 ;  /* 0x000000ffff087224 */ /* 0x020fe400078e0011 */
[----:B------:R-:W-:Y:S01]  /*3f10*/  IMAD.MOV.U32 R7, RZ, RZ, R13 ;  /* 0x000000ffff077224 */ /* 0x000fe200078e000d */
[----:B------:R-:W-:Y:S01]  /*3f20*/  ISETP.GE.AND P0, PT, R20, 0x1, PT ;  /* 0x000000011400780c */ /* 0x000fe20003f06270 */
[----:B------:R-:W-:-:S02]  /*3f30*/  IMAD.MOV.U32 R6, RZ, RZ, R12 ;  /* 0x000000ffff067224 */ /* 0x000fc400078e000c */
[----:B------:R-:W-:-:S10]  /*3f40*/  IMAD.MOV.U32 R3, RZ, RZ, R22 ;  /* 0x000000ffff037224 */ /* 0x000fd400078e0016 */
[----:B------:R-:W-:Y:S05]  /*3f50*/  @!P0 BRA `(.L_x_59) ;  /* 0x0000000000808947 */ /* 0x000fea0003800000 */
[----:B------:R-:W0:Y:S01]  /*3f60*/  LDCU UR5, c[0x0][0x3a8] ;  /* 0x00007500ff0577ac */ /* 0x000e220008000800 */
[----:B------:R-:W-:Y:S01]  /*3f70*/  I2FP.F32.U32 R4, R20 ;  /* 0x0000001400047245 */ /* 0x000fe20000201000 */
[----:B------:R-:W-:Y:S02]  /*3f80*/  IMAD.MOV.U32 R6, RZ, RZ, 0x3bbb989d ;  /* 0x3bbb989dff067424 */ /* 0x000fe400078e00ff */
[----:B------:R-:W-:Y:S02]  /*3f90*/  IMAD.MOV.U32 R9, RZ, RZ, 0x437c0000 ;  /* 0x437c0000ff097424 */ /* 0x000fe400078e00ff */
[----:B0-----:R-:W-:-:S04]  /*3fa0*/  FMUL R7, R4, -UR5 ;  /* 0x8000000504077c20 */ /* 0x001fc80008400000 */
[----:B------:R-:W-:-:S04]  /*3fb0*/  FFMA.SAT R4, R7, R6, 0.5 ;  /* 0x3f00000007047423 */ /* 0x000fc80000002006 */
[----:B------:R-:W-:Y:S01]  /*3fc0*/  FFMA.RM R8, R4, R9, 12582913 ;  /* 0x4b40000104087423 */ /* 0x000fe20000004009 */
[----:B------:R-:W-:-:S03]  /*3fd0*/  SHF.R.U32.HI R4, RZ, 0x2, R5 ;  /* 0x00000002ff047819 */ /* 0x000fc60000011605 */
[----:B------:R-:W-:Y:S01]  /*3fe0*/  FADD R6, R8, -12583039 ;  /* 0xcb40007f08067421 */ /* 0x000fe20000000000 */
[----:B------:R-:W-:Y:S01]  /*3ff0*/  LOP3.LUT R4, R4, R5, RZ, 0x3c, !PT ;  /* 0x0000000504047212 */ /* 0x000fe200078e3cff */
[----:B------:R-:W-:Y:S01]  /*4000*/  IMAD.SHL.U32 R5, R19, 0x10, RZ ;  /* 0x0000001013057824 */ /* 0x000fe200078e00ff */
[----:B------:R-:W-:Y:S01]  /*4010*/  SHF.L.U32 R8, R8, 0x17, RZ ;  /* 0x0000001708087819 */ /* 0x000fe200000006ff */
[C---:B------:R-:W-:Y:S02]  /*4020*/  FFMA R20, R7.reuse, 1.4426950216293334961, -R6 ;  /* 0x3fb8aa3b07147823 */ /* 0x040fe40000000806 */
[----:B------:R-:W-:Y:S02]  /*4030*/  IMAD.SHL.U32 R6, R4, 0x2, RZ ;  /* 0x0000000204067824 */ /* 0x000fe400078e00ff */
[----:B------:R-:W-:-:S03]  /*4040*/  FFMA R20, R7, 1.925963033500011079e-08, R20 ;  /* 0x32a5706007147823 */ /* 0x000fc60000000014 */
[----:B------:R-:W-:Y:S01]  /*4050*/  LOP3.LUT R6, R4, R6, R5, 0x96, !PT ;  /* 0x0000000604067212 */ /* 0x000fe200078e9605 */
[----:B------:R-:W0:Y:S01]  /*4060*/  MUFU.EX2 R7, R20 ;  /* 0x0000001400077308 */ /* 0x000e220000000800 */
[----:B------:R-:W-:Y:S02]  /*4070*/  VIADD R4, R14, 0x10974f ;  /* 0x0010974f0e047836 */ /* 0x000fe40000000000 */
[----:B------:R-:W-:Y:S01]  /*4080*/  LOP3.LUT R9, R6, R19, RZ, 0x3c, !PT ;  /* 0x0000001306097212 */ /* 0x000fe200078e3cff */
[----:B------:R-:W-:-:S04]  /*4090*/  IMAD.MOV.U32 R6, RZ, RZ, 0x2f800000 ;  /* 0x2f800000ff067424 */ /* 0x000fc800078e00ff */
[----:B------:R-:W-:-:S05]  /*40a0*/  IMAD.IADD R5, R9, 0x1, R4 ;  /* 0x0000000109057824 */ /* 0x000fca00078e0204 */
[----:B------:R-:W-:Y:S01]  /*40b0*/  I2FP.F32.U32 R5, R5 ;  /* 0x0000000500057245 */ /* 0x000fe20000201000 */
[----:B0-----:R-:W-:-:S04]  /*40c0*/  FMUL R8, R8, R7 ;  /* 0x0000000708087220 */ /* 0x001fc80000400000 */
[----:B------:R-:W-:Y:S01]  /*40d0*/  FFMA R5, R5, R6, 1.1641532182693481445e-10 ;  /* 0x2f00000005057423 */ /* 0x000fe20000000006 */
[----:B------:R-:W-:Y:S02]  /*40e0*/  IMAD.MOV.U32 R7, RZ, RZ, R17 ;  /* 0x000000ffff077224 */ /* 0x000fe400078e0011 */
[----:B------:R-:W-:Y:S02]  /*40f0*/  IMAD.MOV.U32 R6, RZ, RZ, R13 ;  /* 0x000000ffff067224 */ /* 0x000fe400078e000d */
[----:B------:R-:W-:Y:S01]  /*4100*/  FSETP.GEU.AND P0, PT, R5, R8, PT ;  /* 0x000000080500720b */ /* 0x000fe20003f0e000 */
[----:B------:R-:W-:Y:S02]  /*4110*/  IMAD.MOV.U32 R8, RZ, RZ, R19 ;  /* 0x000000ffff087224 */ /* 0x000fe400078e0013 */
[----:B------:R-:W-:-:S10]  /*4120*/  IMAD.MOV.U32 R5, RZ, RZ, R12 ;  /* 0x000000ffff057224 */ /* 0x000fd400078e000c */
[----:B------:R-:W-:Y:S01]  /*4130*/  @P0 LEA R21, R16, UR11, 0x2 ;  /* 0x0000000b10150c11 */ /* 0x000fe2000f8e10ff */
[----:B------:R-:W-:-:S04]  /*4140*/  @P0 IMAD.MOV.U32 R3, RZ, RZ, R15 ;  /* 0x000000ffff030224 */ /* 0x000fc800078e000f */
[----:B------:R0:W-:Y:S03]  /*4150*/  @P0 STL [R21], R18 ;  /* 0x0000001215000387 */ /* 0x0001e60000100800 */
.L_x_59:
[----:B------:R-:W-:Y:S05]  /*4160*/  BSYNC.RECONVERGENT B0 ;  /* 0x0000000000007941 */ /* 0x000fea0003800200 */
.L_x_58:
[----:B------:R-:W-:Y:S05]  /*4170*/  BRA.U UP0, `(.L_x_60) ;  /* 0xffffffc500907547 */ /* 0x000fea000b83ffff */
.L_x_6:
[----:B------:R-:W2:Y:S01]  /*4180*/  S2R R37, SR_LANEID ;  /* 0x0000000000257919 */ /* 0x000ea20000000000 */
[----:B------:R-:W3:Y:S01]  /*4190*/  S2UR UR14, SR_CgaCtaId ;  /* 0x00000000000e79c3 */ /* 0x000ee20000008800 */
[----:B------:R-:W-:Y:S01]  /*41a0*/  VOTEU.ANY UR4, UPT, PT ;  /* 0x0000000000047886 */ /* 0x000fe200038e0100 */
[----:B-----5:R-:W-:Y:S01]  /*41b0*/  CREDUX.MIN.S32 UR5, R3 ;  /* 0x00000000030572cc */ /* 0x020fe20000008200 */
[----:B------:R-:W-:Y:S01]  /*41c0*/  UFLO.U32 UR4, UR4 ;  /* 0x00000004000472bd */ /* 0x000fe200080e0000 */
[----:B------:R-:W-:Y:S01]  /*41d0*/  BSSY.RECONVERGENT B0, `(.L_x_61) ;  /* 0x00000e0000007945 */ /* 0x000fe20003800200 */
[----:B------:R-:W-:-:S10]  /*41e0*/  UMOV UR15, 0x400 ;  /* 0x00000400000f7882 */ /* 0x000fd40000000000 */
[----:B------:R-:W-:Y:S01]  /*41f0*/  IMAD.U32 R13, RZ, RZ, UR5 ;  /* 0x00000005ff0d7e24 */ /* 0x000fe2000f8e00ff */
[----:B------:R-:W4:Y:S01]  /*4200*/  LDCU UR5, c[0x0][0x380] ;  /* 0x00007000ff0577ac */ /* 0x000f220008000800 */
[----:B---3--:R-:W-:Y:S01]  /*4210*/  ULEA UR17, UR14, UR15, 0x18 ;  /* 0x0000000f0e117291 */ /* 0x008fe2000f8ec0ff */
[----:B--2---:R-:W-:Y:S01]  /*4220*/  ISETP.EQ.U32.AND P0, PT, R37, UR4, PT ;  /* 0x0000000425007c0c */ /* 0x004fe2000bf02070 */
[----:B----4-:R-:W-:-:S12]  /*4230*/  UIADD3 UR5, UPT, UPT, UR5, -0x1, URZ ;  /* 0xffffffff05057890 */ /* 0x010fd8000fffe0ff */
[----:B------:R-:W-:Y:S01]  /*4240*/  @P0 ATOMS.MIN.S32 RZ, [UR17], R13 ;  /* 0x0000000dffff098c */ /* 0x000fe20008800211 */
[----:B------:R-:W-:Y:S06]  /*4250*/  BAR.SYNC.DEFER_BLOCKING 0x0 ;  /* 0x0000000000007b1d */ /* 0x000fec0000010000 */
[----:B-1----:R-:W1:Y:S02]  /*4260*/  LDS R12, [UR17] ;  /* 0x00000011ff0c7984 */ /* 0x002e640008000800 */
[----:B-1----:R-:W-:-:S13]  /*4270*/  ISETP.NE.AND P0, PT, R3, R12, PT ;  /* 0x0000000c0300720c */ /* 0x002fda0003f05270 */
[----:B------:R-:W-:Y:S05]  /*4280*/  @P0 BRA `(.L_x_62) ;  /* 0x0000000c00500947 */ /* 0x000fea0003800000 */
[----:B------:R-:W1:Y:S02]  /*4290*/  LDC R36, c[0x0][0x380] ;  /* 0x0000e000ff247b82 */ /* 0x000e640000000800 */
[----:B-1----:R-:W-:-:S13]  /*42a0*/  ISETP.GE.AND P0, PT, R36, 0x2, PT ;  /* 0x000000022400780c */ /* 0x002fda0003f06270 */
[----:B------:R-:W-:Y:S05]  /*42b0*/  @!P0 BRA `(.L_x_63) ;  /* 0x0000000400548947 */ /* 0x000fea0003800000 */
[----:B------:R-:W-:Y:S01]  /*42c0*/  VIADD R12, R36, 0xfffffffe ;  /* 0xfffffffe240c7836 */ /* 0x000fe20000000000 */
[----:B------:R-:W-:Y:S01]  /*42d0*/  ULOP3.LUT UR16, UR5, 0xf, URZ, 0xc0, !UPT ;  /* 0x0000000f05107892 */ /* 0x000fe2000f8ec0ff */
[----:B------:R-:W-:-:S03]  /*42e0*/  UMOV UR4, URZ ;  /* 0x000000ff00047c82 */ /* 0x000fc60008000000 */
[----:B------:R-:W-:Y:S01]  /*42f0*/  ISETP.GE.U32.AND P1, PT, R12, 0xf, PT ;  /* 0x0000000f0c00780c */ /* 0x000fe20003f26070 */
[----:B------:R-:W-:-:S12]  /*4300*/  UISETP.NE.AND UP1, UPT, UR16, URZ, UPT ;  /* 0x000000ff1000728c */ /* 0x000fd8000bf25270 */
[----:B------:R-:W-:Y:S05]  /*4310*/  @!P1 BRA `(.L_x_64) ;  /* 0x00000000007c9947 */ /* 0x000fea0003800000 */
[----:B------:R-:W-:Y:S02]  /*4320*/  UIADD3 UR6, UPT, UPT, UR15, 0x4, URZ ;  /* 0x000000040f067890 */ /* 0x000fe4000fffe0ff */
[----:B------:R-:W-:Y:S02]  /*4330*/  ULOP3.LUT UR4, UR5, 0xfffffff0, URZ, 0xc0, !UPT ;  /* 0xfffffff005047892 */ /* 0x000fe4000f8ec0ff */
[----:B------:R-:W-:Y:S02]  /*4340*/  ULEA UR6, UR14, UR6, 0x18 ;  /* 0x000000060e067291 */ /* 0x000fe4000f8ec0ff */
[----:B------:R-:W-:Y:S02]  /*4350*/  UIADD3 UR10, UPT, UPT, UR13, 0x220, URZ ;  /* 0x000002200d0a7890 */ /* 0x000fe4000fffe0ff */
[----:B------:R-:W-:Y:S02]  /*4360*/  UIADD3 UR7, UPT, UPT, -UR4, URZ, URZ ;  /* 0x000000ff04077290 */ /* 0x000fe4000fffe1ff */
[----:B------:R-:W-:-:S12]  /*4370*/  UIADD3 UR6, UPT, UPT, UR6, 0x20, URZ ;  /* 0x0000002006067890 */ /* 0x000fd8000fffe0ff */
.L_x_65:
[----:B-1----:R-:W2:Y:S04]  /*4380*/  LDL.128 R12, [UR10+-0x20] ;  /* 0xffffe00aff0c7983 */ /* 0x002ea80008100c00 */
[----:B0-----:R-:W3:Y:S04]  /*4390*/  LDL.128 R16, [UR10+-0x10] ;  /* 0xfffff00aff107983 */ /* 0x001ee80008100c00 */
[----:B------:R-:W4:Y:S04]  /*43a0*/  LDL.128 R20, [UR10] ;  /* 0x0000000aff147983 */ /* 0x000f280008100c00 */
[----:B------:R-:W5:Y:S01]  /*43b0*/  LDL.128 R24, [UR10+0x10] ;  /* 0x0000100aff187983 */ /* 0x000f620008100c00 */
[----:B------:R-:W-:-:S02]  /*43c0*/  UIADD3 UR7, UPT, UPT, UR7, 0x10, URZ ;  /* 0x0000001007077890 */ /* 0x000fc4000fffe0ff */
[----:B------:R-:W-:Y:S02]  /*43d0*/  UIADD3 UR10, UPT, UPT, UR10, 0x40, URZ ;  /* 0x000000400a0a7890 */ /* 0x000fe4000fffe0ff */
[----:B------:R-:W-:Y:S01]  /*43e0*/  UISETP.NE.AND UP0, UPT, UR7, URZ, UPT ;  /* 0x000000ff0700728c */ /* 0x000fe2000bf05270 */
[----:B--2---:R1:W-:Y:S04]  /*43f0*/  STS [UR6+-0x20], R12 ;  /* 0xffffe00cff007988 */ /* 0x0043e80008000806 */
[----:B------:R1:W-:Y:S04]  /*4400*/  STS [UR6+-0x1c], R13 ;  /* 0xffffe40dff007988 */ /* 0x0003e80008000806 */
[----:B------:R1:W-:Y:S04]  /*4410*/  STS [UR6+-0x18], R14 ;  /* 0xffffe80eff007988 */ /* 0x0003e80008000806 */
[----:B------:R1:W-:Y:S04]  /*4420*/  STS [UR6+-0x14], R15 ;  /* 0xffffec0fff007988 */ /* 0x0003e80008000806 */
[----:B---3--:R1:W-:Y:S04]  /*4430*/  STS [UR6+-0x10], R16 ;  /* 0xfffff010ff007988 */ /* 0x0083e80008000806 */
[----:B------:R1:W-:Y:S04]  /*4440*/  STS [UR6+-0xc], R17 ;  /* 0xfffff411ff007988 */ /* 0x0003e80008000806 */
[----:B------:R1:W-:Y:S04]  /*4450*/  STS [UR6+-0x8], R18 ;  /* 0xfffff812ff007988 */ /* 0x0003e80008000806 */
[----:B------:R1:W-:Y:S04]  /*4460*/  STS [UR6+-0x4], R19 ;  /* 0xfffffc13ff007988 */ /* 0x0003e80008000806 */
[----:B----4-:R1:W-:Y:S04]  /*4470*/  STS [UR6], R20 ;  /* 0x00000014ff007988 */ /* 0x0103e80008000806 */
[----:B------:R1:W-:Y:S04]  /*4480*/  STS [UR6+0x4], R21 ;  /* 0x00000415ff007988 */ /* 0x0003e80008000806 */
[----:B------:R1:W-:Y:S04]  /*4490*/  STS [UR6+0x8], R22 ;  /* 0x00000816ff007988 */ /* 0x0003e80008000806 */
[----:B------:R1:W-:Y:S04]  /*44a0*/  STS [UR6+0xc], R23 ;  /* 0x00000c17ff007988 */ /* 0x0003e80008000806 */
[----:B-----5:R1:W-:Y:S04]  /*44b0*/  STS [UR6+0x10], R24 ;  /* 0x00001018ff007988 */ /* 0x0203e80008000806 */
[----:B------:R1:W-:Y:S04]  /*44c0*/  STS [UR6+0x14], R25 ;  /* 0x00001419ff007988 */ /* 0x0003e80008000806 */
[----:B------:R1:W-:Y:S04]  /*44d0*/  STS [UR6+0x18], R26 ;  /* 0x0000181aff007988 */ /* 0x0003e80008000806 */
[----:B------:R1:W-:Y:S01]  /*44e0*/  STS [UR6+0x1c], R27 ;  /* 0x00001c1bff007988 */ /* 0x0003e20008000806 */
[----:B------:R-:W-:Y:S01]  /*44f0*/  UIADD3 UR6, UPT, UPT, UR6, 0x40, URZ ;  /* 0x0000004006067890 */ /* 0x000fe2000fffe0ff */
[----:B------:R-:W-:Y:S11]  /*4500*/  BRA.U UP0, `(.L_x_65) ;  /* 0xfffffffd009c7547 */ /* 0x000ff6000b83ffff */
.L_x_64:
[----:B------:R-:W-:Y:S05]  /*4510*/  BRA.U !UP1, `(.L_x_63) ;  /* 0x0000000109bc7547 */ /* 0x000fea000b800000 */
[----:B------:R-:W-:Y:S02]  /*4520*/  UISETP.GE.U32.AND UP0, UPT, UR16, 0x8, UPT ;  /* 0x000000081000788c */ /* 0x000fe4000bf06070 */
[----:B------:R-:W-:-:S04]  /*4530*/  ULOP3.LUT UR7, UR5, 0x7, URZ, 0xc0, !UPT ;  /* 0x0000000705077892 */ /* 0x000fc8000f8ec0ff */
[----:B------:R-:W-:-:S03]  /*4540*/  UISETP.NE.AND UP1, UPT, UR7, URZ, UPT ;  /* 0x000000ff0700728c */ /* 0x000fc6000bf25270 */
[----:B------:R-:W-:Y:S08]  /*4550*/  BRA.U !UP0, `(.L_x_66) ;  /* 0x00000001083c7547 */ /* 0x000ff0000b800000 */
[----:B------:R-:W-:-:S09]  /*4560*/  ULEA UR6, UR4, UR11, 0x2 ;  /* 0x0000000b04067291 */ /* 0x000fd2000f8e10ff */
[----:B-1----:R-:W2:Y:S04]  /*4570*/  LDL.128 R12, [UR6] ;  /* 0x00000006ff0c7983 */ /* 0x002ea80008100c00 */
[----:B0-----:R-:W3:Y:S01]  /*4580*/  LDL.128 R16, [UR6+0x10] ;  /* 0x00001006ff107983 */ /* 0x001ee20008100c00 */
[----:B------:R-:W-:-:S04]  /*4590*/  UIADD3 UR6, UPT, UPT, UR15, 0x4, URZ ;  /* 0x000000040f067890 */ /* 0x000fc8000fffe0ff */
[----:B------:R-:W-:-:S04]  /*45a0*/  ULEA UR6, UR14, UR6, 0x18 ;  /* 0x000000060e067291 */ /* 0x000fc8000f8ec0ff */
[----:B------:R-:W-:Y:S02]  /*45b0*/  ULEA UR6, UR4, UR6, 0x2 ;  /* 0x0000000604067291 */ /* 0x000fe4000f8e10ff */
[----:B------:R-:W-:-:S07]  /*45c0*/  UIADD3 UR4, UPT, UPT, UR4, 0x8, URZ ;  /* 0x0000000804047890 */ /* 0x000fce000fffe0ff */
[----:B--2---:R2:W-:Y:S04]  /*45d0*/  STS [UR6], R12 ;  /* 0x0000000cff007988 */ /* 0x0045e80008000806 */
[----:B------:R2:W-:Y:S04]  /*45e0*/  STS [UR6+0x4], R13 ;  /* 0x0000040dff007988 */ /* 0x0005e80008000806 */
[----:B------:R2:W-:Y:S04]  /*45f0*/  STS [UR6+0x8], R14 ;  /* 0x0000080eff007988 */ /* 0x0005e80008000806 */
[----:B------:R2:W-:Y:S04]  /*4600*/  STS [UR6+0xc], R15 ;  /* 0x00000c0fff007988 */ /* 0x0005e80008000806 */
[----:B---3--:R2:W-:Y:S04]  /*4610*/  STS [UR6+0x10], R16 ;  /* 0x00001010ff007988 */ /* 0x0085e80008000806 */
[----:B------:R2:W-:Y:S04]  /*4620*/  STS [UR6+0x14], R17 ;  /* 0x00001411ff007988 */ /* 0x0005e80008000806 */
[----:B------:R2:W-:Y:S04]  /*4630*/  STS [UR6+0x18], R18 ;  /* 0x00001812ff007988 */ /* 0x0005e80008000806 */
[----:B------:R2:W-:Y:S02]  /*4640*/  STS [UR6+0x1c], R19 ;  /* 0x00001c13ff007988 */ /* 0x0005e40008000806 */
.L_x_66:
[----:B------:R-:W-:Y:S05]  /*4650*/  BRA.U !UP1, `(.L_x_63) ;  /* 0x00000001096c7547 */ /* 0x000fea000b800000 */
[----:B------:R-:W-:Y:S02]  /*4660*/  UISETP.GE.U32.AND UP0, UPT, UR7, 0x4, UPT ;  /* 0x000000040700788c */ /* 0x000fe4000bf06070 */
[----:B------:R-:W-:-:S04]  /*4670*/  ULOP3.LUT UR6, UR5, 0x3, URZ, 0xc0, !UPT ;  /* 0x0000000305067892 */ /* 0x000fc8000f8ec0ff */
[----:B------:R-:W-:-:S03]  /*4680*/  UISETP.NE.AND UP1, UPT, UR6, URZ, UPT ;  /* 0x000000ff0600728c */ /* 0x000fc6000bf25270 */
[----:B------:R-:W-:Y:S08]  /*4690*/  BRA.U !UP0, `(.L_x_67) ;  /* 0x0000000108287547 */ /* 0x000ff0000b800000 */
[----:B------:R-:W-:-:S09]  /*46a0*/  ULEA UR7, UR4, UR11, 0x2 ;  /* 0x0000000b04077291 */ /* 0x000fd2000f8e10ff */
[----:B-12---:R-:W2:Y:S01]  /*46b0*/  LDL.128 R12, [UR7] ;  /* 0x00000007ff0c7983 */ /* 0x006ea20008100c00 */
[----:B------:R-:W-:-:S04]  /*46c0*/  UIADD3 UR7, UPT, UPT, UR15, 0x4, URZ ;  /* 0x000000040f077890 */ /* 0x000fc8000fffe0ff */
[----:B------:R-:W-:-:S04]  /*46d0*/  ULEA UR7, UR14, UR7, 0x18 ;  /* 0x000000070e077291 */ /* 0x000fc8000f8ec0ff */
[----:B------:R-:W-:Y:S02]  /*46e0*/  ULEA UR7, UR4, UR7, 0x2 ;  /* 0x0000000704077291 */ /* 0x000fe4000f8e10ff */
[----:B------:R-:W-:-:S07]  /*46f0*/  UIADD3 UR4, UPT, UPT, UR4, 0x4, URZ ;  /* 0x0000000404047890 */ /* 0x000fce000fffe0ff */
[----:B--2---:R3:W-:Y:S04]  /*4700*/  STS [UR7], R12 ;  /* 0x0000000cff007988 */ /* 0x0047e80008000807 */
[----:B------:R3:W-:Y:S04]  /*4710*/  STS [UR7+0x4], R13 ;  /* 0x0000040dff007988 */ /* 0x0007e80008000807 */
[----:B------:R3:W-:Y:S04]  /*4720*/  STS [UR7+0x8], R14 ;  /* 0x0000080eff007988 */ /* 0x0007e80008000807 */
[----:B------:R3:W-:Y:S02]  /*4730*/  STS [UR7+0xc], R15 ;  /* 0x00000c0fff007988 */ /* 0x0007e40008000807 */
.L_x_67:
[----:B------:R-:W-:Y:S05]  /*4740*/  BRA.U !UP1, `(.L_x_63) ;  /* 0x0000000109307547 */ /* 0x000fea000b800000 */
[----:B------:R-:W-:Y:S02]  /*4750*/  UIADD3 UR7, UPT, UPT, UR15, 0x4, URZ ;  /* 0x000000040f077890 */ /* 0x000fe4000fffe0ff */
[----:B------:R-:W-:Y:S02]  /*4760*/  UIMAD UR10, UR4, 0x4, UR11 ;  /* 0x00000004040a78a4 */ /* 0x000fe4000f8e020b */
[----:B------:R-:W-:Y:S02]  /*4770*/  ULEA UR7, UR14, UR7, 0x18 ;  /* 0x000000070e077291 */ /* 0x000fe4000f8ec0ff */
[----:B------:R-:W-:Y:S02]  /*4780*/  UIADD3 UR6, UPT, UPT, -UR6, URZ, URZ ;  /* 0x000000ff06067290 */ /* 0x000fe4000fffe1ff */
[----:B------:R-:W-:-:S12]  /*4790*/  ULEA UR4, UR4, UR7, 0x2 ;  /* 0x0000000704047291 */ /* 0x000fd8000f8e10ff */
.L_x_68:
[----:B-1234-:R-:W2:Y:S01]  /*47a0*/  LDL R12, [UR10] ;  /* 0x0000000aff0c7983 */ /* 0x01eea20008100800 */
[----:B------:R-:W-:Y:S02]  /*47b0*/  UIADD3 UR6, UPT, UPT, UR6, 0x1, URZ ;  /* 0x0000000106067890 */ /* 0x000fe4000fffe0ff */
[----:B------:R-:W-:Y:S02]  /*47c0*/  UIADD3 UR10, UPT, UPT, UR10, 0x4, URZ ;  /* 0x000000040a0a7890 */ /* 0x000fe4000fffe0ff */
[----:B------:R-:W-:Y:S01]  /*47d0*/  UISETP.NE.AND UP0, UPT, UR6, URZ, UPT ;  /* 0x000000ff0600728c */ /* 0x000fe2000bf05270 */
[----:B--2---:R4:W-:Y:S01]  /*47e0*/  STS [UR4], R12 ;  /* 0x0000000cff007988 */ /* 0x0049e20008000804 */
[----:B------:R-:W-:-:S07]  /*47f0*/  UIADD3 UR4, UPT, UPT, UR4, 0x4, URZ ;  /* 0x0000000404047890 */ /* 0x000fce000fffe0ff */
[----:B------:R-:W-:Y:S05]  /*4800*/  BRA.U UP0, `(.L_x_68) ;  /* 0xfffffffd00e47547 */ /* 0x000fea000b83ffff */
.L_x_63:
[----:B-1234-:R-:W1:Y:S01]  /*4810*/  LDC.64 R12, c[0x0][0x3b8] ;  /* 0x0000ee00ff0c7b82 */ /* 0x01ee620000000a00 */
[----:B------:R-:W-:Y:S01]  /*4820*/  VOTEU.ANY UR4, UPT, PT ;  /* 0x0000000000047886 */ /* 0x000fe200038e0100 */
[----:B------:R-:W-:Y:S01]  /*4830*/  CREDUX.MIN.S32 UR6, R3 ;  /* 0x00000000030672cc */ /* 0x000fe20000008200 */
[----:B------:R-:W-:-:S06]  /*4840*/  UFLO.U32 UR4, UR4 ;  /* 0x00000004000472bd */ /* 0x000fcc00080e0000 */
[----:B------:R-:W-:-:S06]  /*4850*/  ISETP.EQ.U32.AND P1, PT, R37, UR4, PT ;  /* 0x0000000425007c0c */ /* 0x000fcc000bf22070 */
[----:B------:R-:W-:-:S07]  /*4860*/  IMAD.U32 R15, RZ, RZ, UR6 ;  /* 0x00000006ff0f7e24 */ /* 0x000fce000f8e00ff */
[----:B-1----:R1:W-:Y:S04]  /*4870*/  @P1 REDG.E.MIN.S32.STRONG.GPU desc[UR8][R12.64], R15 ;  /* 0x0000000f0c00198e */ /* 0x0023e8000c92e308 */
[----:B------:R-:W2:Y:S02]  /*4880*/  LDG.E R14, desc[UR8][R12.64] ;  /* 0x000000080c0e7981 */ /* 0x000ea4000c1e1900 */
[----:B--2---:R-:W-:-:S13]  /*4890*/  ISETP.NE.OR P0, PT, R14, R3, !P0 ;  /* 0x000000030e00720c */ /* 0x004fda0004705670 */
[----:B-1----:R-:W-:Y:S05]  /*48a0*/  @P0 BRA `(.L_x_62) ;  /* 0x0000000400c80947 */ /* 0x002fea0003800000 */
[----:B------:R-:W-:Y:S01]  /*48b0*/  VIADD R36, R36, 0xfffffffe ;  /* 0xfffffffe24247836 */ /* 0x000fe20000000000 */
[----:B------:R-:W-:Y:S01]  /*48c0*/  ULOP3.LUT UR18, UR5, 0xf, URZ, 0xc0, !UPT ;  /* 0x0000000f05127892 */ /* 0x000fe2000f8ec0ff */
[----:B------:R-:W-:-:S03]  /*48d0*/  UMOV UR4, URZ ;  /* 0x000000ff00047c82 */ /* 0x000fc60008000000 */
[----:B------:R-:W-:Y:S01]  /*48e0*/  ISETP.GE.U32.AND P0, PT, R36, 0xf, PT ;  /* 0x0000000f2400780c */ /* 0x000fe20003f06070 */
[----:B------:R-:W-:-:S12]  /*48f0*/  UISETP.NE.AND UP1, UPT, UR18, URZ, UPT ;  /* 0x000000ff1200728c */ /* 0x000fd8000bf25270 */
[----:B------:R-:W-:Y:S05]  /*4900*/  @!P0 BRA `(.L_x_69) ;  /* 0x0000000000908947 */ /* 0x000fea0003800000 */
[----:B------:R-:W1:Y:S01]  /*4910*/  LDCU.64 UR6, c[0x0][0x3b0] ;  /* 0x00007600ff0677ac */ /* 0x000e620008000a00 */
[----:B------:R-:W-:Y:S02]  /*4920*/  ULOP3.LUT UR4, UR5, 0xfffffff0, URZ, 0xc0, !UPT ;  /* 0xfffffff005047892 */ /* 0x000fe4000f8ec0ff */
[----:B------:R-:W-:Y:S02]  /*4930*/  UIADD3 UR16, UPT, UPT, UR13, 0x220, URZ ;  /* 0x000002200d107890 */ /* 0x000fe4000fffe0ff */
[----:B------:R-:W-:Y:S02]  /*4940*/  UIADD3 UR10, UPT, UPT, -UR4, URZ, URZ ;  /* 0x000000ff040a7290 */ /* 0x000fe4000fffe1ff */
[----:B-1----:R-:W-:-:S04]  /*4950*/  UIADD3 UR6, UP0, UPT, UR6, 0x20, URZ ;  /* 0x0000002006067890 */ /* 0x002fc8000ff1e0ff */
[----:B------:R-:W-:Y:S02]  /*4960*/  UIADD3.X UR7, UPT, UPT, URZ, UR7, URZ, UP0, !UPT ;  /* 0x00000007ff077290 */ /* 0x000fe400087fe4ff */
[----:B------:R-:W-:-:S04]  /*4970*/  IMAD.U32 R38, RZ, RZ, UR6 ;  /* 0x00000006ff267e24 */ /* 0x000fc8000f8e00ff */
[----:B------:R-:W-:-:S07]  /*4980*/  IMAD.U32 R39, RZ, RZ, UR7 ;  /* 0x00000007ff277e24 */ /* 0x000fce000f8e00ff */
.L_x_70:
[----:B-1----:R-:W2:Y:S04]  /*4990*/  LDL.128 R12, [UR16+-0x20] ;  /* 0xffffe010ff0c7983 */ /* 0x002ea80008100c00 */
[----:B0-----:R-:W3:Y:S04]  /*49a0*/  LDL.128 R16, [UR16+-0x10] ;  /* 0xfffff010ff107983 */ /* 0x001ee80008100c00 */
[----:B------:R-:W4:Y:S04]  /*49b0*/  LDL.128 R20, [UR16] ;  /* 0x00000010ff147983 */ /* 0x000f280008100c00 */
[----:B------:R-:W5:Y:S01]  /*49c0*/  LDL.128 R24, [UR16+0x10] ;  /* 0x00001010ff187983 */ /* 0x000f620008100c00 */
[----:B------:R-:W-:Y:S01]  /*49d0*/  MOV R36, R38 ;  /* 0x0000002600247202 */ /* 0x000fe20000000f00 */
[----:B------:R-:W-:Y:S01]  /*49e0*/  IMAD.MOV.U32 R37, RZ, RZ, R39 ;  /* 0x000000ffff257224 */ /* 0x000fe200078e0027 */
[----:B------:R-:W-:-:S02]  /*49f0*/  UIADD3 UR10, UPT, UPT, UR10, 0x10, URZ ;  /* 0x000000100a0a7890 */ /* 0x000fc4000fffe0ff */
[----:B------:R-:W-:Y:S01]  /*4a00*/  IADD3 R38, P0, PT, R36, 0x40, RZ ;  /* 0x0000004024267810 */ /* 0x000fe20007f1e0ff */
[----:B------:R-:W-:Y:S02]  /*4a10*/  UIADD3 UR16, UPT, UPT, UR16, 0x40, URZ ;  /* 0x0000004010107890 */ /* 0x000fe4000fffe0ff */
[----:B------:R-:W-:Y:S02]  /*4a20*/  UISETP.NE.AND UP0, UPT, UR10, URZ, UPT ;  /* 0x000000ff0a00728c */ /* 0x000fe4000bf05270 */
[----:B------:R-:W-:Y:S01]  /*4a30*/  IMAD.X R39, RZ, RZ, R37, P0 ;  /* 0x000000ffff277224 */ /* 0x000fe200000e0625 */
[----:B--2---:R1:W-:Y:S04]  /*4a40*/  STG.E desc[UR8][R36.64+-0x20], R12 ;  /* 0xffffe00c24007986 */ /* 0x0043e8000c101908 */
[----:B------:R1:W-:Y:S04]  /*4a50*/  STG.E desc[UR8][R36.64+-0x1c], R13 ;  /* 0xffffe40d24007986 */ /* 0x0003e8000c101908 */
[----:B------:R1:W-:Y:S04]  /*4a60*/  STG.E desc[UR8][R36.64+-0x18], R14 ;  /* 0xffffe80e24007986 */ /* 0x0003e8000c101908 */
[----:B------:R1:W-:Y:S04]  /*4a70*/  STG.E desc[UR8][R36.64+-0x14], R15 ;  /* 0xffffec0f24007986 */ /* 0x0003e8000c101908 */
[----:B---3--:R1:W-:Y:S04]  /*4a80*/  STG.E desc[UR8][R36.64+-0x10], R16 ;  /* 0xfffff01024007986 */ /* 0x0083e8000c101908 */
[----:B------:R1:W-:Y:S04]  /*4a90*/  STG.E desc[UR8][R36.64+-0xc], R17 ;  /* 0xfffff41124007986 */ /* 0x0003e8000c101908 */
[----:B------:R1:W-:Y:S04]  /*4aa0*/  STG.E desc[UR8][R36.64+-0x8], R18 ;  /* 0xfffff81224007986 */ /* 0x0003e8000c101908 */
[----:B------:R1:W-:Y:S04]  /*4ab0*/  STG.E desc[UR8][R36.64+-0x4], R19 ;  /* 0xfffffc1324007986 */ /* 0x0003e8000c101908 */
[----:B----4-:R1:W-:Y:S04]  /*4ac0*/  STG.E desc[UR8][R36.64], R20 ;  /* 0x0000001424007986 */ /* 0x0103e8000c101908 */
[----:B------:R1:W-:Y:S04]  /*4ad0*/  STG.E desc[UR8][R36.64+0x4], R21 ;  /* 0x0000041524007986 */ /* 0x0003e8000c101908 */
[----:B------:R1:W-:Y:S04]  /*4ae0*/  STG.E desc[UR8][R36.64+0x8], R22 ;  /* 0x0000081624007986 */ /* 0x0003e8000c101908 */
[----:B------:R1:W-:Y:S04]  /*4af0*/  STG.E desc[UR8][R36.64+0xc], R23 ;  /* 0x00000c1724007986 */ /* 0x0003e8000c101908 */
[----:B-----5:R1:W-:Y:S04]  /*4b00*/  STG.E desc[UR8][R36.64+0x10], R24 ;  /* 0x0000101824007986 */ /* 0x0203e8000c101908 */
[----:B------:R1:W-:Y:S04]  /*4b10*/  STG.E desc[UR8][R36.64+0x14], R25 ;  /* 0x0000141924007986 */ /* 0x0003e8000c101908 */
[----:B------:R1:W-:Y:S04]  /*4b20*/  STG.E desc[UR8][R36.64+0x18], R26 ;  /* 0x0000181a24007986 */ /* 0x0003e8000c101908 */
[----:B------:R1:W-:Y:S01]  /*4b30*/  STG.E desc[UR8][R36.64+0x1c], R27 ;  /* 0x00001c1b24007986 */ /* 0x0003e2000c101908 */
[----:B------:R-:W-:Y:S05]  /*4b40*/  BRA.U UP0, `(.L_x_70) ;  /* 0xfffffffd00907547 */ /* 0x000fea000b83ffff */
.L_x_69:
[----:B------:R-:W-:Y:S05]  /*4b50*/  BRA.U !UP1, `(.L_x_62) ;  /* 0x00000005091c7547 */ /* 0x000fea000b800000 */
[----:B------:R-:W-:Y:S02]  /*4b60*/  UISETP.GE.U32.AND UP0, UPT, UR18, 0x8, UPT ;  /* 0x000000081200788c */ /* 0x000fe4000bf06070 */
[----:B------:R-:W-:-:S04]  /*4b70*/  ULOP3.LUT UR16, UR5, 0x7, URZ, 0xc0, !UPT ;  /* 0x0000000705107892 */ /* 0x000fc8000f8ec0ff */
[----:B------:R-:W-:-:S03]  /*4b80*/  UISETP.NE.AND UP1, UPT, UR16, URZ, UPT ;  /* 0x000000ff1000728c */ /* 0x000fc6000bf25270 */
[----:B------:R-:W-:Y:S08]  /*4b90*/  BRA.U !UP0, `(.L_x_71) ;  /* 0x0000000108787547 */ /* 0x000ff0000b800000 */
[----:B------:R-:W-:-:S09]  /*4ba0*/  ULEA UR6, UR4, UR12, 0x2 ;  /* 0x0000000c04067291 */ /* 0x000fd2000f8e10ff */
[----:B-1----:R-:W2:Y:S04]  /*4bb0*/  LDL.128 R12, [UR6+0x200] ;  /* 0x00020006ff0c7983 */ /* 0x002ea80008100c00 */
[----:B0-----:R-:W3:Y:S01]  /*4bc0*/  LDL.128 R16, [UR6+0x210] ;  /* 0x00021006ff107983 */ /* 0x001ee20008100c00 */
[----:B------:R-:W0:Y:S02]  /*4bd0*/  LDCU.64 UR6, c[0x0][0x3b0] ;  /* 0x00007600ff0677ac */ /* 0x000e240008000a00 */
[----:B0-----:R-:W-:Y:S02]  /*4be0*/  UIMAD.WIDE.U32 UR6, UR4, 0x4, UR6 ;  /* 0x00000004040678a5 */ /* 0x001fe4000f8e0006 */
[----:B------:R-:W-:-:S04]  /*4bf0*/  UIADD3 UR4, UPT, UPT, UR4, 0x8, URZ ;  /* 0x0000000804047890 */ /* 0x000fc8000fffe0ff */
[----:B------:R-:W-:Y:S01]  /*4c00*/  IMAD.U32 R20, RZ, RZ, UR6 ;  /* 0x00000006ff147e24 */ /* 0x000fe2000f8e00ff */
[----:B------:R-:W-:Y:S01]  /*4c10*/  MOV R37, UR7 ;  /* 0x0000000700257c02 */ /* 0x000fe20008000f00 */
[----:B------:R-:W-:Y:S02]  /*4c20*/  IMAD.U32 R21, RZ, RZ, UR7 ;  /* 0x00000007ff157e24 */ /* 0x000fe4000f8e00ff */
[----:B------:R-:W-:Y:S02]  /*4c30*/  IMAD.U32 R22, RZ, RZ, UR6 ;  /* 0x00000006ff167e24 */ /* 0x000fe4000f8e00ff */
[----:B------:R-:W-:Y:S02]  /*4c40*/  IMAD.U32 R23, RZ, RZ, UR7 ;  /* 0x00000007ff177e24 */ /* 0x000fe4000f8e00ff */
[----:B------:R-:W-:Y:S02]  /*4c50*/  IMAD.U32 R24, RZ, RZ, UR6 ;  /* 0x00000006ff187e24 */ /* 0x000fe4000f8e00ff */
[----:B------:R-:W-:-:S02]  /*4c60*/  IMAD.U32 R25, RZ, RZ, UR7 ;  /* 0x00000007ff197e24 */ /* 0x000fc4000f8e00ff */
[----:B------:R-:W-:Y:S02]  /*4c70*/  IMAD.U32 R26, RZ, RZ, UR6 ;  /* 0x00000006ff1a7e24 */ /* 0x000fe4000f8e00ff */
[----:B------:R-:W-:Y:S02]  /*4c80*/  IMAD.U32 R27, RZ, RZ, UR7 ;  /* 0x00000007ff1b7e24 */ /* 0x000fe4000f8e00ff */
[----:B------:R-:W-:Y:S02]  /*4c90*/  IMAD.U32 R36, RZ, RZ, UR6 ;  /* 0x00000006ff247e24 */ /* 0x000fe4000f8e00ff */
[----:B------:R-:W-:Y:S02]  /*4ca0*/  IMAD.U32 R38, RZ, RZ, UR6 ;  /* 0x00000006ff267e24 */ /* 0x000fe4000f8e00ff */
[----:B------:R-:W-:Y:S02]  /*4cb0*/  IMAD.U32 R39, RZ, RZ, UR7 ;  /* 0x00000007ff277e24 */ /* 0x000fe4000f8e00ff */
[----:B------:R-:W-:-:S02]  /*4cc0*/  IMAD.U32 R40, RZ, RZ, UR6 ;  /* 0x00000006ff287e24 */ /* 0x000fc4000f8e00ff */
[----:B------:R-:W-:Y:S02]  /*4cd0*/  IMAD.U32 R41, RZ, RZ, UR7 ;  /* 0x00000007ff297e24 */ /* 0x000fe4000f8e00ff */
[----:B------:R-:W-:Y:S02]  /*4ce0*/  IMAD.U32 R42, RZ, RZ, UR6 ;  /* 0x00000006ff2a7e24 */ /* 0x000fe4000f8e00ff */
[----:B------:R-:W-:Y:S01]  /*4cf0*/  IMAD.U32 R43, RZ, RZ, UR7 ;  /* 0x00000007ff2b7e24 */ /* 0x000fe2000f8e00ff */
[----:B--2---:R2:W-:Y:S04]  /*4d00*/  STG.E desc[UR8][R20.64], R12 ;  /* 0x0000000c14007986 */ /* 0x0045e8000c101908 */
[----:B------:R2:W-:Y:S04]  /*4d10*/  STG.E desc[UR8][R22.64+0x4], R13 ;  /* 0x0000040d16007986 */ /* 0x0005e8000c101908 */
[----:B------:R2:W-:Y:S04]  /*4d20*/  STG.E desc[UR8][R24.64+0x8], R14 ;  /* 0x0000080e18007986 */ /* 0x0005e8000c101908 */
[----:B------:R2:W-:Y:S04]  /*4d30*/  STG.E desc[UR8][R26.64+0xc], R15 ;  /* 0x00000c0f1a007986 */ /* 0x0005e8000c101908 */
[----:B---3--:R2:W-:Y:S04]  /*4d40*/  STG.E desc[UR8][R36.64+0x10], R16 ;  /* 0x0000101024007986 */ /* 0x0085e8000c101908 */
[----:B------:R2:W-:Y:S04]  /*4d50*/  STG.E desc[UR8][R38.64+0x14], R17 ;  /* 0x0000141126007986 */ /* 0x0005e8000c101908 */
[----:B------:R2:W-:Y:S04]  /*4d60*/  STG.E desc[UR8][R40.64+0x18], R18 ;  /* 0x0000181228007986 */ /* 0x0005e8000c101908 */
[----:B------:R2:W-:Y:S02]  /*4d70*/  STG.E desc[UR8][R42.64+0x1c], R19 ;  /* 0x00001c132a007986 */ /* 0x0005e4000c101908 */
.L_x_71:
[----:B------:R-:W-:Y:S05]  /*4d80*/  BRA.U !UP1, `(.L_x_62) ;  /* 0x0000000109907547 */ /* 0x000fea000b800000 */
[----:B------:R-:W-:Y:S02]  /*4d90*/  UISETP.GE.U32.AND UP0, UPT, UR16, 0x4, UPT ;  /* 0x000000041000788c */ /* 0x000fe4000bf06070 */
[----:B------:R-:W-:-:S04]  /*4da0*/  ULOP3.LUT UR10, UR5, 0x3, URZ, 0xc0, !UPT ;  /* 0x00000003050a7892 */ /* 0x000fc8000f8ec0ff */
[----:B------:R-:W-:-:S03]  /*4db0*/  UISETP.NE.AND UP1, UPT, UR10, URZ, UPT ;  /* 0x000000ff0a00728c */ /* 0x000fc6000bf25270 */
[----:B------:R-:W-:Y:S08]  /*4dc0*/  BRA.U !UP0, `(.L_x_72) ;  /* 0x0000000108447547 */ /* 0x000ff0000b800000 */
[----:B------:R-:W-:-:S09]  /*4dd0*/  ULEA UR6, UR4, UR12, 0x2 ;  /* 0x0000000c04067291 */ /* 0x000fd2000f8e10ff */
[----:B-12---:R-:W2:Y:S02]  /*4de0*/  LDL.128 R12, [UR6+0x200] ;  /* 0x00020006ff0c7983 */ /* 0x006ea40008100c00 */
[----:B------:R-:W1:Y:S02]  /*4df0*/  LDCU.64 UR6, c[0x0][0x3b0] ;  /* 0x00007600ff0677ac */ /* 0x000e640008000a00 */
[----:B-1----:R-:W-:Y:S02]  /*4e00*/  UIMAD.WIDE.U32 UR6, UR4, 0x4, UR6 ;  /* 0x00000004040678a5 */ /* 0x002fe4000f8e0006 */
[----:B------:R-:W-:-:S04]  /*4e10*/  UIADD3 UR4, UPT, UPT, UR4, 0x4, URZ ;  /* 0x0000000404047890 */ /* 0x000fc8000fffe0ff */
[----:B------:R-:W-:Y:S01]  /*4e20*/  IMAD.U32 R16, RZ, RZ, UR6 ;  /* 0x00000006ff107e24 */ /* 0x000fe2000f8e00ff */
[----:B0-----:R-:W-:Y:S01]  /*4e30*/  MOV R21, UR7 ;  /* 0x0000000700157c02 */ /* 0x001fe20008000f00 */
[----:B------:R-:W-:Y:S02]  /*4e40*/  IMAD.U32 R17, RZ, RZ, UR7 ;  /* 0x00000007ff117e24 */ /* 0x000fe4000f8e00ff */
[----:B------:R-:W-:Y:S02]  /*4e50*/  IMAD.U32 R18, RZ, RZ, UR6 ;  /* 0x00000006ff127e24 */ /* 0x000fe4000f8e00ff */
[----:B------:R-:W-:Y:S02]  /*4e60*/  IMAD.U32 R19, RZ, RZ, UR7 ;  /* 0x00000007ff137e24 */ /* 0x000fe4000f8e00ff */
[----:B------:R-:W-:Y:S02]  /*4e70*/  IMAD.U32 R20, RZ, RZ, UR6 ;  /* 0x00000006ff147e24 */ /* 0x000fe4000f8e00ff */
[----:B------:R-:W-:-:S02]  /*4e80*/  IMAD.U32 R22, RZ, RZ, UR6 ;  /* 0x00000006ff167e24 */ /* 0x000fc4000f8e00ff */
[----:B------:R-:W-:Y:S01]  /*4e90*/  IMAD.U32 R23, RZ, RZ, UR7 ;  /* 0x00000007ff177e24 */ /* 0x000fe2000f8e00ff */
[----:B--2---:R3:W-:Y:S04]  /*4ea0*/  STG.E desc[UR8][R16.64], R12 ;  /* 0x0000000c10007986 */ /* 0x0047e8000c101908 */
[----:B------:R3:W-:Y:S04]  /*4eb0*/  STG.E desc[UR8][R18.64+0x4], R13 ;  /* 0x0000040d12007986 */ /* 0x0007e8000c101908 */
[----:B------:R3:W-:Y:S04]  /*4ec0*/  STG.E desc[UR8][R20.64+0x8], R14 ;  /* 0x0000080e14007986 */ /* 0x0007e8000c101908 */
[----:B------:R3:W-:Y:S02]  /*4ed0*/  STG.E desc[UR8][R22.64+0xc], R15 ;  /* 0x00000c0f16007986 */ /* 0x0007e4000c101908 */
.L_x_72:
[----:B------:R-:W-:Y:S05]  /*4ee0*/  BRA.U !UP1, `(.L_x_62) ;  /* 0x0000000109387547 */ /* 0x000fea000b800000 */
[----:B------:R-:W4:Y:S01]  /*4ef0*/  LDCU.64 UR6, c[0x0][0x3b0] ;  /* 0x00007600ff0677ac */ /* 0x000f220008000a00 */
[----:B------:R-:W-:Y:S02]  /*4f00*/  UIMAD UR16, UR4, 0x4, UR11 ;  /* 0x00000004041078a4 */ /* 0x000fe4000f8e020b */
[----:B----4-:R-:W-:Y:S02]  /*4f10*/  UIMAD.WIDE.U32 UR6, UR4, 0x4, UR6 ;  /* 0x00000004040678a5 */ /* 0x010fe4000f8e0006 */
[----:B------:R-:W-:-:S12]  /*4f20*/  UIADD3 UR4, UPT, UPT, -UR10, URZ, URZ ;  /* 0x000000ff0a047290 */ /* 0x000fd8000fffe1ff */
.L_x_73:
[----:B-1234-:R-:W2:Y:S01]  /*4f30*/  LDL R15, [UR16] ;  /* 0x00000010ff0f7983 */ /* 0x01eea20008100800 */
[----:B------:R-:W-:Y:S01]  /*4f40*/  IMAD.U32 R12, RZ, RZ, UR6 ;  /* 0x00000006ff0c7e24 */ /* 0x000fe2000f8e00ff */
[----:B------:R-:W-:Y:S01]  /*4f50*/  UIADD3 UR6, UP0, UPT, UR6, 0x4, URZ ;  /* 0x0000000406067890 */ /* 0x000fe2000ff1e0ff */
[----:B------:R-:W-:Y:S01]  /*4f60*/  IMAD.U32 R13, RZ, RZ, UR7 ;  /* 0x00000007ff0d7e24 */ /* 0x000fe2000f8e00ff */
[----:B------:R-:W-:Y:S02]  /*4f70*/  UIADD3 UR4, UPT, UPT, UR4, 0x1, URZ ;  /* 0x0000000104047890 */ /* 0x000fe4000fffe0ff */
[----:B------:R-:W-:Y:S02]  /*4f80*/  UIADD3.X UR7, UPT, UPT, URZ, UR7, URZ, UP0, !UPT ;  /* 0x00000007ff077290 */ /* 0x000fe400087fe4ff */
[----:B------:R-:W-:Y:S02]  /*4f90*/  UISETP.NE.AND UP0, UPT, UR4, URZ, UPT ;  /* 0x000000ff0400728c */ /* 0x000fe4000bf05270 */
[----:B------:R-:W-:Y:S01]  /*4fa0*/  UIADD3 UR16, UPT, UPT, UR16, 0x4, URZ ;  /* 0x0000000410107890 */ /* 0x000fe2000fffe0ff */
[----:B--2---:R4:W-:Y:S06]  /*4fb0*/  STG.E desc[UR8][R12.64], R15 ;  /* 0x0000000f0c007986 */ /* 0x0049ec000c101908 */
[----:B------:R-:W-:Y:S05]  /*4fc0*/  BRA.U UP0, `(.L_x_73) ;  /* 0xfffffffd00d87547 */ /* 0x000fea000b83ffff */
.L_x_62:
[----:B------:R-:W-:Y:S05]  /*4fd0*/  BSYNC.RECONVERGENT B0 ;  /* 0x0000000000007941 */ /* 0x000fea0003800200 */
.L_x_61:
[----:B------:R-:W-:Y:S01]  /*4fe0*/  BAR.SYNC.DEFER_BLOCKING 0x0 ;  /* 0x0000000000007b1d */ /* 0x000fe20000010000 */
[----:B-1234-:R-:W-:-:S05]  /*4ff0*/  VIADD R13, R3, 0xfffffffe ;  /* 0xfffffffe030d7836 */ /* 0x01efca0000000000 */
[----:B------:R-:W1:Y:S01]  /*5000*/  LDCU UR16, c[0x0][0x380] ;  /* 0x00007000ff1077ac */ /* 0x000e620008000800 */
[----:B------:R-:W-:Y:S01]  /*5010*/  BSSY.RECONVERGENT B0, `(.L_x_74) ;  /* 0x0000061000007945 */ /* 0x000fe20003800200 */
[----:B------:R-:W2:Y:S01]  /*5020*/  LDS R36, [UR17] ;  /* 0x00000011ff247984 */ /* 0x000ea20008000800 */
[----:B-1----:R-:W-:-:S06]  /*5030*/  UISETP.GE.AND UP0, UPT, UR16, 0x2, UPT ;  /* 0x000000021000788c */ /* 0x002fcc000bf06270 */
[----:B------:R-:W-:-:S04]  /*5040*/  PLOP3.LUT P0, PT, PT, PT, UP0, 0x80, 0x8 ;  /* 0x000000000008781c */ /* 0x000fc80003f0f008 */
[CC--:B--2---:R-:W-:Y:S02]  /*5050*/  ISETP.GE.OR P0, PT, R36.reuse, R13.reuse, !P0 ;  /* 0x0000000d2400720c */ /* 0x0c4fe40004706670 */
[----:B------:R-:W-:-:S04]  /*5060*/  ISETP.GE.AND P1, PT, R36, R13, PT ;  /* 0x0000000d2400720c */ /* 0x000fc80003f26270 */
[----:B------:R-:W-:-:S07]  /*5070*/  SEL R3, R36, R3, !P1 ;  /* 0x0000000324037207 */ /* 0x000fce0004800000 */
[----:B------:R-:W-:Y:S05]  /*5080*/  @P0 BRA `(.L_x_75) ;  /* 0x0000000400640947 */ /* 0x000fea0003800000 */
[----:B------:R-:W-:Y:S02]  /*5090*/  UIADD3 UR4, UPT, UPT, UR16, -0x2, URZ ;  /* 0xfffffffe10047890 */ /* 0x000fe4000fffe0ff */
[----:B------:R-:W-:Y:S02]  /*50a0*/  ULOP3.LUT UR17, UR5, 0xf, URZ, 0xc0, !UPT ;  /* 0x0000000f05117892 */ /* 0x000fe4000f8ec0ff */
[----:B------:R-:W-:Y:S02]  /*50b0*/  UISETP.GE.U32.AND UP1, UPT, UR4, 0xf, UPT ;  /* 0x0000000f0400788c */ /* 0x000fe4000bf26070 */
[----:B------:R-:W-:Y:S01]  /*50c0*/  UISETP.NE.AND UP2, UPT, UR17, URZ, UPT ;  /* 0x000000ff1100728c */ /* 0x000fe2000bf45270 */
[----:B------:R-:W-:-:S06]  /*50d0*/  UMOV UR4, URZ ;  /* 0x000000ff00047c82 */ /* 0x000fcc0008000000 */
[----:B------:R-:W-:Y:S05]  /*50e0*/  BRA.U !UP1, `(.L_x_76) ;  /* 0x00000001097c7547 */ /* 0x000fea000b800000 */
[----:B------:R-:W-:Y:S02]  /*50f0*/  UIADD3 UR6, UPT, UPT, UR15, 0x4, URZ ;  /* 0x000000040f067890 */ /* 0x000fe4000fffe0ff */
[----:B------:R-:W-:Y:S02]  /*5100*/  ULOP3.LUT UR4, UR5, 0xfffffff0, URZ, 0xc0, !UPT ;  /* 0xfffffff005047892 */ /* 0x000fe4000f8ec0ff */
[----:B------:R-:W-:Y:S02]  /*5110*/  ULEA UR6, UR14, UR6, 0x18 ;  /* 0x000000060e067291 */ /* 0x000fe4000f8ec0ff */
[----:B------:R-:W-:Y:S02]  /*5120*/  UIADD3 UR10, UPT, UPT, UR13, 0x220, URZ ;  /* 0x000002200d0a7890 */ /* 0x000fe4000fffe0ff */
[----:B------:R-:W-:Y:S02]  /*5130*/  UIADD3 UR7, UPT, UPT, -UR4, URZ, URZ ;  /* 0x000000ff04077290 */ /* 0x000fe4000fffe1ff */
[----:B------:R-:W-:-:S12]  /*5140*/  UIADD3 UR6, UPT, UPT, UR6, 0x20, URZ ;  /* 0x0000002006067890 */ /* 0x000fd8000fffe0ff */
.L_x_77:
[----:B-1----:R-:W-:Y:S01]  /*5150*/  LDS R12, [UR6+-0x20] ;  /* 0xffffe006ff0c7984 */ /* 0x002fe20008000800 */
[----:B------:R-:W-:-:S03]  /*5160*/  UIADD3 UR7, UPT, UPT, UR7, 0x10, URZ ;  /* 0x0000001007077890 */ /* 0x000fc6000fffe0ff */
[----:B------:R-:W-:Y:S01]  /*5170*/  LDS R13, [UR6+-0x1c] ;  /* 0xffffe406ff0d7984 */ /* 0x000fe20008000800 */
[----:B------:R-:W-:-:S03]  /*5180*/  UISETP.NE.AND UP1, UPT, UR7, URZ, UPT ;  /* 0x000000ff0700728c */ /* 0x000fc6000bf25270 */
[----:B------:R-:W-:Y:S04]  /*5190*/  LDS R14, [UR6+-0x18] ;  /* 0xffffe806ff0e7984 */ /* 0x000fe80008000800 */
[----:B------:R-:W1:Y:S04]  /*51a0*/  LDS R15, [UR6+-0x14] ;  /* 0xffffec06ff0f7984 */ /* 0x000e680008000800 */
[----:B------:R-:W-:Y:S04]  /*51b0*/  LDS R16, [UR6+-0x10] ;  /* 0xfffff006ff107984 */ /* 0x000fe80008000800 */
[----:B------:R-:W-:Y:S04]  /*51c0*/  LDS R17, [UR6+-0xc] ;  /* 0xfffff406ff117984 */ /* 0x000fe80008000800 */
[----:B0-----:R-:W-:Y:S04]  /*51d0*/  LDS R18, [UR6+-0x8] ;  /* 0xfffff806ff127984 */ /* 0x001fe80008000800 */
[----:B------:R-:W0:Y:S04]  /*51e0*/  LDS R19, [UR6+-0x4] ;  /* 0xfffffc06ff137984 */ /* 0x000e280008000800 */
[----:B------:R-:W-:Y:S04]  /*51f0*/  LDS R20, [UR6] ;  /* 0x00000006ff147984 */ /* 0x000fe80008000800 */
[----:B------:R-:W-:Y:S04]  /*5200*/  LDS R21, [UR6+0x4] ;  /* 0x00000406ff157984 */ /* 0x000fe80008000800 */
[----:B------:R-:W-:Y:S04]  /*5210*/  LDS R22, [UR6+0x8] ;  /* 0x00000806ff167984 */ /* 0x000fe80008000800 */
[----:B------:R-:W2:Y:S04]  /*5220*/  LDS R23, [UR6+0xc] ;  /* 0x00000c06ff177984 */ /* 0x000ea80008000800 */
[----:B------:R-:W-:Y:S04]  /*5230*/  LDS R24, [UR6+0x10] ;  /* 0x00001006ff187984 */ /* 0x000fe80008000800 */
[----:B------:R-:W-:Y:S04]  /*5240*/  LDS R25, [UR6+0x14] ;  /* 0x00001406ff197984 */ /* 0x000fe80008000800 */
[----:B------:R-:W-:Y:S04]  /*5250*/  LDS R26, [UR6+0x18] ;  /* 0x00001806ff1a7984 */ /* 0x000fe80008000800 */
[----:B------:R-:W3:Y:S01]  /*5260*/  LDS R27, [UR6+0x1c] ;  /* 0x00001c06ff1b7984 */ /* 0x000ee20008000800 */
[----:B------:R-:W-:-:S03]  /*5270*/  UIADD3 UR6, UPT, UPT, UR6, 0x40, URZ ;  /* 0x0000004006067890 */ /* 0x000fc6000fffe0ff */
[----:B-1----:R1:W-:Y:S04]  /*5280*/  STL.128 [UR10+-0x20], R12 ;  /* 0xffffe00cff007987 */ /* 0x0023e80008100c0a */
[----:B0-----:R1:W-:Y:S04]  /*5290*/  STL.128 [UR10+-0x10], R16 ;  /* 0xfffff010ff007987 */ /* 0x0013e80008100c0a */
[----:B--2---:R1:W-:Y:S04]  /*52a0*/  STL.128 [UR10], R20 ;  /* 0x00000014ff007987 */ /* 0x0043e80008100c0a */
[----:B---3--:R1:W-:Y:S01]  /*52b0*/  STL.128 [UR10+0x10], R24 ;  /* 0x00001018ff007987 */ /* 0x0083e20008100c0a */
[----:B------:R-:W-:Y:S01]  /*52c0*/  UIADD3 UR10, UPT, UPT, UR10, 0x40, URZ ;  /* 0x000000400a0a7890 */ /* 0x000fe2000fffe0ff */
[----:B------:R-:W-:Y:S11]  /*52d0*/  BRA.U UP1, `(.L_x_77) ;  /* 0xfffffffd019c7547 */ /* 0x000ff6000b83ffff */
.L_x_76:
[----:B------:R-:W-:Y:S01]  /*52e0*/  IMAD.MOV.U32 R3, RZ, RZ, R36 ;  /* 0x000000ffff037224 */ /* 0x000fe200078e0024 */
[----:B------:R-:W-:Y:S06]  /*52f0*/  BRA.U !UP2, `(.L_x_75) ;  /* 0x000000010ac87547 */ /* 0x000fec000b800000 */
[----:B------:R-:W-:Y:S02]  /*5300*/  UISETP.GE.U32.AND UP1, UPT, UR17, 0x8, UPT ;  /* 0x000000081100788c */ /* 0x000fe4000bf26070 */
[----:B------:R-:W-:-:S04]  /*5310*/  ULOP3.LUT UR7, UR5, 0x7, URZ, 0xc0, !UPT ;  /* 0x0000000705077892 */ /* 0x000fc8000f8ec0ff */
[----:B------:R-:W-:-:S03]  /*5320*/  UISETP.NE.AND UP2, UPT, UR7, URZ, UPT ;  /* 0x000000ff0700728c */ /* 0x000fc6000bf45270 */
[----:B------:R-:W-:Y:S08]  /*5330*/  BRA.U !UP1, `(.L_x_78) ;  /* 0x00000001093c7547 */ /* 0x000ff0000b800000 */
[----:B------:R-:W-:-:S04]  /*5340*/  UIADD3 UR6, UPT, UPT, UR15, 0x4, URZ ;  /* 0x000000040f067890 */ /* 0x000fc8000fffe0ff */
[----:B------:R-:W-:-:S04]  /*5350*/  ULEA UR6, UR14, UR6, 0x18 ;  /* 0x000000060e067291 */ /* 0x000fc8000f8ec0ff */
[----:B------:R-:W-:-:S09]  /*5360*/  ULEA UR6, UR4, UR6, 0x2 ;  /* 0x0000000604067291 */ /* 0x000fd2000f8e10ff */
[----:B-1----:R-:W-:Y:S04]  /*5370*/  LDS R12, [UR6] ;  /* 0x00000006ff0c7984 */ /* 0x002fe80008000800 */
[----:B------:R-:W-:Y:S04]  /*5380*/  LDS R13, [UR6+0x4] ;  /* 0x00000406ff0d7984 */ /* 0x000fe80008000800 */
[----:B------:R-:W-:Y:S04]  /*5390*/  LDS R14, [UR6+0x8] ;  /* 0x00000806ff0e7984 */ /* 0x000fe80008000800 */
[----:B------:R-:W1:Y:S04]  /*53a0*/  LDS R15, [UR6+0xc] ;  /* 0x00000c06ff0f7984 */ /* 0x000e680008000800 */
[----:B------:R-:W-:Y:S04]  /*53b0*/  LDS R16, [UR6+0x10] ;  /* 0x00001006ff107984 */ /* 0x000fe80008000800 */
[----:B------:R-:W-:Y:S04]  /*53c0*/  LDS R17, [UR6+0x14] ;  /* 0x00001406ff117984 */ /* 0x000fe80008000800 */
[----:B0-----:R-:W-:Y:S04]  /*53d0*/  LDS R18, [UR6+0x18] ;  /* 0x00001806ff127984 */ /* 0x001fe80008000800 */
[----:B------:R-:W0:Y:S01]  /*53e0*/  LDS R19, [UR6+0x1c] ;  /* 0x00001c06ff137984 */ /* 0x000e220008000800 */
[----:B------:R-:W-:-:S02]  /*53f0*/  ULEA UR6, UR4, UR11, 0x2 ;  /* 0x0000000b04067291 */ /* 0x000fc4000f8e10ff */
[----:B------:R-:W-:-:S07]  /*5400*/  UIADD3 UR4, UPT, UPT, UR4, 0x8, URZ ;  /* 0x0000000804047890 */ /* 0x000fce000fffe0ff */
[----:B-1----:R2:W-:Y:S04]  /*5410*/  STL.128 [UR6], R12 ;  /* 0x0000000cff007987 */ /* 0x0025e80008100c06 */
[----:B0-----:R2:W-:Y:S02]  /*5420*/  STL.128 [UR6+0x10], R16 ;  /* 0x00001010ff007987 */ /* 0x0015e40008100c06 */
.L_x_78:
        /* <DEDUP_REMOVED lines=9> */
[----:B-12---:R-:W-:Y:S04]  /*54c0*/  LDS R12, [UR7] ;  /* 0x00000007ff0c7984 */ /* 0x006fe80008000800 */
[----:B------:R-:W-:Y:S04]  /*54d0*/  LDS R13, [UR7+0x4] ;  /* 0x00000407ff0d7984 */ /* 0x000fe80008000800 */
[----:B------:R-:W-:Y:S04]  /*54e0*/  LDS R14, [UR7+0x8] ;  /* 0x00000807ff0e7984 */ /* 0x000fe80008000800 */
[----:B------:R-:W1:Y:S01]  /*54f0*/  LDS R15, [UR7+0xc] ;  /* 0x00000c07ff0f7984 */ /* 0x000e620008000800 */
[----:B------:R-:W-:-:S02]  /*5500*/  ULEA UR7, UR4, UR11, 0x2 ;  /* 0x0000000b04077291 */ /* 0x000fc4000f8e10ff */
[----:B------:R-:W-:-:S07]  /*5510*/  UIADD3 UR4, UPT, UPT, UR4, 0x4, URZ ;  /* 0x0000000404047890 */ /* 0x000fce000fffe0ff */
[----:B-1----:R3:W-:Y:S05]  /*5520*/  STL.128 [UR7], R12 ;  /* 0x0000000cff007987 */ /* 0x0027ea0008100c07 */
.L_x_79:
[----:B------:R-:W-:Y:S01]  /*5530*/  IMAD.MOV.U32 R3, RZ, RZ, R36 ;  /* 0x000000ffff037224 */ /* 0x000fe200078e0024 */
[----:B------:R-:W-:Y:S06]  /*5540*/  BRA.U !UP2, `(.L_x_75) ;  /* 0x000000010a347547 */ /* 0x000fec000b800000 */
[----:B------:R-:W-:Y:S02]  /*5550*/  UIADD3 UR7, UPT, UPT, UR15, 0x4, URZ ;  /* 0x000000040f077890 */ /* 0x000fe4000fffe0ff */
[----:B------:R-:W-:Y:S02]  /*5560*/  UIMAD UR10, UR4, 0x4, UR11 ;  /* 0x00000004040a78a4 */ /* 0x000fe4000f8e020b */
[----:B------:R-:W-:Y:S02]  /*5570*/  ULEA UR7, UR14, UR7, 0x18 ;  /* 0x000000070e077291 */ /* 0x000fe4000f8ec0ff */
[----:B------:R-:W-:Y:S02]  /*5580*/  UIADD3 UR6, UPT, UPT, -UR6, URZ, URZ ;  /* 0x000000ff06067290 */ /* 0x000fe4000fffe1ff */
[----:B------:R-:W-:-:S12]  /*5590*/  ULEA UR4, UR4, UR7, 0x2 ;  /* 0x0000000704047291 */ /* 0x000fd8000f8e10ff */
.L_x_80:
[----:B----4-:R-:W4:Y:S01]  /*55a0*/  LDS R3, [UR4] ;  /* 0x00000004ff037984 */ /* 0x010f220008000800 */
[----:B------:R-:W-:Y:S02]  /*55b0*/  UIADD3 UR6, UPT, UPT, UR6, 0x1, URZ ;  /* 0x0000000106067890 */ /* 0x000fe4000fffe0ff */
[----:B------:R-:W-:Y:S02]  /*55c0*/  UIADD3 UR4, UPT, UPT, UR4, 0x4, URZ ;  /* 0x0000000404047890 */ /* 0x000fe4000fffe0ff */
[----:B------:R-:W-:Y:S01]  /*55d0*/  UISETP.NE.AND UP1, UPT, UR6, URZ, UPT ;  /* 0x000000ff0600728c */ /* 0x000fe2000bf25270 */
[----:B----4-:R4:W-:Y:S01]  /*55e0*/  STL [UR10], R3 ;  /* 0x00000003ff007987 */ /* 0x0109e2000810080a */
[----:B------:R-:W-:-:S07]  /*55f0*/  UIADD3 UR10, UPT, UPT, UR10, 0x4, URZ ;  /* 0x000000040a0a7890 */ /* 0x000fce000fffe0ff */
[----:B------:R-:W-:Y:S05]  /*5600*/  BRA.U UP1, `(.L_x_80) ;  /* 0xfffffffd01e47547 */ /* 0x000fea000b83ffff */
[----:B----4-:R-:W-:-:S07]  /*5610*/  IMAD.MOV.U32 R3, RZ, RZ, R36 ;  /* 0x000000ffff037224 */ /* 0x010fce00078e0024 */
.L_x_75:
[----:B------:R-:W-:Y:S05]  /*5620*/  BSYNC.RECONVERGENT B0 ;  /* 0x0000000000007941 */ /* 0x000fea0003800200 */
.L_x_74:
[----:B------:R-:W-:Y:S05]  /*5630*/  BRA.U !UP0, `(.L_x_81) ;  /* 0x00000005086c7547 */ /* 0x000fea000b800000 */
[----:B------:R-:W-:Y:S01]  /*5640*/  UIADD3 UR4, UPT, UPT, UR16, -0x2, URZ ;  /* 0xfffffffe10047890 */ /* 0x000fe2000fffe0ff */
[----:B------:R-:W-:Y:S01]  /*5650*/  IMAD.MOV.U32 R37, RZ, RZ, RZ ;  /* 0x000000ffff257224 */ /* 0x000fe200078e00ff */
[----:B------:R-:W-:Y:S02]  /*5660*/  ULOP3.LUT UR7, UR5, 0xf, URZ, 0xc0, !UPT ;  /* 0x0000000f05077892 */ /* 0x000fe4000f8ec0ff */
[----:B------:R-:W-:Y:S02]  /*5670*/  UISETP.GE.U32.AND UP0, UPT, UR4, 0xf, UPT ;  /* 0x0000000f0400788c */ /* 0x000fe4000bf06070 */
[----:B------:R-:W-:-:S07]  /*5680*/  UISETP.NE.AND UP1, UPT, UR7, URZ, UPT ;  /* 0x000000ff0700728c */ /* 0x000fce000bf25270 */
[----:B------:R-:W-:Y:S05]  /*5690*/  BRA.U !UP0, `(.L_x_82) ;  /* 0x0000000108907547 */ /* 0x000fea000b800000 */
[----:B------:R-:W4:Y:S01]  /*56a0*/  LDC.64 R28, c[0x0][0x390] ;  /* 0x0000e400ff1c7b82 */ /* 0x000f220000000a00 */
[----:B------:R-:W-:Y:S02]  /*56b0*/  ULOP3.LUT UR10, UR5, 0xfffffff0, URZ, 0xc0, !UPT ;  /* 0xfffffff0050a7892 */ /* 0x000fe4000f8ec0ff */
[----:B------:R-:W-:Y:S02]  /*56c0*/  UIADD3 UR6, UPT, UPT, UR13, 0x220, URZ ;  /* 0x000002200d067890 */ /* 0x000fe4000fffe0ff */
[----:B------:R-:W-:Y:S02]  /*56d0*/  UIADD3 UR4, UPT, UPT, -UR10, URZ, URZ ;  /* 0x000000ff0a047290 */ /* 0x000fe4000fffe1ff */
[----:B------:R-:W-:Y:S02]  /*56e0*/  IMAD.U32 R37, RZ, RZ, UR10 ;  /* 0x0000000aff257e24 */ /* 0x000fe4000f8e00ff */
[----:B----4-:R-:W-:-:S03]  /*56f0*/  IMAD.WIDE R28, R2, 0x4, R28 ;  /* 0x00000004021c7825 */ /* 0x010fc600078e021c */
[----:B------:R-:W-:-:S04]  /*5700*/  IADD3 R36, P0, PT, R28, 0x20, RZ ;  /* 0x000000201c247810 */ /* 0x000fc80007f1e0ff */
[----:B------:R-:W-:-:S09]  /*5710*/  IADD3.X R41, PT, PT, RZ, R29, RZ, P0, !PT ;  /* 0x0000001dff297210 */ /* 0x000fd200007fe4ff */
.L_x_83:
[----:B0123--:R-:W2:Y:S04]  /*5720*/  LDL.128 R12, [UR6+-0x20] ;  /* 0xffffe006ff0c7983 */ /* 0x00fea80008100c00 */
[----:B0-----:R-:W3:Y:S04]  /*5730*/  LDL.128 R16, [UR6+-0x10] ;  /* 0xfffff006ff107983 */ /* 0x001ee80008100c00 */
[----:B------:R-:W4:Y:S04]  /*5740*/  LDL.128 R20, [UR6] ;  /* 0x00000006ff147983 */ /* 0x000f280008100c00 */
[----:B------:R-:W5:Y:S01]  /*5750*/  LDL.128 R24, [UR6+0x10] ;  /* 0x00001006ff187983 */ /* 0x000f620008100c00 */
[----:B------:R-:W-:Y:S01]  /*5760*/  IMAD.MOV.U32 R38, RZ, RZ, R36 ;  /* 0x000000ffff267224 */ /* 0x000fe200078e0024 */
[----:B------:R-:W-:Y:S01]  /*5770*/  UIADD3 UR4, UPT, UPT, UR4, 0x10, URZ ;  /* 0x0000001004047890 */ /* 0x000fe2000fffe0ff */
[----:B------:R-:W-:Y:S01]  /*5780*/  IMAD.MOV.U32 R39, RZ, RZ, R41 ;  /* 0x000000ffff277224 */ /* 0x000fe200078e0029 */
[----:B------:R-:W-:-:S02]  /*5790*/  UIADD3 UR6, UPT, UPT, UR6, 0x40, URZ ;  /* 0x0000004006067890 */ /* 0x000fc4000fffe0ff */
[----:B------:R-:W-:Y:S01]  /*57a0*/  UISETP.NE.AND UP0, UPT, UR4, URZ, UPT ;  /* 0x000000ff0400728c */ /* 0x000fe2000bf05270 */
[----:B------:R-:W-:-:S05]  /*57b0*/  IADD3 R36, P0, PT, R38, 0x40, RZ ;  /* 0x0000004026247810 */ /* 0x000fca0007f1e0ff */
        /* <DEDUP_REMOVED lines=18> */
.L_x_82:
[----:B------:R-:W-:Y:S05]  /*58e0*/  BRA.U !UP1, `(.L_x_81) ;  /* 0x0000000109c07547 */ /* 0x000fea000b800000 */
[----:B------:R-:W-:Y:S02]  /*58f0*/  UISETP.GE.U32.AND UP0, UPT, UR7, 0x8, UPT ;  /* 0x000000080700788c */ /* 0x000fe4000bf06070 */
[----:B------:R-:W-:-:S04]  /*5900*/  ULOP3.LUT UR6, UR5, 0x7, URZ, 0xc0, !UPT ;  /* 0x0000000705067892 */ /* 0x000fc8000f8ec0ff */
[----:B------:R-:W-:-:S03]  /*5910*/  UISETP.NE.AND UP1, UPT, UR6, URZ, UPT ;  /* 0x000000ff0600728c */ /* 0x000fc6000bf25270 */
[----:B------:R-:W-:Y:S08]  /*5920*/  BRA.U !UP0, `(.L_x_84) ;  /* 0x0000000108347547 */ /* 0x000ff0000b800000 */
[----:B01----:R-:W-:-:S05]  /*5930*/  LEA R22, R37, UR12, 0x2 ;  /* 0x0000000c25167c11 */ /* 0x003fca000f8e10ff */
[----:B--23--:R-:W2:Y:S04]  /*5940*/  LDL.128 R12, [R22+0x200] ;  /* 0x00020000160c7983 */ /* 0x00cea80000100c00 */
[----:B------:R-:W3:Y:S01]  /*5950*/  LDL.128 R16, [R22+0x210] ;  /* 0x0002100016107983 */ /* 0x000ee20000100c00 */
[----:B------:R-:W-:-:S04]  /*5960*/  IMAD.WIDE.U32 R20, R37, 0x4, R28 ;  /* 0x0000000425147825 */ /* 0x000fc800078e001c */
[----:B------:R-:W-:Y:S01]  /*5970*/  VIADD R37, R37, 0x8 ;  /* 0x0000000825257836 */ /* 0x000fe20000000000 */
        /* <DEDUP_REMOVED lines=8> */
.L_x_84:
[----:B------:R-:W-:Y:S05]  /*5a00*/  BRA.U !UP1, `(.L_x_81) ;  /* 0x0000000109787547 */ /* 0x000fea000b800000 */
[----:B------:R-:W-:Y:S02]  /*5a10*/  UISETP.GE.U32.AND UP0, UPT, UR6, 0x4, UPT ;  /* 0x000000040600788c */ /* 0x000fe4000bf06070 */
[----:B------:R-:W-:-:S04]  /*5a20*/  ULOP3.LUT UR4, UR5, 0x3, URZ, 0xc0, !UPT ;  /* 0x0000000305047892 */ /* 0x000fc8000f8ec0ff */
[----:B------:R-:W-:-:S03]  /*5a30*/  UISETP.NE.AND UP1, UPT, UR4, URZ, UPT ;  /* 0x000000ff0400728c */ /* 0x000fc6000bf25270 */
[----:B------:R-:W-:Y:S08]  /*5a40*/  BRA.U !UP0, `(.L_x_85) ;  /* 0x0000000108207547 */ /* 0x000ff0000b800000 */
[----:B01234-:R-:W-:-:S06]  /*5a50*/  LEA R12, R37, UR12, 0x2 ;  /* 0x0000000c250c7c11 */ /* 0x01ffcc000f8e10ff */
[----:B------:R-:W2:Y:S01]  /*5a60*/  LDL.128 R12, [R12+0x200] ;  /* 0x000200000c0c7983 */ /* 0x000ea20000100c00 */
[----:B------:R-:W-:-:S04]  /*5a70*/  IMAD.WIDE.U32 R28, R37, 0x4, R28 ;  /* 0x00000004251c7825 */ /* 0x000fc800078e001c */
[----:B------:R-:W-:Y:S01]  /*5a80*/  VIADD R37, R37, 0x4 ;  /* 0x0000000425257836 */ /* 0x000fe20000000000 */
[----:B--2---:R0:W-:Y:S04]  /*5a90*/  STG.E desc[UR8][R28.64], R12 ;  /* 0x0000000c1c007986 */ /* 0x0041e8000c101908 */
[----:B------:R0:W-:Y:S04]  /*5aa0*/  STG.E desc[UR8][R28.64+0x4], R13 ;  /* 0x0000040d1c007986 */ /* 0x0001e8000c101908 */
[----:B------:R0:W-:Y:S04]  /*5ab0*/  STG.E desc[UR8][R28.64+0x8], R14 ;  /* 0x0000080e1c007986 */ /* 0x0001e8000c101908 */
[----:B------:R0:W-:Y:S02]  /*5ac0*/  STG.E desc[UR8][R28.64+0xc], R15 ;  /* 0x00000c0f1c007986 */ /* 0x0001e4000c101908 */
.L_x_85:
[----:B------:R-:W-:Y:S05]  /*5ad0*/  BRA.U !UP1, `(.L_x_81) ;  /* 0x0000000109447547 */ /* 0x000fea000b800000 */
[----:B------:R-:W5:Y:S01]  /*5ae0*/  LDCU.64 UR6, c[0x0][0x390] ;  /* 0x00007200ff0677ac */ /* 0x000f620008000a00 */
[----:B01234-:R-:W-:Y:S01]  /*5af0*/  IMAD.WIDE.U32 R12, R37, 0x4, RZ ;  /* 0x00000004250c7825 */ /* 0x01ffe200078e00ff */
[----:B------:R-:W-:-:S03]  /*5b00*/  UIADD3 UR4, UPT, UPT, -UR4, URZ, URZ ;  /* 0x000000ff04047290 */ /* 0x000fc6000fffe1ff */
[----:B------:R-:W-:-:S04]  /*5b10*/  IMAD.WIDE R14, R2, 0x4, R12 ;  /* 0x00000004020e7825 */ /* 0x000fc800078e020c */
[----:B------:R-:W-:Y:S01]  /*5b20*/  VIADD R2, R12, UR11 ;  /* 0x0000000b0c027c36 */ /* 0x000fe20008000000 */
[----:B-----5:R-:W-:-:S04]  /*5b30*/  IADD3 R14, P0, PT, R14, UR6, RZ ;  /* 0x000000060e0e7c10 */ /* 0x020fc8000ff1e0ff */
[----:B------:R-:W-:-:S09]  /*5b40*/  IADD3.X R17, PT, PT, R15, UR7, RZ, P0, !PT ;  /* 0x000000070f117c10 */ /* 0x000fd200087fe4ff */
.L_x_86:
[----:B0-----:R0:W2:Y:S01]  /*5b50*/  LDL R15, [R2] ;  /* 0x00000000020f7983 */ /* 0x0010a20000100800 */
[----:B------:R-:W-:Y:S01]  /*5b60*/  IMAD.MOV.U32 R12, RZ, RZ, R14 ;  /* 0x000000ffff0c7224 */ /* 0x000fe200078e000e */
[----:B------:R-:W-:Y:S01]  /*5b70*/  UIADD3 UR4, UPT, UPT, UR4, 0x1, URZ ;  /* 0x0000000104047890 */ /* 0x000fe2000fffe0ff */
[--C-:B------:R-:W-:Y:S01]  /*5b80*/  IMAD.MOV.U32 R13, RZ, RZ, R17.reuse ;  /* 0x000000ffff0d7224 */ /* 0x100fe200078e0011 */
[----:B------:R-:W-:Y:S02]  /*5b90*/  IADD3 R14, P0, PT, R14, 0x4, RZ ;  /* 0x000000040e0e7810 */ /* 0x000fe40007f1e0ff */
[----:B------:R-:W-:Y:S01]  /*5ba0*/  UISETP.NE.AND UP0, UPT, UR4, URZ, UPT ;  /* 0x000000ff0400728c */ /* 0x000fe2000bf05270 */
[----:B0-----:R-:W-:Y:S02]  /*5bb0*/  VIADD R2, R2, 0x4 ;  /* 0x0000000402027836 */ /* 0x001fe40000000000 */
[----:B------:R-:W-:Y:S01]  /*5bc0*/  IMAD.X R17, RZ, RZ, R17, P0 ;  /* 0x000000ffff117224 */ /* 0x000fe200000e0611 */
[----:B--2---:R0:W-:Y:S05]  /*5bd0*/  STG.E desc[UR8][R12.64], R15 ;  /* 0x0000000f0c007986 */ /* 0x0041ea000c101908 */
[----:B------:R-:W-:Y:S05]  /*5be0*/  BRA.U UP0, `(.L_x_86) ;  /* 0xfffffffd00d87547 */ /* 0x000fea000b83ffff */
.L_x_81:
[----:B------:R-:W-:Y:S04]  /*5bf0*/  STG.E desc[UR8][R34.64], R3 ;  /* 0x0000000322007986 */ /* 0x000fe8000c101908 */
[----:B------:R-:W-:Y:S04]  /*5c00*/  STG.E.64 desc[UR8][R32.64], R4 ;  /* 0x0000000420007986 */ /* 0x000fe8000c101b08 */
[----:B------:R-:W-:Y:S04]  /*5c10*/  STG.E.64 desc[UR8][R32.64+0x8], R6 ;  /* 0x0000080620007986 */ /* 0x000fe8000c101b08 */
[----:B------:R-:W-:Y:S04]  /*5c20*/  STG.E.64 desc[UR8][R32.64+0x10], R8 ;  /* 0x0000100820007986 */ /* 0x000fe8000c101b08 */
[----:B------:R-:W-:Y:S04]  /*5c30*/  STG.E.64 desc[UR8][R32.64+0x18], R10 ;  /* 0x0000180a20007986 */ /* 0x000fe8000c101b08 */
[----:B------:R-:W-:Y:S04]  /*5c40*/  STG.E.64 desc[UR8][R32.64+0x28], R30 ;  /* 0x0000281e20007986 */ /* 0x000fe8000c101b08 */
[----:B------:R-:W-:Y:S01]  /*5c50*/  STG.E desc[UR8][R32.64+0x20], R0 ;  /* 0x0000200020007986 */ /* 0x000fe2000c101908 */
[----:B------:R-:W-:Y:S05]  /*5c60*/  EXIT ;  /* 0x000000000000794d */ /* 0x000fea0003800000 */
.L_x_87:
[----:B------:R-:W-:-:S00]  /*5c70*/  BRA `(.L_x_87) ;  /* 0xfffffffc00fc7947 */ /* 0x000fc0000383ffff */
[----:B------:R-:W-:-:S00]  /*5c80*/  NOP ;  /* 0x0000000000007918 */ /* 0x000fc00000000000 */
[----:B------:R-:W-:-:S00]  /*5c90*/  NOP ;  /* 0x0000000000007918 */ /* 0x000fc00000000000 */
[----:B------:R-:W-:-:S00]  /*5ca0*/  NOP ;  /* 0x0000000000007918 */ /* 0x000fc00000000000 */
[----:B------:R-:W-:-:S00]  /*5cb0*/  NOP ;  /* 0x0000000000007918 */ /* 0x000fc00000000000 */
[----:B------:R-:W-:-:S00]  /*5cc0*/  NOP ;  /* 0x0000000000007918 */ /* 0x000fc00000000000 */
[----:B------:R-:W-:-:S00]  /*5cd0*/  NOP ;  /* 0x0000000000007918 */ /* 0x000fc00000000000 */
[----:B------:R-:W-:-:S00]  /*5ce0*/  NOP ;  /* 0x0000000000007918 */ /* 0x000fc00000000000 */
[----:B------:R-:W-:-:S00]  /*5cf0*/  NOP ;  /* 0x0000000000007918 */ /* 0x000fc00000000000 */
.L_x_194:


//--------------------- .text._Z12setup_kerneliP17curandStateXORWOWPiS1_PKiy --------------------------
	.section	.text._Z12setup_kerneliP17curandStateXORWOWPiS1_PKiy,"ax",@progbits
	.align	128
        .global         _Z12setup_kerneliP17curandStateXORWOWPiS1_PKiy
        .type           _Z12setup_kerneliP17curandStateXORWOWPiS1_PKiy,@function
        .size           _Z12setup_kerneliP17curandStateXORWOWPiS1_PKiy,(.L_x_195 - _Z12setup_kerneliP17curandStateXORWOWPiS1_PKiy)
        .other          _Z12setup_kerneliP17curandStateXORWOWPiS1_PKiy,@"STO_CUDA_ENTRY STV_DEFAULT"
_Z12setup_kerneliP17curandStateXORWOWPiS1_PKiy:
.text._Z12setup_kerneliP17curandStateXORWOWPiS1_PKiy:
[----:B------:R-:W0:Y:S01]  /*0000*/  LDC R1, c[0x0][0x37c] ;  /* 0x0000df00ff017b82 */ /* 0x000e220000000800 */
[----:B------:R-:W1:Y:S07]  /*0010*/  S2R R2, SR_TID.X ;  /* 0x0000000000027919 */ /* 0x000e6e0000002100 */
[----:B------:R-:W2:Y:S01]  /*0020*/  LDC.64 R8, c[0x0][0x3a8] ;  /* 0x0000ea00ff087b82 */ /* 0x000ea20000000a00 */
[----:B------:R-:W3:Y:S01]  /*0030*/  LDCU.64 UR8, c[0x0][0x358] ;  /* 0x00006b00ff0877ac */ /* 0x000ee20008000a00 */
[----:B------:R-:W-:Y:S01]  /*0040*/  BSSY.RECONVERGENT B0, `(.L_x_88) ;  /* 0x00000ea000007945 */ /* 0x000fe20003800200 */
[----:B0-----:R-:W-:-:S05]  /*0050*/  VIADD R1, R1, 0xfffffe00 ;  /* 0xfffffe0001017836 */ /* 0x001fca0000000000 */
[----:B------:R-:W1:Y:S08]  /*0060*/  S2UR UR4, SR_CTAID.X ;  /* 0x00000000000479c3 */ /* 0x000e700000002500 */
[----:B------:R-:W1:Y:S08]  /*0070*/  LDC R7, c[0x0][0x360] ;  /* 0x0000d800ff077b82 */ /* 0x000e700000000800 */
[----:B------:R-:W0:Y:S01]  /*0080*/  LDC.64 R4, c[0x0][0x388] ;  /* 0x0000e200ff047b82 */ /* 0x000e220000000a00 */
[----:B--2---:R-:W-:-:S02]  /*0090*/  LOP3.LUT R0, R8, 0xaad26b49, RZ, 0x3c, !PT ;  /* 0xaad26b4908007812 */ /* 0x004fc400078e3cff */
[----:B------:R-:W-:-:S03]  /*00a0*/  LOP3.LUT R3, R9, 0xf7dcefdd, RZ, 0x3c, !PT ;  /* 0xf7dcefdd09037812 */ /* 0x000fc600078e3cff */
[----:B------:R-:W-:Y:S02]  /*00b0*/  IMAD R0, R0, 0x4182bed5, RZ ;  /* 0x4182bed500007824 */ /* 0x000fe400078e02ff */
[----:B------:R-:W-:Y:S02]  /*00c0*/  IMAD R3, R3, -0x658354e5, RZ ;  /* 0x9a7cab1b03037824 */ /* 0x000fe400078e02ff */
[C---:B------:R-:W-:Y:S01]  /*00d0*/  VIADD R11, R0.reuse, 0x583f19 ;  /* 0x00583f19000b7836 */ /* 0x040fe20000000000 */
[C---:B------:R-:W-:Y:S01]  /*00e0*/  LOP3.LUT R8, R0.reuse, 0x159a55e5, RZ, 0x3c, !PT ;  /* 0x159a55e500087812 */ /* 0x040fe200078e3cff */
[C---:B------:R-:W-:Y:S01]  /*00f0*/  VIADD R9, R3.reuse, 0x1f123bb5 ;  /* 0x1f123bb503097836 */ /* 0x040fe20000000000 */
[----:B------:R-:W-:Y:S02]  /*0100*/  IADD3 R6, PT, PT, R0, 0x64f0c9, R3 ;  /* 0x0064f0c900067810 */ /* 0x000fe40007ffe003 */
[----:B------:R-:W-:Y:S01]  /*0110*/  LOP3.LUT R10, R3, 0x5491333, RZ, 0x3c, !PT ;  /* 0x05491333030a7812 */ /* 0x000fe200078e3cff */
[----:B-1----:R-:W-:-:S02]  /*0120*/  IMAD R2, R7, UR4, R2 ;  /* 0x0000000407027c24 */ /* 0x002fc4000f8e0202 */
[----:B------:R-:W-:-:S03]  /*0130*/  VIADD R7, R0, 0x75bcd15 ;  /* 0x075bcd1500077836 */ /* 0x000fc60000000000 */
[C---:B------:R-:W-:Y:S02]  /*0140*/  ISETP.NE.AND P0, PT, R2.reuse, RZ, PT ;  /* 0x000000ff0200720c */ /* 0x040fe40003f05270 */
[----:B------:R-:W-:Y:S01]  /*0150*/  SHF.R.S32.HI R0, RZ, 0x1f, R2 ;  /* 0x0000001fff007819 */ /* 0x000fe20000011402 */
[----:B0-----:R-:W-:-:S05]  /*0160*/  IMAD.WIDE R4, R2, 0x30, R4 ;  /* 0x0000003002047825 */ /* 0x001fca00078e0204 */
[----:B---3--:R0:W-:Y:S04]  /*0170*/  STG.E.64 desc[UR8][R4.64], R6 ;  /* 0x0000000604007986 */ /* 0x0081e8000c101b08 */
[----:B------:R0:W-:Y:S04]  /*0180*/  STG.E.64 desc[UR8][R4.64+0x8], R8 ;  /* 0x0000080804007986 */ /* 0x0001e8000c101b08 */
[----:B------:R0:W-:Y:S01]  /*0190*/  STG.E.64 desc[UR8][R4.64+0x10], R10 ;  /* 0x0000100a04007986 */ /* 0x0001e2000c101b08 */
[----:B------:R-:W-:Y:S05]  /*01a0*/  @!P0 BRA `(.L_x_89) ;  /* 0x0000000c004c8947 */ /* 0x000fea0003800000 */
[----:B------:R-:W-:Y:S02]  /*01b0*/  IMAD.MOV.U32 R3, RZ, RZ, RZ ;  /* 0x000000ffff037224 */ /* 0x000fe400078e00ff */
[----:B------:R-:W-:-:S07]  /*01c0*/  IMAD.MOV.U32 R13, RZ, RZ, R2 ;  /* 0x000000ffff0d7224 */ /* 0x000fce00078e0002 */
.L_x_95:
[----:B0-----:R-:W-:Y:S01]  /*01d0*/  LOP3.LUT R4, R13, 0x3, RZ, 0xc0, !PT ;  /* 0x000000030d047812 */ /* 0x001fe200078ec0ff */
[----:B------:R-:W-:Y:S03]  /*01e0*/  BSSY.RECONVERGENT B1, `(.L_x_90) ;  /* 0x00000c9000017945 */ /* 0x000fe60003800200 */
[----:B------:R-:W-:-:S04]  /*01f0*/  ISETP.NE.U32.AND P0, PT, R4, RZ, PT ;  /* 0x000000ff0400720c */ /* 0x000fc80003f05070 */
[----:B------:R-:W-:-:S13]  /*0200*/  ISETP.NE.AND.EX P0, PT, RZ, RZ, PT, P0 ;  /* 0x000000ffff00720c */ /* 0x000fda0003f05300 */
[----:B------:R-:W-:Y:S05]  /*0210*/  @!P0 BRA `(.L_x_91) ;  /* 0x0000000c00148947 */ /* 0x000fea0003800000 */
[----:B------:R-:W0:Y:S01]  /*0220*/  LDC.64 R8, c[0x4][RZ] ;  /* 0x01000000ff087b82 */ /* 0x000e220000000a00 */
[----:B------:R-:W-:Y:S02]  /*0230*/  IMAD.MOV.U32 R12, RZ, RZ, RZ ;  /* 0x000000ffff0c7224 */ /* 0x000fe400078e00ff */
[----:B0-----:R-:W-:-:S07]  /*0240*/  IMAD.WIDE.U32 R8, R3, 0xc80, R8 ;  /* 0x00000c8003087825 */ /* 0x001fce00078e0008 */
.L_x_94:
[----:B0-----:R-:W-:Y:S02]  /*0250*/  CS2R R14, SRZ ;  /* 0x00000000000e7805 */ /* 0x001fe4000001ff00 */
[----:B------:R-:W-:Y:S02]  /*0260*/  CS2R R4, SRZ ;  /* 0x0000000000047805 */ /* 0x000fe4000001ff00 */
[----:B------:R-:W-:-:S07]  /*0270*/  CS2R R6, SRZ ;  /* 0x0000000000067805 */ /* 0x000fce000001ff00 */
.L_x_93:
[----:B------:R-:W0:Y:S02]  /*0280*/  LDC.64 R10, c[0x0][0x388] ;  /* 0x0000e200ff0a7b82 */ /* 0x000e240000000a00 */
[----:B0-----:R-:W-:-:S04]  /*0290*/  IMAD.WIDE R10, R2, 0x30, R10 ;  /* 0x00000030020a7825 */ /* 0x001fc800078e020a */
[----:B------:R-:W-:-:S05]  /*02a0*/  IMAD.WIDE.U32 R10, R15, 0x4, R10 ;  /* 0x000000040f0a7825 */ /* 0x000fca00078e000a */
[----:B------:R0:W5:Y:S01]  /*02b0*/  LDG.E R16, desc[UR8][R10.64+0x4] ;  /* 0x000004080a107981 */ /* 0x000162000c1e1900 */
[----:B------:R-:W-:-:S07]  /*02c0*/  IMAD.MOV.U32 R17, RZ, RZ, RZ ;  /* 0x000000ffff117224 */ /* 0x000fce00078e00ff */
.L_x_92:
[----:B-----5:R-:W-:Y:S01]  /*02d0*/  SHF.R.U32.HI R22, RZ, R17, R16 ;  /* 0x00000011ff167219 */ /* 0x020fe20000011610 */
[----:B0-----:R-:W-:-:S03]  /*02e0*/  IMAD.SHL.U32 R10, R15, 0x20, RZ ;  /* 0x000000200f0a7824 */ /* 0x001fc600078e00ff */
[----:B------:R-:W-:Y:S01]  /*02f0*/  LOP3.LUT R11, R22, 0x1, RZ, 0xc0, !PT ;  /* 0x00000001160b7812 */ /* 0x000fe200078ec0ff */
[----:B------:R-:W-:-:S03]  /*0300*/  IMAD.IADD R10, R10, 0x1, R17 ;  /* 0x000000010a0a7824 */ /* 0x000fc600078e0211 */
[----:B------:R-:W-:Y:S01]  /*0310*/  ISETP.NE.U32.AND P0, PT, R11, 0x1, PT ;  /* 0x000000010b00780c */ /* 0x000fe20003f05070 */
[----:B------:R-:W-:-:S03]  /*0320*/  IMAD R11, R10, 0x5, RZ ;  /* 0x000000050a0b7824 */ /* 0x000fc600078e02ff */
[----:B------:R-:W-:Y:S01]  /*0330*/  R2P PR, R22, 0x7e ;  /* 0x0000007e16007804 */ /* 0x000fe20000000000 */
[----:B------:R-:W-:-:S08]  /*0340*/  IMAD.WIDE.U32 R10, R11, 0x4, R8 ;  /* 0x000000040b0a7825 */ /* 0x000fd000078e0008 */
[----:B------:R-:W2:Y:S04]  /*0350*/  @!P0 LDG.E R19, desc[UR8][R10.64] ;  /* 0x000000080a138981 */ /* 0x000ea8000c1e1900 */
[----:B------:R-:W3:Y:S04]  /*0360*/  @P1 LDG.E R21, desc[UR8][R10.64+0x14] ;  /* 0x000014080a151981 */ /* 0x000ee8000c1e1900 */
[----:B------:R-:W4:Y:S04]  /*0370*/  @!P0 LDG.E R18, desc[UR8][R10.64+0x10] ;  /* 0x000010080a128981 */ /* 0x000f28000c1e1900 */
[----:B------:R-:W4:Y:S04]  /*0380*/  @P2 LDG.E R23, desc[UR8][R10.64+0x28] ;  /* 0x000028080a172981 */ /* 0x000f28000c1e1900 */
[----:B------:R-:W4:Y:S04]  /*0390*/  @P1 LDG.E R20, desc[UR8][R10.64+0x24] ;  /* 0x000024080a141981 */ /* 0x000f28000c1e1900 */
[----:B------:R-:W4:Y:S04]  /*03a0*/  @P3 LDG.E R25, desc[UR8][R10.64+0x3c] ;  /* 0x00003c080a193981 */ /* 0x000f28000c1e1900 */
[----:B------:R-:W4:Y:S04]  /*03b0*/  @P2 LDG.E R24, desc[UR8][R10.64+0x38] ;  /* 0x000038080a182981 */ /* 0x000f28000c1e1900 */
[----:B------:R-:W4:Y:S04]  /*03c0*/  @P4 LDG.E R27, desc[UR8][R10.64+0x50] ;  /* 0x000050080a1b4981 */ /* 0x000f28000c1e1900 */
[----:B------:R-:W4:Y:S01]  /*03d0*/  @P5 LDG.E R29, desc[UR8][R10.64+0x64] ;  /* 0x000064080a1d5981 */ /* 0x000f22000c1e1900 */
[----:B--2---:R-:W-:-:S03]  /*03e0*/  @!P0 LOP3.LUT R14, R14, R19, RZ, 0x3c, !PT ;  /* 0x000000130e0e8212 */ /* 0x004fc600078e3cff */
[----:B------:R-:W2:Y:S01]  /*03f0*/  @!P0 LDG.E R19, desc[UR8][R10.64+0x4] ;  /* 0x000004080a138981 */ /* 0x000ea2000c1e1900 */
[----:B---3--:R-:W-:-:S03]  /*0400*/  @P1 LOP3.LUT R14, R14, R21, RZ, 0x3c, !PT ;  /* 0x000000150e0e1212 */ /* 0x008fc600078e3cff */
[----:B------:R-:W3:Y:S01]  /*0410*/  @!P0 LDG.E R21, desc[UR8][R10.64+0xc] ;  /* 0x00000c080a158981 */ /* 0x000ee2000c1e1900 */
[----:B----4-:R-:W-:-:S03]  /*0420*/  @!P0 LOP3.LUT R5, R5, R18, RZ, 0x3c, !PT ;  /* 0x0000001205058212 */ /* 0x010fc600078e3cff */
[----:B------:R-:W4:Y:S01]  /*0430*/  @!P0 LDG.E R18, desc[UR8][R10.64+0x8] ;  /* 0x000008080a128981 */ /* 0x000f22000c1e1900 */
[----:B------:R-:W-:-:S03]  /*0440*/  @P2 LOP3.LUT R14, R14, R23, RZ, 0x3c, !PT ;  /* 0x000000170e0e2212 */ /* 0x000fc600078e3cff */
[----:B------:R-:W4:Y:S01]  /*0450*/  @P1 LDG.E R23, desc[UR8][R10.64+0x18] ;  /* 0x000018080a171981 */ /* 0x000f22000c1e1900 */
[----:B------:R-:W-:-:S03]  /*0460*/  @P1 LOP3.LUT R5, R5, R20, RZ, 0x3c, !PT ;  /* 0x0000001405051212 */ /* 0x000fc600078e3cff */
[----:B------:R-:W4:Y:S01]  /*0470*/  @P1 LDG.E R20, desc[UR8][R10.64+0x1c] ;  /* 0x00001c080a141981 */ /* 0x000f22000c1e1900 */
[----:B------:R-:W-:-:S03]  /*0480*/  @P3 LOP3.LUT R14, R14, R25, RZ, 0x3c, !PT ;  /* 0x000000190e0e3212 */ /* 0x000fc600078e3cff */
[----:B------:R-:W4:Y:S01]  /*0490*/  @P1 LDG.E R25, desc[UR8][R10.64+0x20] ;  /* 0x000020080a191981 */ /* 0x000f22000c1e1900 */
[----:B------:R-:W-:-:S03]  /*04a0*/  @P2 LOP3.LUT R5, R5, R24, RZ, 0x3c, !PT ;  /* 0x0000001805052212 */ /* 0x000fc600078e3cff */
[----:B------:R-:W4:Y:S01]  /*04b0*/  @P3 LDG.E R24, desc[UR8][R10.64+0x4c] ;  /* 0x00004c080a183981 */ /* 0x000f22000c1e1900 */
[----:B--2---:R-:W-:-:S03]  /*04c0*/  @!P0 LOP3.LUT R6, R6, R19, RZ, 0x3c, !PT ;  /* 0x0000001306068212 */ /* 0x004fc600078e3cff */
[----:B------:R-:W2:Y:S01]  /*04d0*/  @P2 LDG.E R19, desc[UR8][R10.64+0x2c] ;  /* 0x00002c080a132981 */ /* 0x000ea2000c1e1900 */
[----:B---3--:R-:W-:-:S03]  /*04e0*/  @!P0 LOP3.LUT R4, R4, R21, RZ, 0x3c, !PT ;  /* 0x0000001504048212 */ /* 0x008fc600078e3cff */
[----:B------:R-:W3:Y:S01]  /*04f0*/  @P2 LDG.E R21, desc[UR8][R10.64+0x34] ;  /* 0x000034080a152981 */ /* 0x000ee2000c1e1900 */
[----:B----4-:R-:W-:-:S03]  /*0500*/  @!P0 LOP3.LUT R7, R7, R18, RZ, 0x3c, !PT ;  /* 0x0000001207078212 */ /* 0x010fc600078e3cff */
[----:B------:R-:W4:Y:S01]  /*0510*/  @P2 LDG.E R18, desc[UR8][R10.64+0x30] ;  /* 0x000030080a122981 */ /* 0x000f22000c1e1900 */
        /* <DEDUP_REMOVED lines=10> */
[----:B--2---:R-:W-:-:S03]  /*05c0*/  @P2 LOP3.LUT R6, R6, R19, RZ, 0x3c, !PT ;  /* 0x0000001306062212 */ /* 0x004fc600078e3cff */
[----:B------:R-:W2:Y:S01]  /*05d0*/  @P4 LDG.E R19, desc[UR8][R10.64+0x54] ;  /* 0x000054080a134981 */ /* 0x000ea2000c1e1900 */
[----:B---3--:R-:W-:-:S03]  /*05e0*/  @P2 LOP3.LUT R4, R4, R21, RZ, 0x3c, !PT ;  /* 0x0000001504042212 */ /* 0x008fc600078e3cff */
[----:B------:R-:W3:Y:S01]  /*05f0*/  @P4 LDG.E R21, desc[UR8][R10.64+0x5c] ;  /* 0x00005c080a154981 */ /* 0x000ee2000c1e1900 */
[----:B----4-:R-:W-:-:S03]  /*0600*/  @P2 LOP3.LUT R7, R7, R18, RZ, 0x3c, !PT ;  /* 0x0000001207072212 */ /* 0x010fc600078e3cff */
        /* <DEDUP_REMOVED lines=9> */
[----:B------:R-:W-:Y:S02]  /*06a0*/  LOP3.LUT P0, RZ, R22, 0x80, RZ, 0xc0, !PT ;  /* 0x0000008016ff7812 */ /* 0x000fe4000780c0ff */
[----:B------:R-:W-:-:S04]  /*06b0*/  @P5 LOP3.LUT R14, R14, R29, RZ, 0x3c, !PT ;  /* 0x0000001d0e0e5212 */ /* 0x000fc800078e3cff */
[----:B------:R-:W-:-:S07]  /*06c0*/  @P6 LOP3.LUT R14, R14, R27, RZ, 0x3c, !PT ;  /* 0x0000001b0e0e6212 */ /* 0x000fce00078e3cff */
[----:B------:R-:W4:Y:S04]  /*06d0*/  @P0 LDG.E R27, desc[UR8][R10.64+0x8c] ;  /* 0x00008c080a1b0981 */ /* 0x000f28000c1e1900 */
        /* <DEDUP_REMOVED lines=15> */
[----:B------:R-:W-:Y:S02]  /*07d0*/  @P0 LOP3.LUT R14, R14, R27, RZ, 0x3c, !PT ;  /* 0x0000001b0e0e0212 */ /* 0x000fe400078e3cff */
[----:B--2---:R-:W-:Y:S02]  /*07e0*/  @P6 LOP3.LUT R6, R6, R19, RZ, 0x3c, !PT ;  /* 0x0000001306066212 */ /* 0x004fe400078e3cff */
[----:B---3--:R-:W-:Y:S02]  /*07f0*/  @P6 LOP3.LUT R4, R4, R21, RZ, 0x3c, !PT ;  /* 0x0000001504046212 */ /* 0x008fe400078e3cff */
[----:B----4-:R-:W-:Y:S02]  /*0800*/  @P6 LOP3.LUT R7, R7, R18, RZ, 0x3c, !PT ;  /* 0x0000001207076212 */ /* 0x010fe400078e3cff */
[----:B------:R-:W-:Y:S02]  /*0810*/  @P0 LOP3.LUT R6, R6, R23, RZ, 0x3c, !PT ;  /* 0x0000001706060212 */ /* 0x000fe400078e3cff */
[----:B------:R-:W-:-:S02]  /*0820*/  @P6 LOP3.LUT R5, R5, R20, RZ, 0x3c, !PT ;  /* 0x0000001405056212 */ /* 0x000fc400078e3cff */
[----:B------:R-:W-:Y:S02]  /*0830*/  @P0 LOP3.LUT R4, R4, R25, RZ, 0x3c, !PT ;  /* 0x0000001904040212 */ /* 0x000fe400078e3cff */
[----:B------:R-:W-:Y:S02]  /*0840*/  @P0 LOP3.LUT R5, R5, R26, RZ, 0x3c, !PT ;  /* 0x0000001a05050212 */ /* 0x000fe400078e3cff */
[----:B------:R-:W-:Y:S02]  /*0850*/  @P0 LOP3.LUT R7, R7, R24, RZ, 0x3c, !PT ;  /* 0x0000001807070212 */ /* 0x000fe400078e3cff */
[----:B------:R-:W-:-:S13]  /*0860*/  R2P PR, R22.B1, 0x7f ;  /* 0x0000007f16007804 */ /* 0x000fda0000001000 */
[----:B------:R-:W2:Y:S04]  /*0870*/  @P0 LDG.E R19, desc[UR8][R10.64+0xa0] ;  /* 0x0000a0080a130981 */ /* 0x000ea8000c1e1900 */
[----:B------:R-:W3:Y:S04]  /*0880*/  @P1 LDG.E R21, desc[UR8][R10.64+0xb4] ;  /* 0x0000b4080a151981 */ /* 0x000ee8000c1e1900 */
[----:B------:R-:W4:Y:S04]  /*0890*/  @P2 LDG.E R23, desc[UR8][R10.64+0xc8] ;  /* 0x0000c8080a172981 */ /* 0x000f28000c1e1900 */
[----:B------:R-:W4:Y:S04]  /*08a0*/  @P0 LDG.E R20, desc[UR8][R10.64+0xa8] ;  /* 0x0000a8080a140981 */ /* 0x000f28000c1e1900 */
[----:B------:R-:W4:Y:S04]  /*08b0*/  @P0 LDG.E R24, desc[UR8][R10.64+0xb0] ;  /* 0x0000b0080a180981 */ /* 0x000f28000c1e1900 */
[----:B------:R-:W4:Y:S04]  /*08c0*/  @P3 LDG.E R25, desc[UR8][R10.64+0xdc] ;  /* 0x0000dc080a193981 */ /* 0x000f28000c1e1900 */
[----:B------:R-:W4:Y:S04]  /*08d0*/  @P1 LDG.E R18, desc[UR8][R10.64+0xbc] ;  /* 0x0000bc080a121981 */ /* 0x000f28000c1e1900 */
        /* <DEDUP_REMOVED lines=20> */
[----:B---3--:R-:W-:Y:S02]  /*0a20*/  @P0 LOP3.LUT R4, R4, R21, RZ, 0x3c, !PT ;  /* 0x0000001504040212 */ /* 0x008fe400078e3cff */
[----:B------:R-:W-:Y:S01]  /*0a30*/  LOP3.LUT P0, RZ, R22, 0x8000, RZ, 0xc0, !PT ;  /* 0x0000800016ff7812 */ /* 0x000fe2000780c0ff */
[----:B------:R-:W3:Y:S01]  /*0a40*/  @P2 LDG.E R21, desc[UR8][R10.64+0xcc] ;  /* 0x0000cc080a152981 */ /* 0x000ee2000c1e1900 */
[----:B----4-:R-:W-:-:S03]  /*0a50*/  @P1 LOP3.LUT R6, R6, R23, RZ, 0x3c, !PT ;  /* 0x0000001706061212 */ /* 0x010fc600078e3cff */
[----:B------:R-:W4:Y:S04]  /*0a60*/  @P2 LDG.E R22, desc[UR8][R10.64+0xd0] ;  /* 0x0000d0080a162981 */ /* 0x000f28000c1e1900 */
[----:B------:R-:W4:Y:S01]  /*0a70*/  @P2 LDG.E R23, desc[UR8][R10.64+0xd4] ;  /* 0x0000d4080a172981 */ /* 0x000f22000c1e1900 */
[----:B------:R-:W-:-:S03]  /*0a80*/  @P1 LOP3.LUT R5, R5, R20, RZ, 0x3c, !PT ;  /* 0x0000001405051212 */ /* 0x000fc600078e3cff */
[----:B------:R-:W4:Y:S01]  /*0a90*/  @P3 LDG.E R20, desc[UR8][R10.64+0xec] ;  /* 0x0000ec080a143981 */ /* 0x000f22000c1e1900 */
[----:B------:R-:W-:Y:S02]  /*0aa0*/  @P5 LOP3.LUT R14, R14, R29, RZ, 0x3c, !PT ;  /* 0x0000001d0e0e5212 */ /* 0x000fe400078e3cff */
[----:B------:R-:W-:Y:S01]  /*0ab0*/  @P2 LOP3.LUT R5, R5, R24, RZ, 0x3c, !PT ;  /* 0x0000001805052212 */ /* 0x000fe200078e3cff */
[----:B------:R-:W4:Y:S04]  /*0ac0*/  @P0 LDG.E R26, desc[UR8][R10.64+0x13c] ;  /* 0x00013c080a1a0981 */ /* 0x000f28000c1e1900 */
        /* <DEDUP_REMOVED lines=9> */
[----:B------:R-:W-:Y:S02]  /*0b60*/  @P2 LOP3.LUT R4, R4, R23, RZ, 0x3c, !PT ;  /* 0x0000001704042212 */ /* 0x000fe400078e3cff */
[----:B------:R-:W-:Y:S01]  /*0b70*/  @P3 LOP3.LUT R7, R7, R18, RZ, 0x3c, !PT ;  /* 0x0000001207073212 */ /* 0x000fe200078e3cff */
[----:B------:R-:W4:Y:S01]  /*0b80*/  @P4 LDG.E R23, desc[UR8][R10.64+0xfc] ;  /* 0x0000fc080a174981 */ /* 0x000f22000c1e1900 */
[----:B------:R-:W-:-:S03]  /*0b90*/  @P3 LOP3.LUT R6, R6, R25, RZ, 0x3c, !PT ;  /* 0x0000001906063212 */ /* 0x000fc600078e3cff */
        /* <DEDUP_REMOVED lines=20> */
[----:B------:R-:W-:-:S05]  /*0ce0*/  VIADD R17, R17, 0x10 ;  /* 0x0000001011117836 */ /* 0x000fca0000000000 */
[----:B------:R-:W-:Y:S02]  /*0cf0*/  ISETP.NE.AND P1, PT, R17, 0x20, PT ;  /* 0x000000201100780c */ /* 0x000fe40003f25270 */
[----:B------:R-:W-:Y:S02]  /*0d00*/  @P5 LOP3.LUT R5, R5, R20, RZ, 0x3c, !PT ;  /* 0x0000001405055212 */ /* 0x000fe400078e3cff */
[----:B--2---:R-:W-:Y:S02]  /*0d10*/  @P5 LOP3.LUT R4, R4, R19, RZ, 0x3c, !PT ;  /* 0x0000001304045212 */ /* 0x004fe400078e3cff */
[----:B---3--:R-:W-:Y:S02]  /*0d20*/  @P6 LOP3.LUT R6, R6, R21, RZ, 0x3c, !PT ;  /* 0x0000001506066212 */ /* 0x008fe400078e3cff */
[----:B----4-:R-:W-:Y:S02]  /*0d30*/  @P6 LOP3.LUT R7, R7, R22, RZ, 0x3c, !PT ;  /* 0x0000001607076212 */ /* 0x010fe400078e3cff */
[----:B------:R-:W-:-:S02]  /*0d40*/  @P6 LOP3.LUT R4, R4, R23, RZ, 0x3c, !PT ;  /* 0x0000001704046212 */ /* 0x000fc400078e3cff */
[----:B------:R-:W-:Y:S02]  /*0d50*/  @P6 LOP3.LUT R5, R5, R18, RZ, 0x3c, !PT ;  /* 0x0000001205056212 */ /* 0x000fe400078e3cff */
[----:B------:R-:W-:Y:S02]  /*0d60*/  @P0 LOP3.LUT R7, R7, R24, RZ, 0x3c, !PT ;  /* 0x0000001807070212 */ /* 0x000fe400078e3cff */
[----:B------:R-:W-:Y:S02]  /*0d70*/  @P0 LOP3.LUT R6, R6, R25, RZ, 0x3c, !PT ;  /* 0x0000001906060212 */ /* 0x000fe400078e3cff */
[----:B------:R-:W-:Y:S02]  /*0d80*/  @P0 LOP3.LUT R5, R5, R26, RZ, 0x3c, !PT ;  /* 0x0000001a05050212 */ /* 0x000fe400078e3cff */
[----:B------:R-:W-:Y:S01]  /*0d90*/  @P0 LOP3.LUT R4, R4, R27, RZ, 0x3c, !PT ;  /* 0x0000001b04040212 */ /* 0x000fe200078e3cff */
[----:B------:R-:W-:Y:S06]  /*0da0*/  @P1 BRA `(.L_x_92) ;  /* 0xfffffff400481947 */ /* 0x000fec000383ffff */
[----:B------:R-:W-:-:S05]  /*0db0*/  VIADD R15, R15, 0x1 ;  /* 0x000000010f0f7836 */ /* 0x000fca0000000000 */
[----:B------:R-:W-:-:S13]  /*0dc0*/  ISETP.NE.AND P0, PT, R15, 0x5, PT ;  /* 0x000000050f00780c */ /* 0x000fda0003f05270 */
[----:B------:R-:W-:Y:S05]  /*0dd0*/  @P0 BRA `(.L_x_93) ;  /* 0xfffffff400280947 */ /* 0x000fea000383ffff */
[----:B------:R-:W0:Y:S01]  /*0de0*/  LDC.64 R10, c[0x0][0x388] ;  /* 0x0000e200ff0a7b82 */ /* 0x000e220000000a00 */
[----:B------:R-:W-:Y:S01]  /*0df0*/  VIADD R12, R12, 0x1 ;  /* 0x000000010c0c7836 */ /* 0x000fe20000000000 */
[----:B------:R-:W-:-:S04]  /*0e00*/  LOP3.LUT R15, R13, 0x3, RZ, 0xc0, !PT ;  /* 0x000000030d0f7812 */ /* 0x000fc800078ec0ff */
[----:B------:R-:W-:Y:S01]  /*0e10*/  ISETP.GE.U32.AND P0, PT, R12, R15, PT ;  /* 0x0000000f0c00720c */ /* 0x000fe20003f06070 */
[----:B0-----:R-:W-:-:S05]  /*0e20*/  IMAD.WIDE R10, R2, 0x30, R10 ;  /* 0x00000030020a7825 */ /* 0x001fca00078e020a */
[----:B------:R0:W-:Y:S04]  /*0e30*/  STG.E.64 desc[UR8][R10.64+0x8], R6 ;  /* 0x000008060a007986 */ /* 0x0001e8000c101b08 */
[----:B------:R0:W-:Y:S04]  /*0e40*/  STG.E.64 desc[UR8][R10.64+0x10], R4 ;  /* 0x000010040a007986 */ /* 0x0001e8000c101b08 */
[----:B------:R0:W-:Y:S01]  /*0e50*/  STG.E desc[UR8][R10.64+0x4], R14 ;  /* 0x0000040e0a007986 */ /* 0x0001e2000c101908 */
[----:B------:R-:W-:Y:S05]  /*0e60*/  @!P0 BRA `(.L_x_94) ;  /* 0xfffffff000f88947 */ /* 0x000fea000383ffff */
.L_x_91:
[----:B------:R-:W-:Y:S05]  /*0e70*/  BSYNC.RECONVERGENT B1 ;  /* 0x0000000000017941 */ /* 0x000fea0003800200 */
.L_x_90:
[----:B------:R-:W-:Y:S01]  /*0e80*/  ISETP.GT.U32.AND P0, PT, R13, 0x3, PT ;  /* 0x000000030d00780c */ /* 0x000fe20003f04070 */
[----:B------:R-:W-:Y:S01]  /*0e90*/  VIADD R3, R3, 0x1 ;  /* 0x0000000103037836 */ /* 0x000fe20000000000 */
[--C-:B------:R-:W-:Y:S02]  /*0ea0*/  SHF.R.U64 R13, R13, 0x2, R0.reuse ;  /* 0x000000020d0d7819 */ /* 0x100fe40000001200 */
[----:B------:R-:W-:Y:S02]  /*0eb0*/  ISETP.GT.U32.AND.EX P0, PT, R0, RZ, PT, P0 ;  /* 0x000000ff0000720c */ /* 0x000fe40003f04100 */
[----:B------:R-:W-:-:S11]  /*0ec0*/  SHF.R.U32.HI R0, RZ, 0x2, R0 ;  /* 0x00000002ff007819 */ /* 0x000fd60000011600 */
[----:B------:R-:W-:Y:S05]  /*0ed0*/  @P0 BRA `(.L_x_95) ;  /* 0xfffffff000bc0947 */ /* 0x000fea000383ffff */
.L_x_89:
[----:B------:R-:W-:Y:S05]  /*0ee0*/  BSYNC.RECONVERGENT B0 ;  /* 0x0000000000007941 */ /* 0x000fea0003800200 */
.L_x_88:
[----:B0-----:R-:W0:Y:S01]  /*0ef0*/  LDC.64 R6, c[0x0][0x388] ;  /* 0x0000e200ff067b82 */ /* 0x001e220000000a00 */
[----:B------:R-:W1:Y:S01]  /*0f00*/  LDCU UR4, c[0x0][0x380] ;  /* 0x00007000ff0477ac */ /* 0x000e620008000800 */
[----:B------:R-:W-:Y:S01]  /*0f10*/  VIADD R3, R1, 0x100 ;  /* 0x0000010001037836 */ /* 0x000fe20000000000 */
[----:B-1----:R-:W-:Y:S02]  /*0f20*/  UISETP.GE.AND UP0, UPT, UR4, 0x2, UPT ;  /* 0x000000020400788c */ /* 0x002fe4000bf06270 */
[----:B------:R-:W-:Y:S01]  /*0f30*/  UIADD3 UR6, UPT, UPT, UR4, -0x1, URZ ;  /* 0xffffffff04067890 */ /* 0x000fe2000fffe0ff */
[----:B0-----:R-:W-:-:S05]  /*0f40*/  IMAD.WIDE R6, R2, 0x30, R6 ;  /* 0x0000003002067825 */ /* 0x001fca00078e0206 */
[----:B------:R0:W-:Y:S04]  /*0f50*/  STG.E.64 desc[UR8][R6.64+0x18], RZ ;  /* 0x000018ff06007986 */ /* 0x0001e8000c101b08 */
[----:B------:R0:W-:Y:S04]  /*0f60*/  STG.E desc[UR8][R6.64+0x20], RZ ;  /* 0x000020ff06007986 */ /* 0x0001e8000c101908 */
[----:B------:R0:W-:Y:S01]  /*0f70*/  STG.E.64 desc[UR8][R6.64+0x28], RZ ;  /* 0x000028ff06007986 */ /* 0x0001e2000c101b08 */
[----:B------:R-:W-:Y:S05]  /*0f80*/  BRA.U !UP0, `(.L_x_96) ;  /* 0x0000001508387547 */ /* 0x000fea000b800000 */
[----:B------:R-:W1:Y:S01]  /*0f90*/  LDC.64 R4, c[0x0][0x390] ;  /* 0x0000e400ff047b82 */ /* 0x000e620000000a00 */
[----:B------:R-:W-:Y:S01]  /*0fa0*/  UIADD3 UR4, UPT, UPT, UR4, -0x2, URZ ;  /* 0xfffffffe04047890 */ /* 0x000fe2000fffe0ff */
[----:B------:R-:W-:Y:S01]  /*0fb0*/  IMAD.SHL.U32 R9, R2, 0x40, RZ ;  /* 0x0000004002097824 */ /* 0x000fe200078e00ff */
[----:B------:R-:W-:Y:S01]  /*0fc0*/  ULOP3.LUT UR5, UR6, 0x3, URZ, 0xc0, !UPT ;  /* 0x0000000306057892 */ /* 0x000fe2000f8ec0ff */
[----:B------:R-:W-:Y:S01]  /*0fd0*/  IMAD.MOV.U32 R11, RZ, RZ, RZ ;  /* 0x000000ffff0b7224 */ /* 0x000fe200078e00ff */
[----:B------:R-:W-:Y:S02]  /*0fe0*/  UISETP.GE.U32.AND UP0, UPT, UR4, 0x3, UPT ;  /* 0x000000030400788c */ /* 0x000fe4000bf06070 */
[----:B------:R-:W-:Y:S01]  /*0ff0*/  UISETP.NE.AND UP1, UPT, UR5, URZ, UPT ;  /* 0x000000ff0500728c */ /* 0x000fe2000bf25270 */
[----:B-1----:R-:W-:-:S06]  /*1000*/  IMAD.WIDE R4, R9, 0x4, R4 ;  /* 0x0000000409047825 */ /* 0x002fcc00078e0204 */
[----:B------:R-:W-:Y:S05]  /*1010*/  BRA.U !UP0, `(.L_x_97) ;  /* 0x00000005085c7547 */ /* 0x000fea000b800000 */
[----:B------:R-:W-:Y:S01]  /*1020*/  ULOP3.LUT UR4, UR6, 0xfffffffc, URZ, 0xc0, !UPT ;  /* 0xfffffffc06047892 */ /* 0x000fe2000f8ec0ff */
[----:B------:R-:W-:-:S05]  /*1030*/  IMAD.MOV.U32 R0, RZ, RZ, RZ ;  /* 0x000000ffff007224 */ /* 0x000fca00078e00ff */
[----:B------:R-:W-:-:S07]  /*1040*/  IMAD.U32 R11, RZ, RZ, UR4 ;  /* 0x00000004ff0b7e24 */ /* 0x000fce000f8e00ff */
.L_x_98:
[----:B-1----:R-:W2:Y:S04]  /*1050*/  LDG.E.64 R8, desc[UR8][R6.64] ;  /* 0x0000000806087981 */ /* 0x002ea8000c1e1b00 */
[----:B------:R-:W3:Y:S04]  /*1060*/  LDG.E.64 R12, desc[UR8][R6.64+0x10] ;  /* 0x00001008060c7981 */ /* 0x000ee8000c1e1b00 */
[----:B------:R-:W4:Y:S01]  /*1070*/  LDG.E.64 R14, desc[UR8][R6.64+0x8] ;  /* 0x00000808060e7981 */ /* 0x000f22000c1e1b00 */
[----:B--2---:R-:W-:-:S04]  /*1080*/  SHF.R.U32.HI R10, RZ, 0x2, R9 ;  /* 0x00000002ff0a7819 */ /* 0x004fc80000011609 */
[----:B------:R-:W-:Y:S01]  /*1090*/  LOP3.LUT R10, R10, R9, RZ, 0x3c, !PT ;  /* 0x000000090a0a7212 */ /* 0x000fe200078e3cff */
[----:B---3--:R-:W-:Y:S02]  /*10a0*/  IMAD.SHL.U32 R9, R13, 0x10, RZ ;  /* 0x000000100d097824 */ /* 0x008fe400078e00ff */
[----:B------:R-:W-:Y:S02]  /*10b0*/  IMAD.MOV.U32 R19, RZ, RZ, R12 ;  /* 0x000000ffff137224 */ /* 0x000fe400078e000c */
[C---:B------:R-:W-:Y:S02]  /*10c0*/  IMAD.SHL.U32 R16, R10.reuse, 0x2, RZ ;  /* 0x000000020a107824 */ /* 0x040fe400078e00ff */
[----:B------:R-:W-:Y:S02]  /*10d0*/  IMAD.MOV.U32 R20, RZ, RZ, R13 ;  /* 0x000000ffff147224 */ /* 0x000fe400078e000d */
[----:B----4-:R-:W-:Y:S01]  /*10e0*/  IMAD.MOV.U32 R18, RZ, RZ, R15 ;  /* 0x000000ffff127224 */ /* 0x010fe200078e000f */
[----:B------:R-:W-:Y:S01]  /*10f0*/  LOP3.LUT R10, R10, R16, R9, 0x96, !PT ;  /* 0x000000100a0a7212 */ /* 0x000fe200078e9609 */
[----:B------:R-:W-:-:S02]  /*1100*/  VIADD R16, R8, 0x587c5 ;  /* 0x000587c508107836 */ /* 0x000fc40000000000 */
[----:B------:R-:W-:Y:S01]  /*1110*/  IMAD.MOV.U32 R17, RZ, RZ, R14 ;  /* 0x000000ffff117224 */ /* 0x000fe200078e000e */
[----:B------:R-:W-:Y:S01]  /*1120*/  LOP3.LUT R21, R10, R13, RZ, 0x3c, !PT ;  /* 0x0000000d0a157212 */ /* 0x000fe200078e3cff */
[----:B------:R-:W-:Y:S01]  /*1130*/  IMAD.WIDE.U32 R8, R0, 0x4, R4 ;  /* 0x0000000400087825 */ /* 0x000fe200078e0004 */
[----:B------:R-:W-:Y:S03]  /*1140*/  STG.E.64 desc[UR8][R6.64+0x8], R18 ;  /* 0x0000081206007986 */ /* 0x000fe6000c101b08 */
[----:B------:R-:W-:Y:S01]  /*1150*/  IMAD.IADD R10, R21, 0x1, R16 ;  /* 0x00000001150a7824 */ /* 0x000fe200078e0210 */
[----:B------:R-:W-:Y:S04]  /*1160*/  STG.E.64 desc[UR8][R6.64+0x10], R20 ;  /* 0x0000101406007986 */ /* 0x000fe8000c101b08 */
[----:B------:R-:W-:Y:S01]  /*1170*/  LOP3.LUT R25, R10, 0x3, RZ, 0xc0, !PT ;  /* 0x000000030a197812 */ /* 0x000fe200078ec0ff */
[----:B------:R1:W-:Y:S04]  /*1180*/  STG.E.64 desc[UR8][R6.64], R16 ;  /* 0x0000001006007986 */ /* 0x0003e8000c101b08 */
[----:B------:R2:W-:Y:S04]  /*1190*/  STG.E desc[UR8][R8.64], R25 ;  /* 0x0000001908007986 */ /* 0x0005e8000c101908 */
[----:B------:R-:W3:Y:S04]  /*11a0*/  LDG.E.64 R22, desc[UR8][R6.64] ;  /* 0x0000000806167981 */ /* 0x000ee8000c1e1b00 */
[----:B------:R-:W4:Y:S04]  /*11b0*/  LDG.E.64 R12, desc[UR8][R6.64+0x10] ;  /* 0x00001008060c7981 */ /* 0x000f28000c1e1b00 */
[----:B------:R-:W5:Y:S01]  /*11c0*/  LDG.E.64 R14, desc[UR8][R6.64+0x8] ;  /* 0x00000808060e7981 */ /* 0x000f62000c1e1b00 */
[----:B---3--:R-:W-:Y:S01]  /*11d0*/  SHF.R.U32.HI R10, RZ, 0x2, R23 ;  /* 0x00000002ff0a7819 */ /* 0x008fe20000011617 */
[----:B------:R-:W-:-:S03]  /*11e0*/  VIADD R22, R22, 0x587c5 ;  /* 0x000587c516167836 */ /* 0x000fc60000000000 */
[----:B------:R-:W-:Y:S01]  /*11f0*/  LOP3.LUT R10, R10, R23, RZ, 0x3c, !PT ;  /* 0x000000170a0a7212 */ /* 0x000fe200078e3cff */
[----:B----4-:R-:W-:Y:S02]  /*1200*/  IMAD.SHL.U32 R23, R13, 0x10, RZ ;  /* 0x000000100d177824 */ /* 0x010fe400078e00ff */
[----:B-1----:R-:W-:Y:S02]  /*1210*/  IMAD.MOV.U32 R17, RZ, RZ, R12 ;  /* 0x000000ffff117224 */ /* 0x002fe400078e000c */
[C---:B------:R-:W-:Y:S02]  /*1220*/  IMAD.SHL.U32 R24, R10.reuse, 0x2, RZ ;  /* 0x000000020a187824 */ /* 0x040fe400078e00ff */
[----:B------:R-:W-:Y:S02]  /*1230*/  IMAD.MOV.U32 R18, RZ, RZ, R13 ;  /* 0x000000ffff127224 */ /* 0x000fe400078e000d */
[----:B-----5:R-:W-:Y:S01]  /*1240*/  IMAD.MOV.U32 R16, RZ, RZ, R15 ;  /* 0x000000ffff107224 */ /* 0x020fe200078e000f */
[----:B------:R-:W-:Y:S01]  /*1250*/  LOP3.LUT R24, R10, R24, R23, 0x96, !PT ;  /* 0x000000180a187212 */ /* 0x000fe200078e9617 */
[----:B------:R-:W-:-:S03]  /*1260*/  IMAD.MOV.U32 R23, RZ, RZ, R14 ;  /* 0x000000ffff177224 */ /* 0x000fc600078e000e */
[----:B------:R-:W-:Y:S01]  /*1270*/  LOP3.LUT R19, R24, R13, RZ, 0x3c, !PT ;  /* 0x0000000d18137212 */ /* 0x000fe200078e3cff */
[----:B------:R1:W-:Y:S04]  /*1280*/  STG.E.64 desc[UR8][R6.64+0x8], R16 ;  /* 0x0000081006007986 */ /* 0x0003e8000c101b08 */
[----:B------:R-:W-:Y:S01]  /*1290*/  IMAD.IADD R10, R19, 0x1, R22 ;  /* 0x00000001130a7824 */ /* 0x000fe200078e0216 */
[----:B------:R3:W-:Y:S04]  /*12a0*/  STG.E.64 desc[UR8][R6.64+0x10], R18 ;  /* 0x0000101206007986 */ /* 0x0007e8000c101b08 */
[----:B--2---:R-:W-:Y:S01]  /*12b0*/  LOP3.LUT R25, R10, 0x3, RZ, 0xc0, !PT ;  /* 0x000000030a197812 */ /* 0x004fe200078ec0ff */
[----:B------:R-:W-:Y:S04]  /*12c0*/  STG.E.64 desc[UR8][R6.64], R22 ;  /* 0x0000001606007986 */ /* 0x000fe8000c101b08 */
[----:B------:R2:W-:Y:S04]  /*12d0*/  STG.E desc[UR8][R8.64+0x4], R25 ;  /* 0x0000041908007986 */ /* 0x0005e8000c101908 */
[----:B------:R-:W4:Y:S04]  /*12e0*/  LDG.E.64 R20, desc[UR8][R6.64] ;  /* 0x0000000806147981 */ /* 0x000f28000c1e1b00 */
[----:B------:R-:W5:Y:S04]  /*12f0*/  LDG.E.64 R12, desc[UR8][R6.64+0x10] ;  /* 0x00001008060c7981 */ /* 0x000f68000c1e1b00 */
[----:B------:R-:W2:Y:S01]  /*1300*/  LDG.E.64 R14, desc[UR8][R6.64+0x8] ;  /* 0x00000808060e7981 */ /* 0x000ea2000c1e1b00 */
[----:B----4-:R-:W-:Y:S01]  /*1310*/  SHF.R.U32.HI R10, RZ, 0x2, R21 ;  /* 0x00000002ff0a7819 */ /* 0x010fe20000011615 */
[----:B------:R-:W-:-:S03]  /*1320*/  VIADD R20, R20, 0x587c5 ;  /* 0x000587c514147836 */ /* 0x000fc60000000000 */
[----:B------:R-:W-:Y:S01]  /*1330*/  LOP3.LUT R10, R10, R21, RZ, 0x3c, !PT ;  /* 0x000000150a0a7212 */ /* 0x000fe200078e3cff */
[----:B-----5:R-:W-:Y:S02]  /*1340*/  IMAD.SHL.U32 R21, R13, 0x10, RZ ;  /* 0x000000100d157824 */ /* 0x020fe400078e00ff */
[----:B-1----:R-:W-:Y:S02]  /*1350*/  IMAD.MOV.U32 R17, RZ, RZ, R12 ;  /* 0x000000ffff117224 */ /* 0x002fe400078e000c */
[C---:B------:R-:W-:Y:S02]  /*1360*/  IMAD.SHL.U32 R24, R10.reuse, 0x2, RZ ;  /* 0x000000020a187824 */ /* 0x040fe400078e00ff */
[----:B---3--:R-:W-:Y:S02]  /*1370*/  IMAD.MOV.U32 R18, RZ, RZ, R13 ;  /* 0x000000ffff127224 */ /* 0x008fe400078e000d */
[----:B--2---:R-:W-:Y:S01]  /*1380*/  IMAD.MOV.U32 R16, RZ, RZ, R15 ;  /* 0x000000ffff107224 */ /* 0x004fe200078e000f */
[----:B------:R-:W-:Y:S01]  /*1390*/  LOP3.LUT R24, R10, R24, R21, 0x96, !PT ;  /* 0x000000180a187212 */ /* 0x000fe200078e9615 */
[----:B------:R-:W-:-:S03]  /*13a0*/  IMAD.MOV.U32 R21, RZ, RZ, R14 ;  /* 0x000000ffff157224 */ /* 0x000fc600078e000e */
[----:B------:R-:W-:Y:S01]  /*13b0*/  LOP3.LUT R19, R24, R13, RZ, 0x3c, !PT ;  /* 0x0000000d18137212 */ /* 0x000fe200078e3cff */
[----:B------:R1:W-:Y:S04]  /*13c0*/  STG.E.64 desc[UR8][R6.64+0x8], R16 ;  /* 0x0000081006007986 */ /* 0x0003e8000c101b08 */
[----:B------:R-:W-:Y:S01]  /*13d0*/  IMAD.IADD R10, R19, 0x1, R20 ;  /* 0x00000001130a7824 */ /* 0x000fe200078e0214 */
[----:B------:R2:W-:Y:S04]  /*13e0*/  STG.E.64 desc[UR8][R6.64+0x10], R18 ;  /* 0x0000101206007986 */ /* 0x0005e8000c101b08 */
[----:B------:R-:W-:Y:S01]  /*13f0*/  LOP3.LUT R25, R10, 0x3, RZ, 0xc0, !PT ;  /* 0x000000030a197812 */ /* 0x000fe200078ec0ff */
[----:B------:R3:W-:Y:S04]  /*1400*/  STG.E.64 desc[UR8][R6.64], R20 ;  /* 0x0000001406007986 */ /* 0x0007e8000c101b08 */
[----:B------:R3:W-:Y:S04]  /*1410*/  STG.E desc[UR8][R8.64+0x8], R25 ;  /* 0x0000081908007986 */ /* 0x0007e8000c101908 */
[----:B------:R-:W4:Y:S04]  /*1420*/  LDG.E.64 R22, desc[UR8][R6.64] ;  /* 0x0000000806167981 */ /* 0x000f28000c1e1b00 */
[----:B------:R-:W5:Y:S04]  /*1430*/  LDG.E.64 R12, desc[UR8][R6.64+0x10] ;  /* 0x00001008060c7981 */ /* 0x000f68000c1e1b00 */
[----:B------:R-:W3:Y:S01]  /*1440*/  LDG.E.64 R14, desc[UR8][R6.64+0x8] ;  /* 0x00000808060e7981 */ /* 0x000ee2000c1e1b00 */
[----:B------:R-:W-:-:S05]  /*1450*/  VIADD R0, R0, 0x4 ;  /* 0x0000000400007836 */ /* 0x000fca0000000000 */
[----:B------:R-:W-:Y:S02]  /*1460*/  ISETP.NE.AND P0, PT, R0, R11, PT ;  /* 0x0000000b0000720c */ /* 0x000fe40003f05270 */
[----:B----4-:R-:W-:Y:S01]  /*1470*/  SHF.R.U32.HI R10, RZ, 0x2, R23 ;  /* 0x00000002ff0a7819 */ /* 0x010fe20000011617 */
[----:B------:R-:W-:-:S03]  /*1480*/  VIADD R22, R22, 0x587c5 ;  /* 0x000587c516167836 */ /* 0x000fc60000000000 */
[----:B------:R-:W-:Y:S01]  /*1490*/  LOP3.LUT R10, R10, R23, RZ, 0x3c, !PT ;  /* 0x000000170a0a7212 */ /* 0x000fe200078e3cff */
[----:B-----5:R-:W-:Y:S02]  /*14a0*/  IMAD.SHL.U32 R23, R13, 0x10, RZ ;  /* 0x000000100d177824 */ /* 0x020fe400078e00ff */
[----:B-1----:R-:W-:Y:S02]  /*14b0*/  IMAD.MOV.U32 R17, RZ, RZ, R12 ;  /* 0x000000ffff117224 */ /* 0x002fe400078e000c */
[C---:B------:R-:W-:Y:S02]  /*14c0*/  IMAD.SHL.U32 R24, R10.reuse, 0x2, RZ ;  /* 0x000000020a187824 */ /* 0x040fe400078e00ff */
[----:B--2---:R-:W-:Y:S02]  /*14d0*/  IMAD.MOV.U32 R18, RZ, RZ, R13 ;  /* 0x000000ffff127224 */ /* 0x004fe400078e000d */
[----:B---3--:R-:W-:Y:S01]  /*14e0*/  IMAD.MOV.U32 R16, RZ, RZ, R15 ;  /* 0x000000ffff107224 */ /* 0x008fe200078e000f */
        /* <DEDUP_REMOVED lines=8> */
[----:B------:R1:W-:Y:S01]  /*1570*/  STG.E desc[UR8][R8.64+0xc], R13 ;  /* 0x00000c0d08007986 */ /* 0x0003e2000c101908 */
[----:B------:R-:W-:Y:S05]  /*1580*/  @P0 BRA `(.L_x_98) ;  /* 0xfffffff800b00947 */ /* 0x000fea000383ffff */
.L_x_97:
[----:B------:R-:W-:Y:S05]  /*1590*/  BRA.U !UP1, `(.L_x_99) ;  /* 0x0000000509107547 */ /* 0x000fea000b800000 */
[----:B------:R-:W-:Y:S02]  /*15a0*/  UISETP.NE.AND UP1, UPT, UR5, 0x1, UPT ;  /* 0x000000010500788c */ /* 0x000fe4000bf25270 */
[----:B------:R-:W-:-:S04]  /*15b0*/  ULOP3.LUT UR4, UR6, 0x1, URZ, 0xc0, !UPT ;  /* 0x0000000106047892 */ /* 0x000fc8000f8ec0ff */
[----:B------:R-:W-:-:S03]  /*15c0*/  UISETP.NE.U32.AND UP2, UPT, UR4, 0x1, UPT ;  /* 0x000000010400788c */ /* 0x000fc6000bf45070 */
[----:B------:R-:W-:Y:S08]  /*15d0*/  BRA.U !UP1, `(.L_x_100) ;  /* 0x0000000109a87547 */ /* 0x000ff0000b800000 */
[----:B-1----:R-:W2:Y:S04]  /*15e0*/  LDG.E.64 R18, desc[UR8][R6.64] ;  /* 0x0000000806127981 */ /* 0x002ea8000c1e1b00 */
[----:B------:R-:W3:Y:S04]  /*15f0*/  LDG.E.64 R8, desc[UR8][R6.64+0x10] ;  /* 0x0000100806087981 */ /* 0x000ee8000c1e1b00 */
[----:B------:R-:W4:Y:S01]  /*1600*/  LDG.E.64 R12, desc[UR8][R6.64+0x8] ;  /* 0x00000808060c7981 */ /* 0x000f22000c1e1b00 */
[----:B--2---:R-:W-:Y:S01]  /*1610*/  SHF.R.U32.HI R0, RZ, 0x2, R19 ;  /* 0x00000002ff007819 */ /* 0x004fe20000011613 */
[----:B------:R-:W-:-:S03]  /*1620*/  VIADD R18, R18, 0x587c5 ;  /* 0x000587c512127836 */ /* 0x000fc60000000000 */
[----:B------:R-:W-:Y:S01]  /*1630*/  LOP3.LUT R0, R0, R19, RZ, 0x3c, !PT ;  /* 0x0000001300007212 */ /* 0x000fe200078e3cff */
[----:B---3--:R-:W-:Y:S02]  /*1640*/  IMAD.SHL.U32 R15, R9, 0x10, RZ ;  /* 0x00000010090f7824 */ /* 0x008fe400078e00ff */
[----:B------:R-:W-:Y:S02]  /*1650*/  IMAD.MOV.U32 R23, RZ, RZ, R8 ;  /* 0x000000ffff177224 */ /* 0x000fe400078e0008 */
[C---:B------:R-:W-:Y:S02]  /*1660*/  IMAD.SHL.U32 R10, R0.reuse, 0x2, RZ ;  /* 0x00000002000a7824 */ /* 0x040fe400078e00ff */
[----:B------:R-:W-:Y:S02]  /*1670*/  IMAD.MOV.U32 R24, RZ, RZ, R9 ;  /* 0x000000ffff187224 */ /* 0x000fe400078e0009 */
[----:B----4-:R-:W-:Y:S01]  /*1680*/  IMAD.MOV.U32 R22, RZ, RZ, R13 ;  /* 0x000000ffff167224 */ /* 0x010fe200078e000d */
[----:B------:R-:W-:Y:S01]  /*1690*/  LOP3.LUT R10, R0, R10, R15, 0x96, !PT ;  /* 0x0000000a000a7212 */ /* 0x000fe200078e960f */
[----:B------:R-:W-:-:S02]  /*16a0*/  IMAD.MOV.U32 R19, RZ, RZ, R12 ;  /* 0x000000ffff137224 */ /* 0x000fc400078e000c */
[----:B------:R-:W-:Y:S01]  /*16b0*/  IMAD.WIDE.U32 R14, R11, 0x4, R4 ;  /* 0x000000040b0e7825 */ /* 0x000fe200078e0004 */
[----:B------:R-:W-:Y:S01]  /*16c0*/  LOP3.LUT R25, R10, R9, RZ, 0x3c, !PT ;  /* 0x000000090a197212 */ /* 0x000fe200078e3cff */
[----:B------:R-:W-:Y:S04]  /*16d0*/  STG.E.64 desc[UR8][R6.64+0x8], R22 ;  /* 0x0000081606007986 */ /* 0x000fe8000c101b08 */
        /* <DEDUP_REMOVED lines=8> */
[----:B------:R-:W-:Y:S01]  /*1760*/  VIADD R11, R11, 0x2 ;  /* 0x000000020b0b7836 */ /* 0x000fe20000000000 */
        /* <DEDUP_REMOVED lines=16> */
[----:B------:R2:W-:Y:S02]  /*1870*/  STG.E desc[UR8][R14.64+0x4], R9 ;  /* 0x000004090e007986 */ /* 0x0005e4000c101908 */
.L_x_100:
[----:B------:R-:W-:Y:S05]  /*1880*/  BRA.U UP2, `(.L_x_99) ;  /* 0x0000000102547547 */ /* 0x000fea000b800000 */
[----:B--2---:R-:W2:Y:S04]  /*1890*/  LDG.E.64 R14, desc[UR8][R6.64] ;  /* 0x00000008060e7981 */ /* 0x004ea8000c1e1b00 */
[----:B-1----:R-:W3:Y:S04]  /*18a0*/  LDG.E.64 R8, desc[UR8][R6.64+0x10] ;  /* 0x0000100806087981 */ /* 0x002ee8000c1e1b00 */
        /* <DEDUP_REMOVED lines=10> */
[----:B------:R-:W-:Y:S01]  /*1950*/  IMAD.WIDE.U32 R14, R11, 0x4, R4 ;  /* 0x000000040b0e7825 */ /* 0x000fe200078e0004 */
[----:B------:R-:W-:Y:S01]  /*1960*/  LOP3.LUT R19, R0, R9, RZ, 0x3c, !PT ;  /* 0x0000000900137212 */ /* 0x000fe200078e3cff */
[----:B------:R3:W-:Y:S02]  /*1970*/  STG.E.64 desc[UR8][R6.64+0x8], R16 ;  /* 0x0000081006007986 */ /* 0x0007e4000c101b08 */
[----:B------:R-:W-:Y:S02]  /*1980*/  IMAD.MOV.U32 R11, RZ, RZ, R12 ;  /* 0x000000ffff0b7224 */ /* 0x000fe400078e000c */
[----:B------:R-:W-:Y:S01]  /*1990*/  IMAD.IADD R0, R19, 0x1, R10 ;  /* 0x0000000113007824 */ /* 0x000fe200078e020a */
[----:B------:R3:W-:Y:S04]  /*19a0*/  STG.E.64 desc[UR8][R6.64+0x10], R18 ;  /* 0x0000101206007986 */ /* 0x0007e8000c101b08 */
[----:B------:R-:W-:Y:S01]  /*19b0*/  LOP3.LUT R9, R0, 0x3, RZ, 0xc0, !PT ;  /* 0x0000000300097812 */ /* 0x000fe200078ec0ff */
[----:B------:R3:W-:Y:S04]  /*19c0*/  STG.E.64 desc[UR8][R6.64], R10 ;  /* 0x0000000a06007986 */ /* 0x0007e8000c101b08 */
[----:B------:R3:W-:Y:S02]  /*19d0*/  STG.E desc[UR8][R14.64], R9 ;  /* 0x000000090e007986 */ /* 0x0007e4000c101908 */
.L_x_99:
[----:B------:R4:W-:Y:S01]  /*19e0*/  STL [R1], RZ ;  /* 0x000000ff01007387 */ /* 0x0009e20000100800 */
[----:B------:R-:W-:-:S03]  /*19f0*/  IMAD.MOV.U32 R0, RZ, RZ, RZ ;  /* 0x000000ffff007224 */ /* 0x000fc600078e00ff */
[----:B------:R4:W-:Y:S01]  /*1a00*/  STL [R1+0x100], RZ ;  /* 0x000100ff01007387 */ /* 0x0009e20000100800 */
[----:B------:R-:W-:Y:S05]  /*1a10*/  BRA.U !UP0, `(.L_x_101) ;  /* 0x0000000508f47547 */ /* 0x000fea000b800000 */
[----:B------:R-:W-:Y:S01]  /*1a20*/  ULOP3.LUT UR4, UR6, 0xfffffffc, URZ, 0xc0, !UPT ;  /* 0xfffffffc06047892 */ /* 0x000fe2000f8ec0ff */
[----:B-1----:R-:W-:Y:S02]  /*1a30*/  IMAD.MOV.U32 R13, RZ, RZ, RZ ;  /* 0x000000ffff0d7224 */ /* 0x002fe400078e00ff */
[----:B--23--:R-:W-:Y:S02]  /*1a40*/  IMAD.MOV.U32 R15, RZ, RZ, RZ ;  /* 0x000000ffff0f7224 */ /* 0x00cfe400078e00ff */
[----:B------:R-:W-:Y:S02]  /*1a50*/  IMAD.MOV.U32 R9, RZ, RZ, RZ ;  /* 0x000000ffff097224 */ /* 0x000fe400078e00ff */
[----:B------:R-:W-:-:S07]  /*1a60*/  IMAD.U32 R0, RZ, RZ, UR4 ;  /* 0x00000004ff007e24 */ /* 0x000fce000f8e00ff */
.L_x_118:
[----:B0-----:R-:W-:-:S05]  /*1a70*/  IMAD.WIDE.U32 R6, R9, 0x4, R4 ;  /* 0x0000000409067825 */ /* 0x001fca00078e0004 */
[----:B------:R-:W2:Y:S01]  /*1a80*/  LDG.E R8, desc[UR8][R6.64] ;  /* 0x0000000806087981 */ /* 0x000ea2000c1e1900 */
        /* <DEDUP_REMOVED lines=8> */
.L_x_174:
[----:B------:R-:W-:Y:S05]  /*1b10*/  BRX R10 -0x1b20                                       (*"BRANCH_TARGETS .L_x_104,.L_x_176,.L_x_177"*) ;  /* 0xffffffe40a387949 */ /* 0x000fea000383ffff */
.L_x_176:
[----:B------:R-:W-:Y:S02]  /*1b20*/  IMAD.MOV.U32 R12, RZ, RZ, -0x1 ;  /* 0xffffffffff0c7424 */ /* 0x000fe400078e00ff */
[----:B------:R-:W-:Y:S01]  /*1b30*/  IMAD.MOV.U32 R8, RZ, RZ, RZ ;  /* 0x000000ffff087224 */ /* 0x000fe200078e00ff */
[----:B------:R-:W-:Y:S06]  /*1b40*/  BRA `(.L_x_104) ;  /* 0x00000000002c7947 */ /* 0x000fec0003800000 */
.L_x_103:
[----:B------:R-:W-:-:S13]  /*1b50*/  ISETP.NE.AND P0, PT, R8, 0x2, PT ;  /* 0x000000020800780c */ /* 0x000fda0003f05270 */
[----:B------:R-:W-:Y:S05]  /*1b60*/  @!P0 BRA `(.L_x_105) ;  /* 0x00000000001c8947 */ /* 0x000fea0003800000 */
[----:B------:R-:W-:-:S13]  /*1b70*/  ISETP.NE.AND P0, PT, R8, 0x3, PT ;  /* 0x000000030800780c */ /* 0x000fda0003f05270 */
[----:B------:R-:W-:Y:S02]  /*1b80*/  @!P0 IMAD.MOV.U32 R12, RZ, RZ, RZ ;  /* 0x000000ffff0c8224 */ /* 0x000fe400078e00ff */
[----:B------:R-:W-:Y:S01]  /*1b90*/  @!P0 IMAD.MOV.U32 R8, RZ, RZ, 0x1 ;  /* 0x00000001ff088424 */ /* 0x000fe200078e00ff */
[----:B------:R-:W-:Y:S06]  /*1ba0*/  @!P0 BRA `(.L_x_104) ;  /* 0x0000000000148947 */ /* 0x000fec0003800000 */
.L_x_177:
[----:B------:R-:W-:Y:S02]  /*1bb0*/  IMAD.MOV.U32 R8, RZ, RZ, RZ ;  /* 0x000000ffff087224 */ /* 0x000fe400078e00ff */
[----:B------:R-:W-:Y:S01]  /*1bc0*/  IMAD.MOV.U32 R12, RZ, RZ, RZ ;  /* 0x000000ffff0c7224 */ /* 0x000fe200078e00ff */
[----:B------:R-:W-:Y:S06]  /*1bd0*/  BRA `(.L_x_104) ;  /* 0x0000000000087947 */ /* 0x000fec0003800000 */
.L_x_105:
[----:B------:R-:W-:Y:S02]  /*1be0*/  IMAD.MOV.U32 R12, RZ, RZ, RZ ;  /* 0x000000ffff0c7224 */ /* 0x000fe400078e00ff */
[----:B------:R-:W-:-:S07]  /*1bf0*/  IMAD.MOV.U32 R8, RZ, RZ, -0x1 ;  /* 0xffffffffff087424 */ /* 0x000fce00078e00ff */
.L_x_104:
[----:B------:R-:W-:Y:S05]  /*1c00*/  BSYNC.RECONVERGENT B0 ;  /* 0x0000000000007941 */ /* 0x000fea0003800200 */
.L_x_102:
[----:B------:R-:W2:Y:S01]  /*1c10*/  LDG.E R14, desc[UR8][R6.64+0x4] ;  /* 0x00000408060e7981 */ /* 0x000ea2000c1e1900 */
[----:B------:R-:W-:Y:S01]  /*1c20*/  IMAD.IADD R15, R8, 0x1, R15 ;  /* 0x00000001080f7824 */ /* 0x000fe200078e020f */
[----:B------:R-:W-:Y:S01]  /*1c30*/  BSSY.RECONVERGENT B0, `(.L_x_106) ;  /* 0x000001b000007945 */ /* 0x000fe20003800200 */
[----:B------:R-:W-:Y:S02]  /*1c40*/  IMAD R8, R9, 0x4, R1 ;  /* 0x0000000409087824 */ /* 0x000fe400078e0201 */
[----:B------:R-:W-:-:S03]  /*1c50*/  IMAD.IADD R17, R12, 0x1, R13 ;  /* 0x000000010c117824 */ /* 0x000fc600078e020d */
[----:B------:R0:W-:Y:S04]  /*1c60*/  STL [R8+0x4], R15 ;  /* 0x0000040f08007387 */ /* 0x0001e80000100800 */
[----:B------:R0:W-:Y:S01]  /*1c70*/  STL [R8+0x104], R17 ;  /* 0x0001041108007387 */ /* 0x0001e20000100800 */
[----:B--2---:R-:W-:-:S13]  /*1c80*/  ISETP.GT.AND P0, PT, R14, 0x1, PT ;  /* 0x000000010e00780c */ /* 0x004fda0003f04270 */
[----:B0-----:R-:W-:Y:S05]  /*1c90*/  @P0 BRA `(.L_x_107) ;  /* 0x0000000000240947 */ /* 0x001fea0003800000 */
[----:B------:R-:W-:Y:S01]  /*1ca0*/  VIMNMX.U32 R10, PT, PT, R14, 0x2, PT ;  /* 0x000000020e0a7848 */ /* 0x000fe20003fe0000 */
[----:B------:R-:W-:-:S04]  /*1cb0*/  IMAD.MOV.U32 R12, RZ, RZ, 0x1 ;  /* 0x00000001ff0c7424 */ /* 0x000fc800078e00ff */
[----:B------:R-:W-:-:S04]  /*1cc0*/  IMAD.SHL.U32 R13, R10, 0x4, RZ ;  /* 0x000000040a0d7824 */ /* 0x000fc800078e00ff */
[----:B------:R-:W0:Y:S02]  /*1cd0*/  LDC R10, c[0x2][R13+0x18] ;  /* 0x008006000d0a7b82 */ /* 0x000e240000000800 */
[----:B0-----:R-:W-:-:S04]  /*1ce0*/  SHF.R.S32.HI R11, RZ, 0x1f, R10 ;  /* 0x0000001fff0b7819 */ /* 0x001fc8000001140a */
.L_x_178:
[----:B------:R-:W-:Y:S05]  /*1cf0*/  BRX R10 -0x1d00                                       (*"BRANCH_TARGETS .L_x_108,.L_x_180,.L_x_181"*) ;  /* 0xffffffe00ac07949 */ /* 0x000fea000383ffff */
.L_x_180:
[----:B------:R-:W-:Y:S02]  /*1d00*/  IMAD.MOV.U32 R12, RZ, RZ, -0x1 ;  /* 0xffffffffff0c7424 */ /* 0x000fe400078e00ff */
[----:B------:R-:W-:Y:S01]  /*1d10*/  IMAD.MOV.U32 R14, RZ, RZ, RZ ;  /* 0x000000ffff0e7224 */ /* 0x000fe200078e00ff */
[----:B------:R-:W-:Y:S06]  /*1d20*/  BRA `(.L_x_108) ;  /* 0x00000000002c7947 */ /* 0x000fec0003800000 */
.L_x_107:
[----:B------:R-:W-:-:S13]  /*1d30*/  ISETP.NE.AND P0, PT, R14, 0x2, PT ;  /* 0x000000020e00780c */ /* 0x000fda0003f05270 */
[----:B------:R-:W-:Y:S05]  /*1d40*/  @!P0 BRA `(.L_x_109) ;  /* 0x00000000001c8947 */ /* 0x000fea0003800000 */
[----:B------:R-:W-:-:S13]  /*1d50*/  ISETP.NE.AND P0, PT, R14, 0x3, PT ;  /* 0x000000030e00780c */ /* 0x000fda0003f05270 */
[----:B------:R-:W-:Y:S02]  /*1d60*/  @!P0 IMAD.MOV.U32 R12, RZ, RZ, RZ ;  /* 0x000000ffff0c8224 */ /* 0x000fe400078e00ff */
[----:B------:R-:W-:Y:S01]  /*1d70*/  @!P0 IMAD.MOV.U32 R14, RZ, RZ, 0x1 ;  /* 0x00000001ff0e8424 */ /* 0x000fe200078e00ff */
[----:B------:R-:W-:Y:S06]  /*1d80*/  @!P0 BRA `(.L_x_108) ;  /* 0x0000000000148947 */ /* 0x000fec0003800000 */
.L_x_181:
[----:B------:R-:W-:Y:S02]  /*1d90*/  IMAD.MOV.U32 R14, RZ, RZ, RZ ;  /* 0x000000ffff0e7224 */ /* 0x000fe400078e00ff */
[----:B------:R-:W-:Y:S01]  /*1da0*/  IMAD.MOV.U32 R12, RZ, RZ, RZ ;  /* 0x000000ffff0c7224 */ /* 0x000fe200078e00ff */
[----:B------:R-:W-:Y:S06]  /*1db0*/  BRA `(.L_x_108) ;  /* 0x0000000000087947 */ /* 0x000fec0003800000 */
.L_x_109:
[----:B------:R-:W-:Y:S02]  /*1dc0*/  IMAD.MOV.U32 R12, RZ, RZ, RZ ;  /* 0x000000ffff0c7224 */ /* 0x000fe400078e00ff */
[----:B------:R-:W-:-:S07]  /*1dd0*/  IMAD.MOV.U32 R14, RZ, RZ, -0x1 ;  /* 0xffffffffff0e7424 */ /* 0x000fce00078e00ff */
.L_x_108:
[----:B------:R-:W-:Y:S05]  /*1de0*/  BSYNC.RECONVERGENT B0 ;  /* 0x0000000000007941 */ /* 0x000fea0003800200 */
.L_x_106:
[----:B------:R-:W2:Y:S01]  /*1df0*/  LDG.E R13, desc[UR8][R6.64+0x8] ;  /* 0x00000808060d7981 */ /* 0x000ea2000c1e1900 */
[----:B------:R-:W-:Y:S01]  /*1e00*/  IMAD.IADD R14, R15, 0x1, R14 ;  /* 0x000000010f0e7824 */ /* 0x000fe200078e020e */
[----:B------:R-:W-:Y:S01]  /*1e10*/  BSSY.RECONVERGENT B0, `(.L_x_110) ;  /* 0x0000019000007945 */ /* 0x000fe20003800200 */
        /* <DEDUP_REMOVED lines=10> */
.L_x_182:
[----:B------:R-:W-:Y:S05]  /*1ec0*/  BRX R10 -0x1ed0                                       (*"BRANCH_TARGETS .L_x_112,.L_x_184,.L_x_185"*) ;  /* 0xffffffe00a4c7949 */ /* 0x000fea000383ffff */
.L_x_184:
[----:B------:R-:W-:Y:S02]  /*1ed0*/  IMAD.MOV.U32 R12, RZ, RZ, -0x1 ;  /* 0xffffffffff0c7424 */ /* 0x000fe400078e00ff */
[----:B------:R-:W-:Y:S01]  /*1ee0*/  IMAD.MOV.U32 R13, RZ, RZ, RZ ;  /* 0x000000ffff0d7224 */ /* 0x000fe200078e00ff */
[----:B------:R-:W-:Y:S06]  /*1ef0*/  BRA `(.L_x_112) ;  /* 0x0000000000287947 */ /* 0x000fec0003800000 */
.L_x_111:
[----:B------:R-:W-:-:S13]  /*1f00*/  ISETP.NE.AND P0, PT, R13, 0x2, PT ;  /* 0x000000020d00780c */ /* 0x000fda0003f05270 */
[----:B------:R-:W-:Y:S05]  /*1f10*/  @!P0 BRA `(.L_x_113) ;  /* 0x0000000000188947 */ /* 0x000fea0003800000 */
[----:B------:R-:W-:-:S13]  /*1f20*/  ISETP.NE.AND P0, PT, R13, 0x3, PT ;  /* 0x000000030d00780c */ /* 0x000fda0003f05270 */
[----:B------:R-:W-:Y:S02]  /*1f30*/  @!P0 IMAD.MOV.U32 R12, RZ, RZ, RZ ;  /* 0x000000ffff0c8224 */ /* 0x000fe400078e00ff */
[----:B------:R-:W-:Y:S01]  /*1f40*/  @!P0 IMAD.MOV.U32 R13, RZ, RZ, 0x1 ;  /* 0x00000001ff0d8424 */ /* 0x000fe200078e00ff */
[----:B------:R-:W-:Y:S06]  /*1f50*/  @!P0 BRA `(.L_x_112) ;  /* 0x0000000000108947 */ /* 0x000fec0003800000 */
.L_x_185:
[----:B------:R-:W-:Y:S01]  /*1f60*/  CS2R R12, SRZ ;  /* 0x00000000000c7805 */ /* 0x000fe2000001ff00 */
[----:B------:R-:W-:Y:S06]  /*1f70*/  BRA `(.L_x_112) ;  /* 0x0000000000087947 */ /* 0x000fec0003800000 */
.L_x_113:
[----:B------:R-:W-:Y:S02]  /*1f80*/  IMAD.MOV.U32 R12, RZ, RZ, RZ ;  /* 0x000000ffff0c7224 */ /* 0x000fe400078e00ff */
[----:B------:R-:W-:-:S07]  /*1f90*/  IMAD.MOV.U32 R13, RZ, RZ, -0x1 ;  /* 0xffffffffff0d7424 */ /* 0x000fce00078e00ff */
.L_x_112:
[----:B------:R-:W-:Y:S05]  /*1fa0*/  BSYNC.RECONVERGENT B0 ;  /* 0x0000000000007941 */ /* 0x000fea0003800200 */
.L_x_110:
        /* <DEDUP_REMOVED lines=13> */
.L_x_186:
[----:B------:R-:W-:Y:S05]  /*2080*/  BRX R6 -0x2090                                        (*"BRANCH_TARGETS .L_x_116,.L_x_188,.L_x_189"*) ;  /* 0xffffffdc06dc7949 */ /* 0x000fea000383ffff */
.L_x_188:
[----:B------:R-:W-:Y:S02]  /*2090*/  IMAD.MOV.U32 R13, RZ, RZ, -0x1 ;  /* 0xffffffffff0d7424 */ /* 0x000fe400078e00ff */
[----:B------:R-:W-:Y:S01]  /*20a0*/  IMAD.MOV.U32 R15, RZ, RZ, RZ ;  /* 0x000000ffff0f7224 */ /* 0x000fe200078e00ff */
[----:B------:R-:W-:Y:S06]  /*20b0*/  BRA `(.L_x_116) ;  /* 0x00000000002c7947 */ /* 0x000fec0003800000 */
.L_x_115:
[----:B------:R-:W-:-:S13]  /*20c0*/  ISETP.NE.AND P0, PT, R15, 0x2, PT ;  /* 0x000000020f00780c */ /* 0x000fda0003f05270 */
[----:B------:R-:W-:Y:S05]  /*20d0*/  @!P0 BRA `(.L_x_117) ;  /* 0x00000000001c8947 */ /* 0x000fea0003800000 */
[----:B------:R-:W-:-:S13]  /*20e0*/  ISETP.NE.AND P0, PT, R15, 0x3, PT ;  /* 0x000000030f00780c */ /* 0x000fda0003f05270 */
[----:B------:R-:W-:Y:S02]  /*20f0*/  @!P0 IMAD.MOV.U32 R13, RZ, RZ, RZ ;  /* 0x000000ffff0d8224 */ /* 0x000fe400078e00ff */
[----:B------:R-:W-:Y:S01]  /*2100*/  @!P0 IMAD.MOV.U32 R15, RZ, RZ, 0x1 ;  /* 0x00000001ff0f8424 */ /* 0x000fe200078e00ff */
[----:B------:R-:W-:Y:S06]  /*2110*/  @!P0 BRA `(.L_x_116) ;  /* 0x0000000000148947 */ /* 0x000fec0003800000 */
.L_x_189:
[----:B------:R-:W-:Y:S02]  /*2120*/  IMAD.MOV.U32 R15, RZ, RZ, RZ ;  /* 0x000000ffff0f7224 */ /* 0x000fe400078e00ff */
[----:B------:R-:W-:Y:S01]  /*2130*/  IMAD.MOV.U32 R13, RZ, RZ, RZ ;  /* 0x000000ffff0d7224 */ /* 0x000fe200078e00ff */
[----:B------:R-:W-:Y:S06]  /*2140*/  BRA `(.L_x_116) ;  /* 0x0000000000087947 */ /* 0x000fec0003800000 */
.L_x_117:
[----:B------:R-:W-:Y:S02]  /*2150*/  IMAD.MOV.U32 R13, RZ, RZ, RZ ;  /* 0x000000ffff0d7224 */ /* 0x000fe400078e00ff */
[----:B------:R-:W-:-:S07]  /*2160*/  IMAD.MOV.U32 R15, RZ, RZ, -0x1 ;  /* 0xffffffffff0f7424 */ /* 0x000fce00078e00ff */
.L_x_116:
[----:B------:R-:W-:Y:S05]  /*2170*/  BSYNC.RECONVERGENT B0 ;  /* 0x0000000000007941 */ /* 0x000fea0003800200 */
.L_x_114:
[----:B------:R-:W-:Y:S02]  /*2180*/  IMAD.IADD R15, R14, 0x1, R15 ;  /* 0x000000010e0f7824 */ /* 0x000fe400078e020f */
[----:B------:R-:W-:Y:S02]  /*2190*/  IMAD.IADD R13, R12, 0x1, R13 ;  /* 0x000000010c0d7824 */ /* 0x000fe400078e020d */
[----:B------:R-:W-:Y:S01]  /*21a0*/  VIADD R9, R9, 0x4 ;  /* 0x0000000409097836 */ /* 0x000fe20000000000 */
[----:B------:R0:W-:Y:S04]  /*21b0*/  STL [R8+0x10], R15 ;  /* 0x0000100f08007387 */ /* 0x0001e80000100800 */
[----:B------:R0:W-:Y:S01]  /*21c0*/  STL [R8+0x110], R13 ;  /* 0x0001100d08007387 */ /* 0x0001e20000100800 */
[----:B------:R-:W-:-:S13]  /*21d0*/  ISETP.NE.AND P0, PT, R9, R0, PT ;  /* 0x000000000900720c */ /* 0x000fda0003f05270 */
[----:B0-----:R-:W-:Y:S05]  /*21e0*/  @P0 BRA `(.L_x_118) ;  /* 0xfffffff800200947 */ /* 0x001fea000383ffff */
.L_x_101:
[----:B------:R-:W-:-:S09]  /*21f0*/  UISETP.NE.AND UP0, UPT, UR5, URZ, UPT ;  /* 0x000000ff0500728c */ /* 0x000fd2000bf05270 */
[----:B------:R-:W-:Y:S05]  /*2200*/  BRA.U !UP0, `(.L_x_119) ;  /* 0x0000000108a07547 */ /* 0x000fea000b800000 */
[----:B------:R-:W-:-:S05]  /*2210*/  UMOV UR4, URZ ;  /* 0x000000ff00047c82 */ /* 0x000fca0008000000 */
.L_x_124:
[----:B0123--:R-:W-:-:S05]  /*2220*/  IMAD.WIDE.U32 R6, R0, 0x4, R4 ;  /* 0x0000000400067825 */ /* 0x00ffca00078e0004 */
        /* <DEDUP_REMOVED lines=9> */
.L_x_190:
[----:B------:R-:W-:Y:S05]  /*22c0*/  BRX R6 -0x22d0                                        (*"BRANCH_TARGETS .L_x_122,.L_x_192,.L_x_193"*) ;  /* 0xffffffdc064c7949 */ /* 0x000fea000383ffff */
.L_x_192:
[----:B------:R-:W-:Y:S02]  /*22d0*/  IMAD.MOV.U32 R9, RZ, RZ, -0x1 ;  /* 0xffffffffff097424 */ /* 0x000fe400078e00ff */
[----:B------:R-:W-:Y:S01]  /*22e0*/  IMAD.MOV.U32 R8, RZ, RZ, RZ ;  /* 0x000000ffff087224 */ /* 0x000fe200078e00ff */
[----:B------:R-:W-:Y:S06]  /*22f0*/  BRA `(.L_x_122) ;  /* 0x0000000000287947 */ /* 0x000fec0003800000 */
.L_x_121:
[----:B------:R-:W-:-:S13]  /*2300*/  ISETP.NE.AND P0, PT, R8, 0x2, PT ;  /* 0x000000020800780c */ /* 0x000fda0003f05270 */
[----:B------:R-:W-:Y:S05]  /*2310*/  @!P0 BRA `(.L_x_123) ;  /* 0x0000000000188947 */ /* 0x000fea0003800000 */
[----:B------:R-:W-:-:S13]  /*2320*/  ISETP.NE.AND P0, PT, R8, 0x3, PT ;  /* 0x000000030800780c */ /* 0x000fda0003f05270 */
[----:B------:R-:W-:Y:S02]  /*2330*/  @!P0 IMAD.MOV.U32 R9, RZ, RZ, RZ ;  /* 0x000000ffff098224 */ /* 0x000fe400078e00ff */
[----:B------:R-:W-:Y:S01]  /*2340*/  @!P0 IMAD.MOV.U32 R8, RZ, RZ, 0x1 ;  /* 0x00000001ff088424 */ /* 0x000fe200078e00ff */
[----:B------:R-:W-:Y:S06]  /*2350*/  @!P0 BRA `(.L_x_122) ;  /* 0x0000000000108947 */ /* 0x000fec0003800000 */
.L_x_193:
[----:B------:R-:W-:Y:S01]  /*2360*/  CS2R R8, SRZ ;  /* 0x0000000000087805 */ /* 0x000fe2000001ff00 */
[----:B------:R-:W-:Y:S06]  /*2370*/  BRA `(.L_x_122) ;  /* 0x0000000000087947 */ /* 0x000fec0003800000 */
.L_x_123:
[----:B------:R-:W-:Y:S02]  /*2380*/  IMAD.MOV.U32 R9, RZ, RZ, RZ ;  /* 0x000000ffff097224 */ /* 0x000fe400078e00ff */
[----:B------:R-:W-:-:S07]  /*2390*/  IMAD.MOV.U32 R8, RZ, RZ, -0x1 ;  /* 0xffffffffff087424 */ /* 0x000fce00078e00ff */
.L_x_122:
[----:B------:R-:W-:Y:S05]  /*23a0*/  BSYNC.RECONVERGENT B0 ;  /* 0x0000000000007941 */ /* 0x000fea0003800200 */
.L_x_120:
[----:B------:R-:W-:-:S05]  /*23b0*/  IMAD R6, R0, 0x4, R1 ;  /* 0x0000000400067824 */ /* 0x000fca00078e0201 */
[----:B------:R-:W2:Y:S04]  /*23c0*/  LDL R7, [R6] ;  /* 0x0000000006077983 */ /* 0x000ea80000100800 */
[----:B------:R-:W3:Y:S01]  /*23d0*/  LDL R10, [R6+0x100] ;  /* 0x00010000060a7983 */ /* 0x000ee20000100800 */
[----:B------:R-:W-:-:S04]  /*23e0*/  UIADD3 UR4, UPT, UPT, UR4, 0x1, URZ ;  /* 0x0000000104047890 */ /* 0x000fc8000fffe0ff */
[----:B------:R-:W-:Y:S01]  /*23f0*/  UISETP.NE.AND UP0, UPT, UR4, UR5, UPT ;  /* 0x000000050400728c */ /* 0x000fe2000bf05270 */
[----:B--2---:R-:W-:Y:S02]  /*2400*/  IMAD.IADD R7, R7, 0x1, R8 ;  /* 0x0000000107077824 */ /* 0x004fe400078e0208 */
[----:B---3--:R-:W-:-:S03]  /*2410*/  IMAD.IADD R9, R10, 0x1, R9 ;  /* 0x000000010a097824 */ /* 0x008fc600078e0209 */
[----:B------:R0:W-:Y:S04]  /*2420*/  STL [R6+0x4], R7 ;  /* 0x0000040706007387 */ /* 0x0001e80000100800 */
[----:B------:R0:W-:Y:S01]  /*2430*/  STL [R6+0x104], R9 ;  /* 0x0001040906007387 */ /* 0x0001e20000100800 */
[----:B------:R-:W-:Y:S05]  /*2440*/  BRA.U !UP0, `(.L_x_119) ;  /* 0x0000000108107547 */ /* 0x000fea000b800000 */
[----:B------:R-:W-:Y:S01]  /*2450*/  VIADD R0, R0, 0x1 ;  /* 0x0000000100007836 */ /* 0x000fe20000000000 */
[----:B------:R-:W-:Y:S06]  /*2460*/  BRA `(.L_x_124) ;  /* 0xfffffffc006c7947 */ /* 0x000fec000383ffff */
.L_x_96:
[----:B------:R1:W-:Y:S04]  /*2470*/  STL [R1], RZ ;  /* 0x000000ff01007387 */ /* 0x0003e80000100800 */
[----:B------:R1:W-:Y:S02]  /*2480*/  STL [R1+0x100], RZ ;  /* 0x000100ff01007387 */ /* 0x0003e40000100800 */
.L_x_119:
[----:B------:R-:W5:Y:S01]  /*2490*/  LDCU UR4, c[0x0][0x380] ;  /* 0x00007000ff0477ac */ /* 0x000f620008000800 */
[----:B------:R-:W-:Y:S01]  /*24a0*/  IMAD.MOV.U32 R12, RZ, RZ, RZ ;  /* 0x000000ffff0c7224 */ /* 0x000fe200078e00ff */
[----:B-----5:R-:W-:-:S09]  /*24b0*/  UISETP.GE.AND UP0, UPT, UR4, 0x1, UPT ;  /* 0x000000010400788c */ /* 0x020fd2000bf06270 */
[----:B------:R-:W-:Y:S05]  /*24c0*/  BRA.U !UP0, `(.L_x_125) ;  /* 0x0000001108bc7547 */ /* 0x000fea000b800000 */
[----:B------:R-:W-:Y:S01]  /*24d0*/  PRMT R0, RZ, 0x7610, R0 ;  /* 0x00007610ff007816 */ /* 0x000fe20000000000 */
[----:B------:R-:W-:Y:S01]  /*24e0*/  IMAD.MOV.U32 R12, RZ, RZ, RZ ;  /* 0x000000ffff0c7224 */ /* 0x000fe200078e00ff */
[----:B------:R-:W-:Y:S01]  /*24f0*/  PRMT R4, RZ, 0x7610, R4 ;  /* 0x00007610ff047816 */ /* 0x000fe20000000004 */
[----:B------:R-:W0:Y:S01]  /*2500*/  LDCU.U16 UR7, c[0x0][0x380] ;  /* 0x00007000ff0777ac */ /* 0x000e220008000400 */
[----:B------:R-:W-:-:S05]  /*2510*/  UMOV UR4, URZ ;  /* 0x000000ff00047c82 */ /* 0x000fca0008000000 */
.L_x_137:
[----:B-----5:R-:W5:Y:S01]  /*2520*/  LDC R5, c[0x0][0x380] ;  /* 0x0000e000ff057b82 */ /* 0x020f620000000800 */
[----:B------:R-:W-:Y:S02]  /*2530*/  UIADD3 UR5, UPT, UPT, UR4, 0x1, URZ ;  /* 0x0000000104057890 */ /* 0x000fe4000fffe0ff */
[----:B-1----:R-:W-:-:S05]  /*2540*/  IMAD.U32 R8, RZ, RZ, UR4 ;  /* 0x00000004ff087e24 */ /* 0x002fca000f8e00ff */
[----:B------:R-:W-:Y:S01]  /*2550*/  UMOV UR4, UR5 ;  /* 0x0000000500047c82 */ /* 0x000fe20008000000 */
[C---:B-----5:R-:W-:Y:S02]  /*2560*/  ISETP.LE.AND P1, PT, R5.reuse, UR5, PT ;  /* 0x0000000505007c0c */ /* 0x060fe4000bf23270 */
[----:B------:R-:W-:-:S11]  /*2570*/  ISETP.NE.AND P0, PT, R5, UR5, PT ;  /* 0x0000000505007c0c */ /* 0x000fd6000bf05270 */
[----:B------:R-:W-:Y:S05]  /*2580*/  @P1 BRA `(.L_x_126) ;  /* 0x00000010007c1947 */ /* 0x000fea0003800000 */
[----:B0-23--:R-:W-:-:S05]  /*2590*/  IMAD R6, R8, 0x4, R1 ;  /* 0x0000000408067824 */ /* 0x00dfca00078e0201 */
[----:B------:R0:W5:Y:S01]  /*25a0*/  LDL R7, [R6] ;  /* 0x0000000006077983 */ /* 0x0001620000100800 */
[C---:B------:R-:W-:Y:S02]  /*25b0*/  IADD3 R5, PT, PT, -R8.reuse, -0x2, R5 ;  /* 0xfffffffe08057810 */ /* 0x040fe40007ffe105 */
[----:B------:R-:W-:Y:S01]  /*25c0*/  IADD3 R9, PT, PT, -R8, UR6, RZ ;  /* 0x0000000608097c10 */ /* 0x000fe2000fffe1ff */
[----:B------:R-:W-:Y:S01]  /*25d0*/  IMAD.U32 R8, RZ, RZ, UR4 ;  /* 0x00000004ff087e24 */ /* 0x000fe2000f8e00ff */
[----:B------:R-:W-:Y:S02]  /*25e0*/  ISETP.GE.U32.AND P2, PT, R5, 0xf, PT ;  /* 0x0000000f0500780c */ /* 0x000fe40003f46070 */
[----:B------:R-:W-:-:S11]  /*25f0*/  LOP3.LUT P1, RZ, R9, 0xf, RZ, 0xc0, !PT ;  /* 0x0000000f09ff7812 */ /* 0x000fd6000782c0ff */
[----:B0-----:R-:W-:Y:S05]  /*2600*/  @!P2 BRA `(.L_x_127) ;  /* 0x0000000400f8a947 */ /* 0x001fea0003800000 */
[----:B------:R-:W-:Y:S01]  /*2610*/  LOP3.LUT R5, R9, 0xfffffff0, RZ, 0xc0, !PT ;  /* 0xfffffff009057812 */ /* 0x000fe200078ec0ff */
[----:B------:R-:W-:Y:S01]  /*2620*/  IMAD.U32 R8, RZ, RZ, UR4 ;  /* 0x00000004ff087e24 */ /* 0x000fe2000f8e00ff */
[----:B------:R-:W-:-:S06]  /*2630*/  UMOV UR5, URZ ;  /* 0x000000ff00057c82 */ /* 0x000fcc0008000000 */
.L_x_128:
[----:B------:R-:W-:-:S05]  /*2640*/  IMAD R9, R8, 0x4, R1 ;  /* 0x0000000408097824 */ /* 0x000fca00078e0201 */
[----:B------:R-:W2:Y:S04]  /*2650*/  LDL R10, [R9] ;  /* 0x00000000090a7983 */ /* 0x000ea80000100800 */
[----:B------:R-:W3:Y:S04]  /*2660*/  LDL R16, [R9+0x4] ;  /* 0x0000040009107983 */ /* 0x000ee80000100800 */
[----:B------:R-:W4:Y:S04]  /*2670*/  LDL R18, [R9+0x8] ;  /* 0x0000080009127983 */ /* 0x000f280000100800 */
[----:B------:R-:W4:Y:S04]  /*2680*/  LDL R20, [R9+0x10] ;  /* 0x0000100009147983 */ /* 0x000f280000100800 */
[----:B------:R-:W4:Y:S04]  /*2690*/  LDL R22, [R9+0x14] ;  /* 0x0000140009167983 */ /* 0x000f280000100800 */
[----:B------:R-:W4:Y:S04]  /*26a0*/  LDL R24, [R9+0x18] ;  /* 0x0000180009187983 */ /* 0x000f280000100800 */
[----:B------:R-:W4:Y:S01]  /*26b0*/  LDL R26, [R9+0x1c] ;  /* 0x00001c00091a7983 */ /* 0x000f220000100800 */
[----:B--2--5:R-:W-:-:S03]  /*26c0*/  ISETP.NE.AND P4, PT, R7, R10, PT ;  /* 0x0000000a0700720c */ /* 0x024fc60003f85270 */
[----:B------:R-:W2:Y:S10]  /*26d0*/  LDL R10, [R9+0xc] ;  /* 0x00000c00090a7983 */ /* 0x000eb40000100800 */
[----:B------:R-:W2:Y:S04]  /*26e0*/  @!P4 LDL R13, [R6+0x100] ;  /* 0x00010000060dc983 */ /* 0x000ea80000100800 */
[----:B------:R-:W2:Y:S01]  /*26f0*/  @!P4 LDL R14, [R9+0x100] ;  /* 0x00010000090ec983 */ /* 0x000ea20000100800 */
[----:B---3--:R-:W-:-:S13]  /*2700*/  ISETP.NE.AND P3, PT, R7, R16, PT ;  /* 0x000000100700720c */ /* 0x008fda0003f65270 */
[----:B------:R-:W3:Y:S04]  /*2710*/  @!P3 LDL R19, [R6+0x100] ;  /* 0x000100000613b983 */ /* 0x000ee80000100800 */
[----:B------:R-:W3:Y:S01]  /*2720*/  @!P3 LDL R16, [R9+0x104] ;  /* 0x000104000910b983 */ /* 0x000ee20000100800 */
[----:B----4-:R-:W-:-:S13]  /*2730*/  ISETP.NE.AND P2, PT, R7, R18, PT ;  /* 0x000000120700720c */ /* 0x010fda0003f45270 */
[----:B------:R-:W4:Y:S01]  /*2740*/  @!P2 LDL R11, [R6+0x100] ;  /* 0x00010000060ba983 */ /* 0x000f220000100800 */
[----:B--2---:R-:W-:-:S03]  /*2750*/  ISETP.NE.AND P5, PT, R7, R10, PT ;  /* 0x0000000a0700720c */ /* 0x004fc60003fa5270 */
[----:B------:R-:W4:Y:S10]  /*2760*/  @!P2 LDL R10, [R9+0x108] ;  /* 0x00010800090aa983 */ /* 0x000f340000100800 */
[----:B------:R-:W2:Y:S01]  /*2770*/  @!P5 LDL R28, [R6+0x100] ;  /* 0x00010000061cd983 */ /* 0x000ea20000100800 */
[----:B------:R-:W-:Y:S01]  /*2780*/  @!P4 ISETP.NE.AND P6, PT, R13, R14, PT ;  /* 0x0000000e0d00c20c */ /* 0x000fe20003fc5270 */
[----:B------:R-:W-:-:S02]  /*2790*/  IMAD.MOV.U32 R14, RZ, RZ, RZ ;  /* 0x000000ffff0e7224 */ /* 0x000fc400078e00ff */
[----:B------:R-:W2:Y:S01]  /*27a0*/  @!P5 LDL R17, [R9+0x10c] ;  /* 0x00010c000911d983 */ /* 0x000ea20000100800 */
[----:B------:R-:W-:Y:S02]  /*27b0*/  @!P4 SEL R14, RZ, 0x1, P6 ;  /* 0x00000001ff0ec807 */ /* 0x000fe40003000000 */
[----:B------:R-:W-:Y:S01]  /*27c0*/  ISETP.NE.AND P4, PT, R7, R20, PT ;  /* 0x000000140700720c */ /* 0x000fe20003f85270 */
[----:B------:R-:W-:Y:S01]  /*27d0*/  IMAD.MOV.U32 R13, RZ, RZ, RZ ;  /* 0x000000ffff0d7224 */ /* 0x000fe200078e00ff */
[----:B------:R-:W2:Y:S11]  /*27e0*/  LDL R20, [R9+0x20] ;  /* 0x0000200009147983 */ /* 0x000eb60000100800 */
[----:B------:R-:W2:Y:S04]  /*27f0*/  @!P4 LDL R15, [R6+0x100] ;  /* 0x00010000060fc983 */ /* 0x000ea80000100800 */
[----:B------:R-:W2:Y:S01]  /*2800*/  @!P4 LDL R18, [R9+0x110] ;  /* 0x000110000912c983 */ /* 0x000ea20000100800 */
[----:B---3--:R-:W-:-:S04]  /*2810*/  @!P3 ISETP.NE.AND P6, PT, R19, R16, PT ;  /* 0x000000101300b20c */ /* 0x008fc80003fc5270 */
[----:B------:R-:W-:Y:S02]  /*2820*/  @!P3 SEL R13, RZ, 0x1, P6 ;  /* 0x00000001ff0db807 */ /* 0x000fe40003000000 */
[----:B------:R-:W-:Y:S02]  /*2830*/  ISETP.NE.AND P3, PT, R7, R22, PT ;  /* 0x000000160700720c */ /* 0x000fe40003f65270 */
[----:B------:R-:W3:Y:S11]  /*2840*/  LDL R22, [R9+0x28] ;  /* 0x0000280009167983 */ /* 0x000ef60000100800 */
[----:B------:R-:W3:Y:S04]  /*2850*/  @!P3 LDL R16, [R6+0x100] ;  /* 0x000100000610b983 */ /* 0x000ee80000100800 */
[----:B------:R-:W3:Y:S01]  /*2860*/  @!P3 LDL R21, [R9+0x114] ;  /* 0x000114000915b983 */ /* 0x000ee20000100800 */
[----:B----4-:R-:W-:-:S02]  /*2870*/  @!P2 ISETP.NE.AND P6, PT, R11, R10, PT ;  /* 0x0000000a0b00a20c */ /* 0x010fc40003fc5270 */
[----:B------:R-:W-:Y:S02]  /*2880*/  CS2R R10, SRZ ;  /* 0x00000000000a7805 */ /* 0x000fe4000001ff00 */
[----:B------:R-:W-:Y:S02]  /*2890*/  @!P2 SEL R10, RZ, 0x1, P6 ;  /* 0x00000001ff0aa807 */ /* 0x000fe40003000000 */
[----:B------:R-:W-:Y:S02]  /*28a0*/  ISETP.NE.AND P2, PT, R7, R24, PT ;  /* 0x000000180700720c */ /* 0x000fe40003f45270 */
[----:B--2---:R-:W-:-:S04]  /*28b0*/  @!P5 ISETP.NE.AND P6, PT, R28, R17, PT ;  /* 0x000000111c00d20c */ /* 0x004fc80003fc5270 */
[----:B------:R-:W-:-:S07]  /*28c0*/  @!P5 SEL R11, RZ, 0x1, P6 ;  /* 0x00000001ff0bd807 */ /* 0x000fce0003000000 */
[----:B------:R-:W2:Y:S01]  /*28d0*/  @!P2 LDL R19, [R6+0x100] ;  /* 0x000100000613a983 */ /* 0x000ea20000100800 */
[----:B------:R-:W-:-:S03]  /*28e0*/  ISETP.NE.AND P5, PT, R7, R26, PT ;  /* 0x0000001a0700720c */ /* 0x000fc60003fa5270 */
[----:B------:R-:W2:Y:S10]  /*28f0*/  @!P2 LDL R26, [R9+0x118] ;  /* 0x00011800091aa983 */ /* 0x000eb40000100800 */
[----:B------:R-:W4:Y:S01]  /*2900*/  @!P5 LDL R17, [R6+0x100] ;  /* 0x000100000611d983 */ /* 0x000f220000100800 */
[----:B------:R-:W-:-:S03]  /*2910*/  @!P4 ISETP.NE.AND P6, PT, R15, R18, PT ;  /* 0x000000120f00c20c */ /* 0x000fc60003fc5270 */
[----:B------:R-:W4:Y:S01]  /*2920*/  LDL R18, [R9+0x24] ;  /* 0x0000240009127983 */ /* 0x000f220000100800 */
[----:B------:R-:W-:-:S03]  /*2930*/  IMAD.MOV.U32 R15, RZ, RZ, RZ ;  /* 0x000000ffff0f7224 */ /* 0x000fc600078e00ff */
[----:B------:R-:W4:Y:S01]  /*2940*/  @!P5 LDL R24, [R9+0x11c] ;  /* 0x00011c000918d983 */ /* 0x000f220000100800 */
[----:B------:R-:W-:Y:S02]  /*2950*/  @!P4 SEL R15, RZ, 0x1, P6 ;  /* 0x00000001ff0fc807 */ /* 0x000fe40003000000 */
[----:B------:R-:W-:Y:S02]  /*2960*/  ISETP.NE.AND P4, PT, R7, R20, PT ;  /* 0x000000140700720c */ /* 0x000fe40003f85270 */
[----:B------:R-:W4:Y:S11]  /*2970*/  LDL R20, [R9+0x2c] ;  /* 0x00002c0009147983 */ /* 0x000f360000100800 */
[----:B------:R-:W4:Y:S01]  /*2980*/  @!P4 LDL R28, [R9+0x120] ;  /* 0x00012000091cc983 */ /* 0x000f220000100800 */
[----:B---3--:R-:W-:-:S03]  /*2990*/  @!P3 ISETP.NE.AND P6, PT, R16, R21, PT ;  /* 0x000000151000b20c */ /* 0x008fc60003fc5270 */
[----:B------:R-:W3:Y:S01]  /*29a0*/  @!P4 LDL R21, [R6+0x100] ;  /* 0x000100000615c983 */ /* 0x000ee20000100800 */
[----:B------:R-:W-:Y:S01]  /*29b0*/  IMAD.MOV.U32 R16, RZ, RZ, RZ ;  /* 0x000000ffff107224 */ /* 0x000fe200078e00ff */
[----:B------:R-:W-:Y:S02]  /*29c0*/  @!P3 SEL R16, RZ, 0x1, P6 ;  /* 0x00000001ff10b807 */ /* 0x000fe40003000000 */
[----:B--2---:R-:W-:Y:S01]  /*29d0*/  @!P2 ISETP.NE.AND P6, PT, R19, R26, PT ;  /* 0x0000001a1300a20c */ /* 0x004fe20003fc5270 */
[----:B------:R-:W-:Y:S01]  /*29e0*/  IMAD.MOV.U32 R19, RZ, RZ, RZ ;  /* 0x000000ffff137224 */ /* 0x000fe200078e00ff */
[----:B------:R-:W2:Y:S01]  /*29f0*/  LDL R26, [R9+0x34] ;  /* 0x00003400091a7983 */ /* 0x000ea20000100800 */
[----:B----4-:R-:W-:Y:S02]  /*2a00*/  ISETP.NE.AND P3, PT, R7, R18, PT ;  /* 0x000000120700720c */ /* 0x010fe40003f65270 */
[----:B------:R-:W-:Y:S02]  /*2a10*/  @!P2 SEL R19, RZ, 0x1, P6 ;  /* 0x00000001ff13a807 */ /* 0x000fe40003000000 */
[----:B------:R-:W-:-:S02]  /*2a20*/  @!P5 ISETP.NE.AND P6, PT, R17, R24, PT ;  /* 0x000000181100d20c */ /* 0x000fc40003fc5270 */
[----:B------:R-:W-:Y:S01]  /*2a30*/  ISETP.NE.AND P2, PT, R7, R22, PT ;  /* 0x000000160700720c */ /* 0x000fe20003f45270 */
[----:B------:R-:W-:Y:S01]  /*2a40*/  IMAD.MOV.U32 R18, RZ, RZ, RZ ;  /* 0x000000ffff127224 */ /* 0x000fe200078e00ff */
[----:B------:R-:W-:-:S05]  /*2a50*/  @!P5 SEL R18, RZ, 0x1, P6 ;  /* 0x00000001ff12d807 */ /* 0x000fca0003000000 */
[----:B------:R-:W4:Y:S04]  /*2a60*/  @!P3 LDL R24, [R6+0x100] ;  /* 0x000100000618b983 */ /* 0x000f280000100800 */
[----:B------:R-:W4:Y:S01]  /*2a70*/  @!P3 LDL R17, [R9+0x124] ;  /* 0x000124000911b983 */ /* 0x000f220000100800 */
[----:B------:R-:W-:-:S03]  /*2a80*/  ISETP.NE.AND P5, PT, R7, R20, PT ;  /* 0x000000140700720c */ /* 0x000fc60003fa5270 */
[----:B------:R-:W2:Y:S04]  /*2a90*/  @!P2 LDL R25, [R6+0x100] ;  /* 0x000100000619a983 */ /* 0x000ea80000100800 */
[----:B------:R-:W2:Y:S01]  /*2aa0*/  @!P2 LDL R20, [R9+0x128] ;  /* 0x000128000914a983 */ /* 0x000ea20000100800 */
[----:B---3--:R-:W-:-:S05]  /*2ab0*/  @!P4 ISETP.NE.AND P6, PT, R21, R28, PT ;  /* 0x0000001c1500c20c */ /* 0x008fca0003fc5270 */
[----:B------:R-:W3:Y:S04]  /*2ac0*/  @!P5 LDL R28, [R6+0x100] ;  /* 0x00010000061cd983 */ /* 0x000ee80000100800 */
[----:B------:R-:W3:Y:S01]  /*2ad0*/  @!P5 LDL R23, [R9+0x12c] ;  /* 0x00012c000917d983 */ /* 0x000ee20000100800 */
[----:B------:R-:W-:Y:S01]  /*2ae0*/  IMAD.MOV.U32 R22, RZ, RZ, RZ ;  /* 0x000000ffff167224 */ /* 0x000fe200078e00ff */
[----:B------:R-:W-:Y:S02]  /*2af0*/  @!P4 SEL R22, RZ, 0x1, P6 ;  /* 0x00000001ff16c807 */ /* 0x000fe40003000000 */
[----:B----4-:R-:W-:Y:S02]  /*2b00*/  @!P3 ISETP.NE.AND P6, PT, R24, R17, PT ;  /* 0x000000111800b20c */ /* 0x010fe40003fc5270 */
[----:B------:R-:W4:Y:S01]  /*2b10*/  LDL R24, [R9+0x30] ;  /* 0x0000300009187983 */ /* 0x000f220000100800 */
[----:B--2---:R-:W-:-:S02]  /*2b20*/  @!P2 ISETP.NE.AND P4, PT, R25, R20, PT ;  /* 0x000000141900a20c */ /* 0x004fc40003f85270 */
[----:B------:R-:W-:Y:S02]  /*2b30*/  CS2R R20, SRZ ;  /* 0x0000000000147805 */ /* 0x000fe4000001ff00 */
[----:B------:R-:W-:Y:S02]  /*2b40*/  @!P3 SEL R21, RZ, 0x1, P6 ;  /* 0x00000001ff15b807 */ /* 0x000fe40003000000 */
[----:B---3--:R-:W-:Y:S02]  /*2b50*/  @!P5 ISETP.NE.AND P6, PT, R28, R23, PT ;  /* 0x000000171c00d20c */ /* 0x008fe40003fc5270 */
[----:B------:R-:W2:Y:S04]  /*2b60*/  LDL R28, [R9+0x38] ;  /* 0x00003800091c7983 */ /* 0x000ea80000100800 */
[----:B------:R-:W3:Y:S01]  /*2b70*/  LDL R23, [R9+0x3c] ;  /* 0x00003c0009177983 */ /* 0x000ee20000100800 */
[----:B------:R-:W-:-:S02]  /*2b80*/  @!P2 SEL R20, RZ, 0x1, P4 ;  /* 0x00000001ff14a807 */ /* 0x000fc40002000000 */
[----:B------:R-:W-:Y:S02]  /*2b90*/  ISETP.NE.AND P4, PT, R7, R26, PT ;  /* 0x0000001a0700720c */ /* 0x000fe40003f85270 */
[----:B------:R-:W-:Y:S01]  /*2ba0*/  IADD3 R14, PT, PT, R13, R14, R12 ;  /* 0x0000000e0d0e7210 */ /* 0x000fe20007ffe00c */
[----:B------:R-:W-:Y:S01]  /*2bb0*/  IMAD.MOV.U32 R17, RZ, RZ, RZ ;  /* 0x000000ffff117224 */ /* 0x000fe200078e00ff */
[----:B------:R-:W-:Y:S02]  /*2bc0*/  @!P5 SEL R17, RZ, 0x1, P6 ;  /* 0x00000001ff11d807 */ /* 0x000fe40003000000 */
[----:B------:R-:W-:-:S07]  /*2bd0*/  IADD3 R26, PT, PT, R11, R10, R14 ;  /* 0x0000000a0b1a7210 */ /* 0x000fce0007ffe00e */
[----:B------:R-:W3:Y:S04]  /*2be0*/  @!P4 LDL R25, [R6+0x100] ;  /* 0x000100000619c983 */ /* 0x000ee80000100800 */
[----:B------:R-:W3:Y:S01]  /*2bf0*/  @!P4 LDL R14, [R9+0x134] ;  /* 0x00013400090ec983 */ /* 0x000ee20000100800 */
[----:B----4-:R-:W-:-:S13]  /*2c00*/  ISETP.NE.AND P3, PT, R7, R24, PT ;  /* 0x000000180700720c */ /* 0x010fda0003f65270 */
[----:B------:R-:W4:Y:S04]  /*2c10*/  @!P3 LDL R13, [R6+0x100] ;  /* 0x00010000060db983 */ /* 0x000f280000100800 */
[----:B------:R-:W4:Y:S01]  /*2c20*/  @!P3 LDL R12, [R9+0x130] ;  /* 0x00013000090cb983 */ /* 0x000f220000100800 */
[C---:B--2---:R-:W-:Y:S02]  /*2c30*/  ISETP.NE.AND P2, PT, R7.reuse, R28, PT ;  /* 0x0000001c0700720c */ /* 0x044fe40003f45270 */
[----:B---3--:R-:W-:-:S11]  /*2c40*/  ISETP.NE.AND P5, PT, R7, R23, PT ;  /* 0x000000170700720c */ /* 0x008fd60003fa5270 */
[----:B------:R-:W2:Y:S04]  /*2c50*/  @!P2 LDL R11, [R6+0x100] ;  /* 0x00010000060ba983 */ /* 0x000ea80000100800 */
[----:B------:R-:W2:Y:S04]  /*2c60*/  @!P2 LDL R10, [R9+0x138] ;  /* 0x00013800090aa983 */ /* 0x000ea80000100800 */
[----:B------:R0:W3:Y:S04]  /*2c70*/  @!P5 LDL R24, [R9+0x13c] ;  /* 0x00013c000918d983 */ /* 0x0000e80000100800 */
[----:B------:R-:W3:Y:S01]  /*2c80*/  @!P5 LDL R23, [R6+0x100] ;  /* 0x000100000617d983 */ /* 0x000ee20000100800 */
[----:B------:R-:W-:Y:S01]  /*2c90*/  UIADD3 UR5, UPT, UPT, UR5, 0x10, URZ ;  /* 0x0000001005057890 */ /* 0x000fe2000fffe0ff */
[----:B------:R-:W-:-:S04]  /*2ca0*/  IADD3 R15, PT, PT, R16, R15, R26 ;  /* 0x0000000f100f7210 */ /* 0x000fc80007ffe01a */
[----:B------:R-:W-:-:S04]  /*2cb0*/  IADD3 R15, PT, PT, R18, R19, R15 ;  /* 0x00000013120f7210 */ /* 0x000fc80007ffe00f */
[----:B------:R-:W-:Y:S01]  /*2cc0*/  IADD3 R15, PT, PT, R21, R22, R15 ;  /* 0x00000016150f7210 */ /* 0x000fe20007ffe00f */
[----:B0-----:R-:W-:-:S03]  /*2cd0*/  IMAD.MOV.U32 R9, RZ, RZ, RZ ;  /* 0x000000ffff097224 */ /* 0x001fc600078e00ff */
[----:B------:R-:W-:Y:S01]  /*2ce0*/  IADD3 R15, PT, PT, R17, R20, R15 ;  /* 0x00000014110f7210 */ /* 0x000fe20007ffe00f */
[----:B------:R-:W-:Y:S01]  /*2cf0*/  VIADD R8, R8, 0x10 ;  /* 0x0000001008087836 */ /* 0x000fe20000000000 */
[----:B----4-:R-:W-:Y:S01]  /*2d00*/  @!P3 ISETP.NE.AND P6, PT, R13, R12, PT ;  /* 0x0000000c0d00b20c */ /* 0x010fe20003fc5270 */
[----:B------:R-:W-:-:S03]  /*2d10*/  IMAD.MOV.U32 R12, RZ, RZ, RZ ;  /* 0x000000ffff0c7224 */ /* 0x000fc600078e00ff */
[----:B------:R-:W-:Y:S02]  /*2d20*/  @!P3 SEL R12, RZ, 0x1, P6 ;  /* 0x00000001ff0cb807 */ /* 0x000fe40003000000 */
[----:B------:R-:W-:Y:S01]  /*2d30*/  @!P4 ISETP.NE.AND P6, PT, R25, R14, PT ;  /* 0x0000000e1900c20c */ /* 0x000fe20003fc5270 */
[----:B------:R-:W-:-:S03]  /*2d40*/  IMAD.MOV.U32 R13, RZ, RZ, RZ ;  /* 0x000000ffff0d7224 */ /* 0x000fc600078e00ff */
[----:B------:R-:W-:Y:S02]  /*2d50*/  @!P4 SEL R13, RZ, 0x1, P6 ;  /* 0x00000001ff0dc807 */ /* 0x000fe40003000000 */
[----:B------:R-:W-:Y:S02]  /*2d60*/  ISETP.NE.AND P6, PT, R5, UR5, PT ;  /* 0x0000000505007c0c */ /* 0x000fe4000bfc5270 */
[----:B------:R-:W-:Y:S02]  /*2d70*/  IADD3 R12, PT, PT, R13, R12, R15 ;  /* 0x0000000c0d0c7210 */ /* 0x000fe40007ffe00f */
[----:B--2---:R-:W-:Y:S01]  /*2d80*/  @!P2 ISETP.NE.AND P3, PT, R11, R10, PT ;  /* 0x0000000a0b00a20c */ /* 0x004fe20003f65270 */
[----:B------:R-:W-:-:S03]  /*2d90*/  IMAD.MOV.U32 R10, RZ, RZ, RZ ;  /* 0x000000ffff0a7224 */ /* 0x000fc600078e00ff */
[----:B------:R-:W-:Y:S02]  /*2da0*/  @!P2 SEL R9, RZ, 0x1, P3 ;  /* 0x00000001ff09a807 */ /* 0x000fe40001800000 */
[----:B---3--:R-:W-:-:S04]  /*2db0*/  @!P5 ISETP.NE.AND P4, PT, R23, R24, PT ;  /* 0x000000181700d20c */ /* 0x008fc80003f85270 */
[----:B------:R-:W-:-:S04]  /*2dc0*/  @!P5 SEL R10, RZ, 0x1, P4 ;  /* 0x00000001ff0ad807 */ /* 0x000fc80002000000 */
[----:B------:R-:W-:Y:S01]  /*2dd0*/  IADD3 R12, PT, PT, R10, R9, R12 ;  /* 0x000000090a0c7210 */ /* 0x000fe20007ffe00c */
[----:B------:R-:W-:Y:S06]  /*2de0*/  @P6 BRA `(.L_x_128) ;  /* 0xfffffff800146947 */ /* 0x000fec000383ffff */
.L_x_127:
[----:B------:R-:W-:Y:S05]  /*2df0*/  @!P1 BRA `(.L_x_126) ;  /* 0x0000000800609947 */ /* 0x000fea0003800000 */
[----:B------:R-:W-:-:S05]  /*2e00*/  LOP3.LUT R5, RZ, R4, RZ, 0x33, !PT ;  /* 0x00000004ff057212 */ /* 0x000fca00078e33ff */
[----:B------:R-:W-:-:S05]  /*2e10*/  VIADD R5, R5, UR7 ;  /* 0x0000000705057c36 */ /* 0x000fca0008000000 */
[----:B------:R-:W-:-:S04]  /*2e20*/  LOP3.LUT R5, R5, 0xf, RZ, 0xc0, !PT ;  /* 0x0000000f05057812 */ /* 0x000fc800078ec0ff */
[C---:B------:R-:W-:Y:S01]  /*2e30*/  LOP3.LUT P1, RZ, R5.reuse, 0x7, RZ, 0xc0, !PT ;  /* 0x0000000705ff7812 */ /* 0x040fe2000782c0ff */
[----:B------:R-:W-:-:S05]  /*2e40*/  VIADD R9, R5, 0xffffffff ;  /* 0xffffffff05097836 */ /* 0x000fca0000000000 */
[----:B------:R-:W-:-:S13]  /*2e50*/  ISETP.GE.U32.AND P2, PT, R9, 0x7, PT ;  /* 0x000000070900780c */ /* 0x000fda0003f46070 */
[----:B------:R-:W-:Y:S05]  /*2e60*/  @!P2 BRA `(.L_x_129) ;  /* 0x0000000000fca947 */ /* 0x000fea0003800000 */
[----:B------:R-:W-:-:S05]  /*2e70*/  IMAD R5, R8, 0x4, R1 ;  /* 0x0000000408057824 */ /* 0x000fca00078e0201 */
[----:B------:R-:W2:Y:S04]  /*2e80*/  LDL R10, [R5] ;  /* 0x00000000050a7983 */ /* 0x000ea80000100800 */
[----:B------:R-:W3:Y:S04]  /*2e90*/  LDL R14, [R5+0x4] ;  /* 0x00000400050e7983 */ /* 0x000ee80000100800 */
[----:B------:R-:W4:Y:S04]  /*2ea0*/  LDL R16, [R5+0x8] ;  /* 0x0000080005107983 */ /* 0x000f280000100800 */
[----:B------:R-:W4:Y:S04]  /*2eb0*/  LDL R18, [R5+0xc] ;  /* 0x00000c0005127983 */ /* 0x000f280000100800 */
[----:B------:R-:W4:Y:S04]  /*2ec0*/  LDL R20, [R5+0x18] ;  /* 0x0000180005147983 */ /* 0x000f280000100800 */
[----:B------:R-:W4:Y:S01]  /*2ed0*/  LDL R22, [R5+0x1c] ;  /* 0x00001c0005167983 */ /* 0x000f220000100800 */
[----:B--2--5:R-:W-:-:S02]  /*2ee0*/  ISETP.NE.AND P3, PT, R7, R10, PT ;  /* 0x0000000a0700720c */ /* 0x024fc40003f65270 */
[C---:B---3--:R-:W-:Y:S02]  /*2ef0*/  ISETP.NE.AND P2, PT, R7.reuse, R14, PT ;  /* 0x0000000e0700720c */ /* 0x048fe40003f45270 */
[C---:B----4-:R-:W-:Y:S02]  /*2f00*/  ISETP.NE.AND P5, PT, R7.reuse, R16, PT ;  /* 0x000000100700720c */ /* 0x050fe40003fa5270 */
[----:B------:R-:W2:Y:S01]  /*2f10*/  LDL R16, [R5+0x10] ;  /* 0x0000100005107983 */ /* 0x000ea20000100800 */
[----:B------:R-:W-:-:S06]  /*2f20*/  ISETP.NE.AND P4, PT, R7, R18, PT ;  /* 0x000000120700720c */ /* 0x000fcc0003f85270 */
[----:B------:R-:W3:Y:S04]  /*2f30*/  @!P3 LDL R24, [R6+0x100] ;  /* 0x000100000618b983 */ /* 0x000ee80000100800 */
[----:B------:R-:W3:Y:S04]  /*2f40*/  @!P3 LDL R9, [R5+0x100] ;  /* 0x000100000509b983 */ /* 0x000ee80000100800 */
[----:B------:R-:W4:Y:S04]  /*2f50*/  @!P2 LDL R15, [R6+0x100] ;  /* 0x00010000060fa983 */ /* 0x000f280000100800 */
[----:B------:R-:W4:Y:S04]  /*2f60*/  @!P2 LDL R10, [R5+0x104] ;  /* 0x00010400050aa983 */ /* 0x000f280000100800 */
[----:B------:R-:W2:Y:S04]  /*2f70*/  @!P5 LDL R26, [R6+0x100] ;  /* 0x00010000061ad983 */ /* 0x000ea80000100800 */
[----:B------:R-:W2:Y:S04]  /*2f80*/  @!P5 LDL R13, [R5+0x108] ;  /* 0x00010800050dd983 */ /* 0x000ea80000100800 */
[----:B------:R-:W2:Y:S04]  /*2f90*/  @!P4 LDL R17, [R6+0x100] ;  /* 0x000100000611c983 */ /* 0x000ea80000100800 */
[----:B------:R-:W2:Y:S04]  /*2fa0*/  @!P4 LDL R14, [R5+0x10c] ;  /* 0x00010c00050ec983 */ /* 0x000ea80000100800 */
[----:B------:R-:W2:Y:S01]  /*2fb0*/  LDL R18, [R5+0x14] ;  /* 0x0000140005127983 */ /* 0x000ea20000100800 */
[----:B------:R-:W-:Y:S01]  /*2fc0*/  IMAD.MOV.U32 R11, RZ, RZ, RZ ;  /* 0x000000ffff0b7224 */ /* 0x000fe200078e00ff */
[----:B---3--:R-:W-:-:S04]  /*2fd0*/  @!P3 ISETP.NE.AND P6, PT, R24, R9, PT ;  /* 0x000000091800b20c */ /* 0x008fc80003fc5270 */
[----:B------:R-:W-:Y:S01]  /*2fe0*/  @!P3 SEL R11, RZ, 0x1, P6 ;  /* 0x00000001ff0bb807 */ /* 0x000fe20003000000 */
[----:B------:R-:W-:Y:S01]  /*2ff0*/  IMAD.MOV.U32 R9, RZ, RZ, RZ ;  /* 0x000000ffff097224 */ /* 0x000fe200078e00ff */
[----:B----4-:R-:W-:-:S04]  /*3000*/  @!P2 ISETP.NE.AND P3, PT, R15, R10, PT ;  /* 0x0000000a0f00a20c */ /* 0x010fc80003f65270 */
[----:B------:R-:W-:Y:S02]  /*3010*/  @!P2 SEL R9, RZ, 0x1, P3 ;  /* 0x00000001ff09a807 */ /* 0x000fe40001800000 */
[----:B--2---:R-:W-:Y:S02]  /*3020*/  ISETP.NE.AND P2, PT, R7, R16, PT ;  /* 0x000000100700720c */ /* 0x004fe40003f45270 */
[----:B------:R-:W-:Y:S01]  /*3030*/  @!P5 ISETP.NE.AND P6, PT, R26, R13, PT ;  /* 0x0000000d1a00d20c */ /* 0x000fe20003fc5270 */
[----:B------:R-:W-:-:S03]  /*3040*/  IMAD.MOV.U32 R10, RZ, RZ, RZ ;  /* 0x000000ffff0a7224 */ /* 0x000fc600078e00ff */
[----:B------:R-:W-:Y:S02]  /*3050*/  @!P5 SEL R10, RZ, 0x1, P6 ;  /* 0x00000001ff0ad807 */ /* 0x000fe40003000000 */
[----:B------:R-:W-:Y:S02]  /*3060*/  ISETP.NE.AND P5, PT, R7, R20, PT ;  /* 0x000000140700720c */ /* 0x000fe40003fa5270 */
[----:B------:R-:W-:Y:S01]  /*3070*/  @!P4 ISETP.NE.AND P3, PT, R17, R14, PT ;  /* 0x0000000e1100c20c */ /* 0x000fe20003f65270 */
[----:B------:R-:W-:Y:S02]  /*3080*/  IMAD.MOV.U32 R13, RZ, RZ, RZ ;  /* 0x000000ffff0d7224 */ /* 0x000fe400078e00ff */
[----:B------:R-:W2:Y:S01]  /*3090*/  @!P2 LDL R19, [R6+0x100] ;  /* 0x000100000613a983 */ /* 0x000ea20000100800 */
[C---:B------:R-:W-:Y:S02]  /*30a0*/  ISETP.NE.AND P6, PT, R7.reuse, R18, PT ;  /* 0x000000120700720c */ /* 0x040fe40003fc5270 */
[----:B------:R-:W-:Y:S01]  /*30b0*/  @!P4 SEL R13, RZ, 0x1, P3 ;  /* 0x00000001ff0dc807 */ /* 0x000fe20001800000 */
[----:B------:R-:W2:Y:S01]  /*30c0*/  @!P2 LDL R14, [R5+0x110] ;  /* 0x00011000050ea983 */ /* 0x000ea20000100800 */
[----:B------:R-:W-:-:S03]  /*30d0*/  ISETP.NE.AND P3, PT, R7, R22, PT ;  /* 0x000000160700720c */ /* 0x000fc60003f65270 */
[----:B------:R-:W3:Y:S04]  /*30e0*/  @!P5 LDL R21, [R6+0x100] ;  /* 0x000100000615d983 */ /* 0x000ee80000100800 */
[----:B------:R-:W3:Y:S04]  /*30f0*/  @!P5 LDL R16, [R5+0x118] ;  /* 0x000118000510d983 */ /* 0x000ee80000100800 */
[----:B------:R-:W4:Y:S04]  /*3100*/  @!P6 LDL R18, [R6+0x100] ;  /* 0x000100000612e983 */ /* 0x000f280000100800 */
[----:B------:R-:W4:Y:S04]  /*3110*/  @!P6 LDL R15, [R5+0x114] ;  /* 0x00011400050fe983 */ /* 0x000f280000100800 */
[----:B------:R-:W4:Y:S04]  /*3120*/  @!P3 LDL R17, [R5+0x11c] ;  /* 0x00011c000511b983 */ /* 0x000f280000100800 */
[----:B------:R-:W4:Y:S01]  /*3130*/  @!P3 LDL R20, [R6+0x100] ;  /* 0x000100000614b983 */ /* 0x000f220000100800 */
[----:B------:R-:W-:-:S02]  /*3140*/  IMAD.IADD R11, R12, 0x1, R11 ;  /* 0x000000010c0b7824 */ /* 0x000fc400078e020b */
[----:B------:R-:W-:-:S03]  /*3150*/  IMAD.MOV.U32 R12, RZ, RZ, RZ ;  /* 0x000000ffff0c7224 */ /* 0x000fc600078e00ff */
[----:B------:R-:W-:Y:S01]  /*3160*/  IADD3 R10, PT, PT, R10, R9, R11 ;  /* 0x000000090a0a7210 */ /* 0x000fe20007ffe00b */
[----:B------:R-:W-:Y:S02]  /*3170*/  IMAD.MOV.U32 R9, RZ, RZ, RZ ;  /* 0x000000ffff097224 */ /* 0x000fe400078e00ff */
[----:B------:R-:W-:Y:S01]  /*3180*/  VIADD R8, R8, 0x8 ;  /* 0x0000000808087836 */ /* 0x000fe20000000000 */
[----:B--2---:R-:W-:-:S04]  /*3190*/  @!P2 ISETP.NE.AND P4, PT, R19, R14, PT ;  /* 0x0000000e1300a20c */ /* 0x004fc80003f85270 */
[----:B------:R-:W-:Y:S02]  /*31a0*/  @!P2 SEL R12, RZ, 0x1, P4 ;  /* 0x00000001ff0ca807 */ /* 0x000fe40002000000 */
[----:B---3--:R-:W-:Y:S02]  /*31b0*/  @!P5 ISETP.NE.AND P2, PT, R21, R16, PT ;  /* 0x000000101500d20c */ /* 0x008fe40003f45270 */
[----:B------:R-:W-:Y:S01]  /*31c0*/  IADD3 R13, PT, PT, R12, R13, R10 ;  /* 0x0000000d0c0d7210 */ /* 0x000fe20007ffe00a */
[----:B------:R-:W-:Y:S01]  /*31d0*/  IMAD.MOV.U32 R10, RZ, RZ, RZ ;  /* 0x000000ffff0a7224 */ /* 0x000fe200078e00ff */
[----:B----4-:R-:W-:Y:S02]  /*31e0*/  @!P6 ISETP.NE.AND P4, PT, R18, R15, PT ;  /* 0x0000000f1200e20c */ /* 0x010fe40003f85270 */
[----:B------:R-:W-:Y:S02]  /*31f0*/  @!P5 SEL R10, RZ, 0x1, P2 ;  /* 0x00000001ff0ad807 */ /* 0x000fe40001000000 */
[----:B------:R-:W-:Y:S01]  /*3200*/  @!P6 SEL R9, RZ, 0x1, P4 ;  /* 0x00000001ff09e807 */ /* 0x000fe20002000000 */
[----:B------:R-:W-:Y:S01]  /*3210*/  IMAD.MOV.U32 R12, RZ, RZ, RZ ;  /* 0x000000ffff0c7224 */ /* 0x000fe200078e00ff */
[----:B------:R-:W-:-:S02]  /*3220*/  @!P3 ISETP.NE.AND P4, PT, R20, R17, PT ;  /* 0x000000111400b20c */ /* 0x000fc40003f85270 */
[----:B------:R-:W-:Y:S02]  /*3230*/  IADD3 R9, PT, PT, R10, R9, R13 ;  /* 0x000000090a097210 */ /* 0x000fe40007ffe00d */
[----:B------:R-:W-:-:S05]  /*3240*/  @!P3 SEL R12, RZ, 0x1, P4 ;  /* 0x00000001ff0cb807 */ /* 0x000fca0002000000 */
[----:B------:R-:W-:-:S07]  /*3250*/  IMAD.IADD R12, R9, 0x1, R12 ;  /* 0x00000001090c7824 */ /* 0x000fce00078e020c */
.L_x_129:
        /* <DEDUP_REMOVED lines=10> */
[----:B------:R-:W-:-:S05]  /*3300*/  IMAD R15, R8, 0x4, R1 ;  /* 0x00000004080f7824 */ /* 0x000fca00078e0201 */
[----:B------:R-:W2:Y:S04]  /*3310*/  LDL R10, [R15] ;  /* 0x000000000f0a7983 */ /* 0x000ea80000100800 */
[----:B------:R-:W3:Y:S04]  /*3320*/  LDL R14, [R15+0x4] ;  /* 0x000004000f0e7983 */ /* 0x000ee80000100800 */
[----:B------:R-:W4:Y:S04]  /*3330*/  LDL R16, [R15+0x8] ;  /* 0x000008000f107983 */ /* 0x000f280000100800 */
[----:B------:R-:W4:Y:S01]  /*3340*/  LDL R18, [R15+0xc] ;  /* 0x00000c000f127983 */ /* 0x000f220000100800 */
[----:B--2--5:R-:W-:-:S02]  /*3350*/  ISETP.NE.AND P5, PT, R7, R10, PT ;  /* 0x0000000a0700720c */ /* 0x024fc40003fa5270 */
[C---:B---3--:R-:W-:Y:S02]  /*3360*/  ISETP.NE.AND P4, PT, R7.reuse, R14, PT ;  /* 0x0000000e0700720c */ /* 0x048fe40003f85270 */
[C---:B----4-:R-:W-:Y:S02]  /*3370*/  ISETP.NE.AND P2, PT, R7.reuse, R16, PT ;  /* 0x000000100700720c */ /* 0x050fe40003f45270 */
[----:B------:R-:W-:-:S07]  /*3380*/  ISETP.NE.AND P3, PT, R7, R18, PT ;  /* 0x000000120700720c */ /* 0x000fce0003f65270 */
[----:B------:R-:W2:Y:S04]  /*3390*/  @!P5 LDL R14, [R6+0x100] ;  /* 0x00010000060ed983 */ /* 0x000ea80000100800 */
[----:B------:R-:W2:Y:S04]  /*33a0*/  @!P5 LDL R9, [R15+0x100] ;  /* 0x000100000f09d983 */ /* 0x000ea80000100800 */
[----:B------:R-:W3:Y:S04]  /*33b0*/  @!P4 LDL R17, [R6+0x100] ;  /* 0x000100000611c983 */ /* 0x000ee80000100800 */
[----:B------:R-:W3:Y:S04]  /*33c0*/  @!P4 LDL R10, [R15+0x104] ;  /* 0x000104000f0ac983 */ /* 0x000ee80000100800 */
[----:B------:R-:W4:Y:S04]  /*33d0*/  @!P2 LDL R16, [R6+0x100] ;  /* 0x000100000610a983 */ /* 0x000f280000100800 */
[----:B------:R-:W4:Y:S04]  /*33e0*/  @!P2 LDL R11, [R15+0x108] ;  /* 0x000108000f0ba983 */ /* 0x000f280000100800 */
[----:B------:R-:W4:Y:S04]  /*33f0*/  @!P3 LDL R13, [R15+0x10c] ;  /* 0x00010c000f0db983 */ /* 0x000f280000100800 */
[----:B------:R-:W4:Y:S01]  /*3400*/  @!P3 LDL R18, [R6+0x100] ;  /* 0x000100000612b983 */ /* 0x000f220000100800 */
[----:B------:R-:W-:Y:S01]  /*3410*/  VIADD R8, R8, 0x4 ;  /* 0x0000000408087836 */ /* 0x000fe20000000000 */
[----:B--2---:R-:W-:Y:S01]  /*3420*/  @!P5 ISETP.NE.AND P6, PT, R14, R9, PT ;  /* 0x000000090e00d20c */ /* 0x004fe20003fc5270 */
[----:B------:R-:W-:-:S03]  /*3430*/  IMAD.MOV.U32 R9, RZ, RZ, RZ ;  /* 0x000000ffff097224 */ /* 0x000fc600078e00ff */
[----:B------:R-:W-:Y:S02]  /*3440*/  @!P5 SEL R9, RZ, 0x1, P6 ;  /* 0x00000001ff09d807 */ /* 0x000fe40003000000 */
[----:B---3--:R-:W-:Y:S01]  /*3450*/  @!P4 ISETP.NE.AND P6, PT, R17, R10, PT ;  /* 0x0000000a1100c20c */ /* 0x008fe20003fc5270 */
[----:B------:R-:W-:Y:S02]  /*3460*/  IMAD.MOV.U32 R10, RZ, RZ, RZ ;  /* 0x000000ffff0a7224 */ /* 0x000fe400078e00ff */
[----:B------:R-:W-:Y:S01]  /*3470*/  IMAD.IADD R14, R12, 0x1, R9 ;  /* 0x000000010c0e7824 */ /* 0x000fe200078e0209 */
[----:B------:R-:W-:Y:S01]  /*3480*/  @!P4 SEL R10, RZ, 0x1, P6 ;  /* 0x00000001ff0ac807 */ /* 0x000fe20003000000 */
[----:B------:R-:W-:Y:S02]  /*3490*/  IMAD.MOV.U32 R9, RZ, RZ, RZ ;  /* 0x000000ffff097224 */ /* 0x000fe400078e00ff */
[----:B------:R-:W-:Y:S01]  /*34a0*/  IMAD.MOV.U32 R12, RZ, RZ, RZ ;  /* 0x000000ffff0c7224 */ /* 0x000fe200078e00ff */
[----:B----4-:R-:W-:-:S04]  /*34b0*/  @!P2 ISETP.NE.AND P5, PT, R16, R11, PT ;  /* 0x0000000b1000a20c */ /* 0x010fc80003fa5270 */
[----:B------:R-:W-:Y:S02]  /*34c0*/  @!P2 SEL R9, RZ, 0x1, P5 ;  /* 0x00000001ff09a807 */ /* 0x000fe40002800000 */
[----:B------:R-:W-:Y:S02]  /*34d0*/  @!P3 ISETP.NE.AND P4, PT, R18, R13, PT ;  /* 0x0000000d1200b20c */ /* 0x000fe40003f85270 */
[----:B------:R-:W-:Y:S02]  /*34e0*/  IADD3 R9, PT, PT, R9, R10, R14 ;  /* 0x0000000a09097210 */ /* 0x000fe40007ffe00e */
[----:B------:R-:W-:-:S05]  /*34f0*/  @!P3 SEL R12, RZ, 0x1, P4 ;  /* 0x00000001ff0cb807 */ /* 0x000fca0002000000 */
[----:B------:R-:W-:-:S07]  /*3500*/  IMAD.IADD R12, R9, 0x1, R12 ;  /* 0x00000001090c7824 */ /* 0x000fce00078e020c */
.L_x_130:
[----:B------:R-:W-:Y:S05]  /*3510*/  @!P1 BRA `(.L_x_126) ;  /* 0x0000000000989947 */ /* 0x000fea0003800000 */
[----:B------:R-:W-:-:S05]  /*3520*/  IMAD R8, R8, 0x4, R1 ;  /* 0x0000000408087824 */ /* 0x000fca00078e0201 */
[----:B------:R-:W2:Y:S01]  /*3530*/  LDL R10, [R8] ;  /* 0x00000000080a7983 */ /* 0x000ea20000100800 */
[----:B------:R-:W-:Y:S01]  /*3540*/  BSSY.RECONVERGENT B0, `(.L_x_131) ;  /* 0x0000009000007945 */ /* 0x000fe20003800200 */
[----:B------:R-:W-:Y:S01]  /*3550*/  ISETP.NE.AND P2, PT, R5, 0x1, PT ;  /* 0x000000010500780c */ /* 0x000fe20003f45270 */
[----:B------:R-:W-:Y:S01]  /*3560*/  IMAD.MOV.U32 R9, RZ, RZ, RZ ;  /* 0x000000ffff097224 */ /* 0x000fe200078e00ff */
[----:B--2--5:R-:W-:-:S13]  /*3570*/  ISETP.NE.AND P1, PT, R7, R10, PT ;  /* 0x0000000a0700720c */ /* 0x024fda0003f25270 */
[----:B------:R-:W-:Y:S05]  /*3580*/  @P1 BRA `(.L_x_132) ;  /* 0x0000000000101947 */ /* 0x000fea0003800000 */
[----:B------:R-:W2:Y:S04]  /*3590*/  LDL R10, [R6+0x100] ;  /* 0x00010000060a7983 */ /* 0x000ea80000100800 */
[----:B------:R-:W2:Y:S02]  /*35a0*/  LDL R9, [R8+0x100] ;  /* 0x0001000008097983 */ /* 0x000ea40000100800 */
[----:B--2---:R-:W-:-:S04]  /*35b0*/  ISETP.NE.AND P1, PT, R10, R9, PT ;  /* 0x000000090a00720c */ /* 0x004fc80003f25270 */
[----:B------:R-:W-:-:S09]  /*35c0*/  SEL R9, RZ, 0x1, P1 ;  /* 0x00000001ff097807 */ /* 0x000fd20000800000 */
.L_x_132:
[----:B------:R-:W-:Y:S05]  /*35d0*/  BSYNC.RECONVERGENT B0 ;  /* 0x0000000000007941 */ /* 0x000fea0003800200 */
.L_x_131:
[----:B------:R-:W-:Y:S01]  /*35e0*/  IMAD.IADD R12, R12, 0x1, R9 ;  /* 0x000000010c0c7824 */ /* 0x000fe200078e0209 */
[----:B------:R-:W-:Y:S06]  /*35f0*/  @!P2 BRA `(.L_x_126) ;  /* 0x000000000060a947 */ /* 0x000fec0003800000 */
[----:B------:R-:W2:Y:S01]  /*3600*/  LDL R10, [R8+0x4] ;  /* 0x00000400080a7983 */ /* 0x000ea20000100800 */
[----:B------:R-:W-:Y:S01]  /*3610*/  BSSY.RECONVERGENT B0, `(.L_x_133) ;  /* 0x0000009000007945 */ /* 0x000fe20003800200 */
[----:B------:R-:W-:Y:S01]  /*3620*/  ISETP.NE.AND P2, PT, R5, 0x2, PT ;  /* 0x000000020500780c */ /* 0x000fe20003f45270 */
[----:B------:R-:W-:Y:S01]  /*3630*/  IMAD.MOV.U32 R5, RZ, RZ, RZ ;  /* 0x000000ffff057224 */ /* 0x000fe200078e00ff */
[----:B--2---:R-:W-:-:S13]  /*3640*/  ISETP.NE.AND P1, PT, R7, R10, PT ;  /* 0x0000000a0700720c */ /* 0x004fda0003f25270 */
[----:B------:R-:W-:Y:S05]  /*3650*/  @P1 BRA `(.L_x_134) ;  /* 0x0000000000101947 */ /* 0x000fea0003800000 */
[----:B------:R-:W2:Y:S04]  /*3660*/  LDL R10, [R6+0x100] ;  /* 0x00010000060a7983 */ /* 0x000ea80000100800 */
[----:B------:R-:W2:Y:S02]  /*3670*/  LDL R5, [R8+0x104] ;  /* 0x0001040008057983 */ /* 0x000ea40000100800 */
[----:B--2---:R-:W-:-:S04]  /*3680*/  ISETP.NE.AND P1, PT, R10, R5, PT ;  /* 0x000000050a00720c */ /* 0x004fc80003f25270 */
[----:B------:R-:W-:-:S09]  /*3690*/  SEL R5, RZ, 0x1, P1 ;  /* 0x00000001ff057807 */ /* 0x000fd20000800000 */
.L_x_134:
[----:B------:R-:W-:Y:S05]  /*36a0*/  BSYNC.RECONVERGENT B0 ;  /* 0x0000000000007941 */ /* 0x000fea0003800200 */
.L_x_133:
[----:B------:R-:W-:Y:S01]  /*36b0*/  IMAD.IADD R12, R12, 0x1, R5 ;  /* 0x000000010c0c7824 */ /* 0x000fe200078e0205 */
[----:B------:R-:W-:Y:S06]  /*36c0*/  @!P2 BRA `(.L_x_126) ;  /* 0x00000000002ca947 */ /* 0x000fec0003800000 */
[----:B------:R-:W2:Y:S01]  /*36d0*/  LDL R10, [R8+0x8] ;  /* 0x00000800080a7983 */ /* 0x000ea20000100800 */
[----:B------:R-:W-:Y:S01]  /*36e0*/  BSSY.RECONVERGENT B0, `(.L_x_135) ;  /* 0x0000008000007945 */ /* 0x000fe20003800200 */
[----:B------:R-:W-:Y:S01]  /*36f0*/  IMAD.MOV.U32 R5, RZ, RZ, RZ ;  /* 0x000000ffff057224 */ /* 0x000fe200078e00ff */
[----:B--2---:R-:W-:-:S13]  /*3700*/  ISETP.NE.AND P1, PT, R7, R10, PT ;  /* 0x0000000a0700720c */ /* 0x004fda0003f25270 */
[----:B------:R-:W-:Y:S05]  /*3710*/  @P1 BRA `(.L_x_136) ;  /* 0x0000000000101947 */ /* 0x000fea0003800000 */
[----:B------:R-:W2:Y:S04]  /*3720*/  LDL R5, [R6+0x100] ;  /* 0x0001000006057983 */ /* 0x000ea80000100800 */
[----:B------:R-:W2:Y:S02]  /*3730*/  LDL R8, [R8+0x108] ;  /* 0x0001080008087983 */ /* 0x000ea40000100800 */
[----:B--2---:R-:W-:-:S04]  /*3740*/  ISETP.NE.AND P1, PT, R5, R8, PT ;  /* 0x000000080500720c */ /* 0x004fc80003f25270 */
[----:B------:R-:W-:-:S09]  /*3750*/  SEL R5, RZ, 0x1, P1 ;  /* 0x00000001ff057807 */ /* 0x000fd20000800000 */
.L_x_136:
[----:B------:R-:W-:Y:S05]  /*3760*/  BSYNC.RECONVERGENT B0 ;  /* 0x0000000000007941 */ /* 0x000fea0003800200 */
.L_x_135:
[----:B------:R-:W-:-:S07]  /*3770*/  IMAD.IADD R12, R12, 0x1, R5 ;  /* 0x000000010c0c7824 */ /* 0x000fce00078e0205 */
.L_x_126:
[----:B------:R-:W-:Y:S02]  /*3780*/  VIADD R4, R4, 0x1 ;  /* 0x0000000104047836 */ /* 0x000fe40000000000 */
[----:B------:R-:W-:Y:S01]  /*3790*/  VIADD R0, R0, 0x1 ;  /* 0x0000000100007836 */ /* 0x000fe20000000000 */
[----:B------:R-:W-:Y:S06]  /*37a0*/  @P0 BRA `(.L_x_137) ;  /* 0xffffffec005c0947 */ /* 0x000fec000383ffff */
[----:B------:R-:W-:-:S07]  /*37b0*/  IMAD R12, R12, 0x32, RZ ;  /* 0x000000320c0c7824 */ /* 0x000fce00078e02ff */
.L_x_125:
[----:B------:R-:W4:Y:S01]  /*37c0*/  LDCU UR4, c[0x0][0x380] ;  /* 0x00007000ff0477ac */ /* 0x000f220008000800 */
[----:B0123-5:R-:W-:Y:S01]  /*37d0*/  IMAD.MOV.U32 R7, RZ, RZ, RZ ;  /* 0x000000ffff077224 */ /* 0x02ffe200078e00ff */
[----:B----4-:R-:W-:-:S09]  /*37e0*/  UISETP.GE.AND UP0, UPT, UR4, 0x1, UPT ;  /* 0x000000010400788c */ /* 0x010fd2000bf06270 */
[----:B------:R-:W-:Y:S05]  /*37f0*/  BRA.U !UP0, `(.L_x_138) ;  /* 0x0000001108e87547 */ /* 0x000fea000b800000 */
[----:B------:R-:W0:Y:S01]  /*3800*/  LDCU.U16 UR4, c[0x0][0x380] ;  /* 0x00007000ff0477ac */ /* 0x000e220008000400 */
[----:B------:R-:W-:Y:S01]  /*3810*/  VIADD R0, R1, 0x10 ;  /* 0x0000001001007836 */ /* 0x000fe20000000000 */
[----:B------:R-:W-:Y:S02]  /*3820*/  CS2R R6, SRZ ;  /* 0x0000000000067805 */ /* 0x000fe4000001ff00 */
[----:B------:R-:W-:Y:S02]  /*3830*/  PRMT R8, RZ, 0x7610, R8 ;  /* 0x00007610ff087816 */ /* 0x000fe40000000008 */
[----:B------:R-:W-:Y:S01]  /*3840*/  PRMT R9, RZ, 0x7610, R9 ;  /* 0x00007610ff097816 */ /* 0x000fe20000000009 */
[----:B0-----:R-:W-:Y:S02]  /*3850*/  UIADD3 UR5, UPT, UPT, UR4, 0x6, URZ ;  /* 0x0000000604057890 */ /* 0x001fe4000fffe0ff */
[----:B------:R-:W-:-:S12]  /*3860*/  ULOP3.LUT UR4, UR4, 0x2, URZ, 0x3c, !UPT ;  /* 0x0000000204047892 */ /* 0x000fd8000f8e3cff */
.L_x_144:
[----:B------:R-:W0:Y:S08]  /*3870*/  LDC.64 R14, c[0x0][0x3a0] ;  /* 0x0000e800ff0e7b82 */ /* 0x000e300000000a00 */
[----:B------:R-:W1:Y:S01]  /*3880*/  LDC R11, c[0x0][0x380] ;  /* 0x0000e000ff0b7b82 */ /* 0x000e620000000800 */
[----:B0-----:R-:W-:-:S06]  /*3890*/  IMAD.WIDE.U32 R4, R6, 0x4, R14 ;  /* 0x0000000406047825 */ /* 0x001fcc00078e000e */
[----:B------:R-:W2:Y:S01]  /*38a0*/  LDG.E R4, desc[UR8][R4.64] ;  /* 0x0000000804047981 */ /* 0x000ea2000c1e1900 */
[----:B------:R-:W-:-:S05]  /*38b0*/  VIADD R10, R6, 0x2 ;  /* 0x00000002060a7836 */ /* 0x000fca0000000000 */
[----:B-1----:R-:W-:-:S04]  /*38c0*/  ISETP.GE.AND P0, PT, R10, R11, PT ;  /* 0x0000000b0a00720c */ /* 0x002fc80003f06270 */
[----:B--2---:R-:W-:-:S13]  /*38d0*/  ISETP.NE.OR P0, PT, R4, 0x1, P0 ;  /* 0x000000010400780c */ /* 0x004fda0000705670 */
[----:B------:R-:W-:Y:S05]  /*38e0*/  @P0 BRA `(.L_x_139) ;  /* 0x0000001000940947 */ /* 0x000fea0003800000 */
[----:B------:R-:W-:-:S04]  /*38f0*/  IADD3 R4, PT, PT, -R6, -0x3, R11 ;  /* 0xfffffffd06047810 */ /* 0x000fc80007ffe10b */
[----:B------:R-:W-:Y:S01]  /*3900*/  ISETP.GE.U32.AND P0, PT, R4, 0x7, PT ;  /* 0x000000070400780c */ /* 0x000fe20003f06070 */
[----:B------:R-:W-:Y:S01]  /*3910*/  IMAD.MOV.U32 R4, RZ, RZ, R10 ;  /* 0x000000ffff047224 */ /* 0x000fe200078e000a */
[C---:B------:R-:W-:Y:S01]  /*3920*/  IADD3 R10, PT, PT, -R6.reuse, -0x2, R11 ;  /* 0xfffffffe060a7810 */ /* 0x040fe20007ffe10b */
[----:B------:R-:W-:-:S10]  /*3930*/  IMAD R11, R6, 0x4, R1 ;  /* 0x00000004060b7824 */ /* 0x000fd400078e0201 */
[----:B------:R-:W-:Y:S05]  /*3940*/  @!P0 BRA `(.L_x_140) ;  /* 0x0000000800408947 */ /* 0x000fea0003800000 */
[----:B------:R-:W-:Y:S01]  /*3950*/  IMAD.WIDE.U32 R14, R4, 0x4, R14 ;  /* 0x00000004040e7825 */ /* 0x000fe200078e000e */
[----:B------:R-:W-:-:S03]  /*3960*/  LOP3.LUT R13, R10, 0xfffffff8, RZ, 0xc0, !PT ;  /* 0xfffffff80a0d7812 */ /* 0x000fc600078ec0ff */
[----:B------:R-:W-:Y:S01]  /*3970*/  IMAD.MOV.U32 R16, RZ, RZ, R6 ;  /* 0x000000ffff107224 */ /* 0x000fe200078e0006 */
[----:B------:R-:W-:Y:S01]  /*3980*/  IADD3 R17, P0, PT, R14, 0x10, RZ ;  /* 0x000000100e117810 */ /* 0x000fe20007f1e0ff */
[C---:B------:R-:W-:Y:S02]  /*3990*/  IMAD R14, R4.reuse, 0x4, R3 ;  /* 0x00000004040e7824 */ /* 0x040fe400078e0203 */
[----:B------:R-:W-:Y:S02]  /*39a0*/  IMAD.MOV R13, RZ, RZ, -R13 ;  /* 0x000000ffff0d7224 */ /* 0x000fe400078e0a0d */
[----:B------:R-:W-:Y:S02]  /*39b0*/  IMAD.X R5, RZ, RZ, R15, P0 ;  /* 0x000000ffff057224 */ /* 0x000fe400000e060f */
[----:B------:R-:W-:Y:S02]  /*39c0*/  IMAD R15, R4, 0x4, R0 ;  /* 0x00000004040f7824 */ /* 0x000fe400078e0200 */
[----:B------:R-:W-:-:S07]  /*39d0*/  VIADD R14, R14, 0x10 ;  /* 0x000000100e0e7836 */ /* 0x000fce0000000000 */
.L_x_141:
[----:B------:R-:W-:-:S05]  /*39e0*/  IMAD.MOV.U32 R4, RZ, RZ, R17 ;  /* 0x000000ffff047224 */ /* 0x000fca00078e0011 */
[----:B------:R-:W2:Y:S04]  /*39f0*/  LDG.E R18, desc[UR8][R4.64+-0x10] ;  /* 0xfffff00804127981 */ /* 0x000ea8000c1e1900 */
[----:B------:R-:W3:Y:S04]  /*3a00*/  LDG.E R17, desc[UR8][R4.64+-0xc] ;  /* 0xfffff40804117981 */ /* 0x000ee8000c1e1900 */
[----:B------:R-:W4:Y:S01]  /*3a10*/  LDG.E R25, desc[UR8][R4.64+-0x8] ;  /* 0xfffff80804197981 */ /* 0x000f22000c1e1900 */
[----:B--2---:R-:W-:-:S13]  /*3a20*/  ISETP.NE.AND P1, PT, R18, 0x1, PT ;  /* 0x000000011200780c */ /* 0x004fda0003f25270 */
[----:B------:R-:W2:Y:S04]  /*3a30*/  @!P1 LDL R21, [R11] ;  /* 0x000000000b159983 */ /* 0x000ea80000100800 */
[----:B------:R-:W2:Y:S04]  /*3a40*/  @!P1 LDL R22, [R15+-0x10] ;  /* 0xfffff0000f169983 */ /* 0x000ea80000100800 */
[----:B------:R-:W5:Y:S04]  /*3a50*/  @!P1 LDL R23, [R11+0x100] ;  /* 0x000100000b179983 */ /* 0x000f680000100800 */
[----:B------:R-:W5:Y:S01]  /*3a60*/  @!P1 LDL R24, [R14+-0x10] ;  /* 0xfffff0000e189983 */ /* 0x000f620000100800 */
[----:B---3--:R-:W-:-:S13]  /*3a70*/  ISETP.NE.AND P2, PT, R17, 0x1, PT ;  /* 0x000000011100780c */ /* 0x008fda0003f45270 */
[----:B------:R-:W3:Y:S04]  /*3a80*/  @!P2 LDL R19, [R11] ;  /* 0x000000000b13a983 */ /* 0x000ee80000100800 */
[----:B------:R-:W3:Y:S04]  /*3a90*/  @!P2 LDL R20, [R15+-0xc] ;  /* 0xfffff4000f14a983 */ /* 0x000ee80000100800 */
[----:B------:R-:W3:Y:S04]  /*3aa0*/  @!P2 LDL R17, [R11+0x100] ;  /* 0x000100000b11a983 */ /* 0x000ee80000100800 */
[----:B------:R-:W3:Y:S01]  /*3ab0*/  @!P2 LDL R18, [R14+-0xc] ;  /* 0xfffff4000e12a983 */ /* 0x000ee20000100800 */
[----:B----4-:R-:W-:-:S13]  /*3ac0*/  ISETP.NE.AND P0, PT, R25, 0x1, PT ;  /* 0x000000011900780c */ /* 0x010fda0003f05270 */
[----:B------:R-:W4:Y:S01]  /*3ad0*/  @!P0 LDL R25, [R11] ;  /* 0x000000000b198983 */ /* 0x000f220000100800 */
[----:B--2---:R-:W-:Y:S02]  /*3ae0*/  @!P1 IMAD.IADD R21, R21, 0x1, -R22 ;  /* 0x0000000115159824 */ /* 0x004fe400078e0a16 */
[----:B-----5:R-:W-:-:S03]  /*3af0*/  @!P1 IMAD.IADD R23, R23, 0x1, -R24 ;  /* 0x0000000117179824 */ /* 0x020fc600078e0a18 */
[----:B------:R-:W-:Y:S01]  /*3b00*/  @!P1 IABS R22, R21 ;  /* 0x0000001500169213 */ /* 0x000fe20000000000 */
[----:B------:R-:W2:Y:S01]  /*3b10*/  @!P0 LDL R24, [R11+0x100] ;  /* 0x000100000b188983 */ /* 0x000ea20000100800 */
[----:B------:R-:W-:-:S03]  /*3b20*/  @!P1 IABS R21, R23 ;  /* 0x0000001700159213 */ /* 0x000fc60000000000 */
[----:B------:R-:W2:Y:S02]  /*3b30*/  @!P0 LDL R23, [R14+-0x8] ;  /* 0xfffff8000e178983 */ /* 0x000ea40000100800 */
[----:B------:R-:W-:Y:S02]  /*3b40*/  @!P1 IMAD.IADD R21, R21, 0x1, R22 ;  /* 0x0000000115159824 */ /* 0x000fe400078e0216 */
[----:B------:R-:W4:Y:S03]  /*3b50*/  @!P0 LDL R22, [R15+-0x8] ;  /* 0xfffff8000f168983 */ /* 0x000f260000100800 */
[----:B------:R-:W-:Y:S02]  /*3b60*/  ISETP.NE.AND P3, PT, R21, 0x1, !P1 ;  /* 0x000000011500780c */ /* 0x000fe40004f65270 */
[----:B------:R-:W5:Y:S01]  /*3b70*/  LDG.E R21, desc[UR8][R4.64+-0x4] ;  /* 0xfffffc0804157981 */ /* 0x000f62000c1e1900 */
[----:B---3--:R-:W-:-:S03]  /*3b80*/  @!P2 IMAD.IADD R20, R19, 0x1, -R20 ;  /* 0x000000011314a824 */ /* 0x008fc600078e0a14 */
[----:B------:R-:W3:Y:S01]  /*3b90*/  LDG.E R19, desc[UR8][R4.64] ;  /* 0x0000000804137981 */ /* 0x000ee2000c1e1900 */
[----:B------:R-:W-:-:S03]  /*3ba0*/  @!P2 IMAD.IADD R18, R17, 0x1, -R18 ;  /* 0x000000011112a824 */ /* 0x000fc600078e0a12 */
[----:B------:R-:W3:Y:S01]  /*3bb0*/  LDG.E R17, desc[UR8][R4.64+0x4] ;  /* 0x0000040804117981 */ /* 0x000ee2000c1e1900 */
[----:B------:R-:W-:Y:S02]  /*3bc0*/  @!P2 IABS R27, R20 ;  /* 0x00000014001ba213 */ /* 0x000fe40000000000 */
[----:B------:R-:W-:-:S05]  /*3bd0*/  @!P2 IABS R20, R18 ;  /* 0x000000120014a213 */ /* 0x000fca0000000000 */
[----:B------:R-:W-:Y:S02]  /*3be0*/  @!P2 IMAD.IADD R20, R20, 0x1, R27 ;  /* 0x000000011414a824 */ /* 0x000fe400078e021b */
[----:B------:R-:W-:-:S03]  /*3bf0*/  @!P1 VIADD R18, R7, 0x1 ;  /* 0x0000000107129836 */ /* 0x000fc60000000000 */
[----:B------:R-:W-:Y:S01]  /*3c00*/  ISETP.NE.AND P4, PT, R20, 0x1, !P2 ;  /* 0x000000011400780c */ /* 0x000fe20005785270 */
[----:B------:R-:W-:-:S04]  /*3c10*/  @P3 IMAD.MOV R18, RZ, RZ, R7 ;  /* 0x000000ffff123224 */ /* 0x000fc800078e0207 */
[----:B------:R-:W-:Y:S02]  /*3c20*/  @!P1 IMAD.MOV.U32 R7, RZ, RZ, R18 ;  /* 0x000000ffff079224 */ /* 0x000fe400078e0012 */
[----:B--2---:R-:W-:Y:S02]  /*3c30*/  @!P0 IMAD.IADD R23, R24, 0x1, -R23 ;  /* 0x0000000118178824 */ /* 0x004fe400078e0a17 */
[----:B----4-:R-:W-:-:S03]  /*3c40*/  @!P0 IMAD.IADD R22, R25, 0x1, -R22 ;  /* 0x0000000119168824 */ /* 0x010fc600078e0a16 */
[----:B------:R-:W-:Y:S02]  /*3c50*/  @!P0 IABS R20, R23 ;  /* 0x0000001700148213 */ /* 0x000fe40000000000 */
[----:B------:R-:W-:-:S05]  /*3c60*/  @!P0 IABS R22, R22 ;  /* 0x0000001600168213 */ /* 0x000fca0000000000 */
[----:B------:R-:W-:-:S04]  /*3c70*/  @!P0 IMAD.MOV.U32 R23, RZ, RZ, R22 ;  /* 0x000000ffff178224 */ /* 0x000fc800078e0016 */
[----:B------:R-:W-:Y:S02]  /*3c80*/  @!P0 IMAD.IADD R18, R20, 0x1, R23 ;  /* 0x0000000114128824 */ /* 0x000fe400078e0217 */
[----:B------:R-:W-:Y:S02]  /*3c90*/  @!P2 VIADD R20, R7, 0x1 ;  /* 0x000000010714a836 */ /* 0x000fe40000000000 */
[----:B------:R-:W-:Y:S01]  /*3ca0*/  @P4 IMAD.MOV R20, RZ, RZ, R7 ;  /* 0x000000ffff144224 */ /* 0x000fe200078e0207 */
[----:B------:R-:W-:Y:S02]  /*3cb0*/  ISETP.NE.AND P3, PT, R18, 0x1, !P0 ;  /* 0x000000011200780c */ /* 0x000fe40004765270 */
[----:B-----5:R-:W-:Y:S01]  /*3cc0*/  ISETP.NE.AND P1, PT, R21, 0x1, PT ;  /* 0x000000011500780c */ /* 0x020fe20003f25270 */
[----:B------:R-:W-:Y:S01]  /*3cd0*/  @!P2 IMAD.MOV.U32 R7, RZ, RZ, R20 ;  /* 0x000000ffff07a224 */ /* 0x000fe200078e0014 */
[----:B---3--:R-:W-:Y:S02]  /*3ce0*/  ISETP.NE.AND P2, PT, R19, 0x1, PT ;  /* 0x000000011300780c */ /* 0x008fe40003f45270 */
[----:B------:R-:W-:Y:S01]  /*3cf0*/  ISETP.NE.AND P4, PT, R17, 0x1, PT ;  /* 0x000000011100780c */ /* 0x000fe20003f85270 */
[----:B------:R-:W-:Y:S01]  /*3d00*/  @!P0 VIADD R18, R7, 0x1 ;  /* 0x0000000107128836 */ /* 0x000fe20000000000 */
[----:B------:R-:W2:Y:S05]  /*3d10*/  LDG.E R19, desc[UR8][R4.64+0x8] ;  /* 0x0000080804137981 */ /* 0x000eaa000c1e1900 */
[----:B------:R-:W-:-:S02]  /*3d20*/  @P3 IMAD.MOV R18, RZ, RZ, R7 ;  /* 0x000000ffff123224 */ /* 0x000fc400078e0207 */
[----:B------:R-:W3:Y:S02]  /*3d30*/  @!P1 LDL R20, [R11] ;  /* 0x000000000b149983 */ /* 0x000ee40000100800 */
[----:B------:R-:W-:Y:S02]  /*3d40*/  @!P0 IMAD.MOV.U32 R7, RZ, RZ, R18 ;  /* 0x000000ffff078224 */ /* 0x000fe400078e0012 */
[----:B------:R-:W3:Y:S04]  /*3d50*/  @!P1 LDL R17, [R15+-0x4] ;  /* 0xfffffc000f119983 */ /* 0x000ee80000100800 */
[----:B------:R-:W4:Y:S04]  /*3d60*/  @!P2 LDL R23, [R11] ;  /* 0x000000000b17a983 */ /* 0x000f280000100800 */
[----:B------:R-:W4:Y:S04]  /*3d70*/  @!P2 LDL R24, [R15] ;  /* 0x000000000f18a983 */ /* 0x000f280000100800 */
[----:B------:R-:W5:Y:S04]  /*3d80*/  @!P1 LDL R21, [R11+0x100] ;  /* 0x000100000b159983 */ /* 0x000f680000100800 */
[----:B------:R-:W5:Y:S04]  /*3d90*/  @!P1 LDL R18, [R14+-0x4] ;  /* 0xfffffc000e129983 */ /* 0x000f680000100800 */
[----:B------:R-:W5:Y:S04]  /*3da0*/  @!P2 LDL R22, [R11+0x100] ;  /* 0x000100000b16a983 */ /* 0x000f680000100800 */
[----:B------:R-:W5:Y:S01]  /*3db0*/  @!P2 LDL R25, [R14] ;  /* 0x000000000e19a983 */ /* 0x000f620000100800 */
[----:B--2---:R-:W-:-:S03]  /*3dc0*/  ISETP.NE.AND P3, PT, R19, 0x1, PT ;  /* 0x000000011300780c */ /* 0x004fc60003f65270 */
[----:B------:R-:W2:Y:S01]  /*3dd0*/  @!P4 LDL R19, [R11] ;  /* 0x000000000b13c983 */ /* 0x000ea20000100800 */
[----:B---3--:R-:W-:-:S03]  /*3de0*/  @!P1 IMAD.IADD R17, R20, 0x1, -R17 ;  /* 0x0000000114119824 */ /* 0x008fc600078e0a11 */
[----:B------:R-:W2:Y:S01]  /*3df0*/  @!P4 LDL R20, [R15+0x4] ;  /* 0x000004000f14c983 */ /* 0x000ea20000100800 */
[----:B----4-:R-:W-:-:S03]  /*3e00*/  @!P2 IMAD.IADD R24, R23, 0x1, -R24 ;  /* 0x000000011718a824 */ /* 0x010fc600078e0a18 */
[----:B------:R-:W3:Y:S01]  /*3e10*/  LDG.E R23, desc[UR8][R4.64+0xc] ;  /* 0x00000c0804177981 */ /* 0x000ee2000c1e1900 */
[----:B-----5:R-:W-:-:S03]  /*3e20*/  @!P1 IMAD.IADD R18, R21, 0x1, -R18 ;  /* 0x0000000115129824 */ /* 0x020fc600078e0a12 */
[----:B------:R-:W4:Y:S01]  /*3e30*/  @!P4 LDL R21, [R11+0x100] ;  /* 0x000100000b15c983 */ /* 0x000f220000100800 */
[----:B------:R-:W-:-:S03]  /*3e40*/  @!P2 IMAD.IADD R25, R22, 0x1, -R25 ;  /* 0x000000011619a824 */ /* 0x000fc600078e0a19 */
[----:B------:R-:W4:Y:S01]  /*3e50*/  @!P4 LDL R22, [R14+0x4] ;  /* 0x000004000e16c983 */ /* 0x000f220000100800 */
[----:B------:R-:W-:Y:S02]  /*3e60*/  @!P1 IABS R26, R17 ;  /* 0x00000011001a9213 */ /* 0x000fe40000000000 */
[----:B------:R-:W-:Y:S02]  /*3e70*/  @!P1 IABS R17, R18 ;  /* 0x0000001200119213 */ /* 0x000fe40000000000 */
[----:B------:R-:W-:Y:S02]  /*3e80*/  @!P2 IABS R27, R24 ;  /* 0x00000018001ba213 */ /* 0x000fe40000000000 */
[----:B------:R-:W-:Y:S01]  /*3e90*/  @!P2 IABS R24, R25 ;  /* 0x000000190018a213 */ /* 0x000fe20000000000 */
[----:B------:R-:W-:Y:S02]  /*3ea0*/  @!P1 IMAD.MOV.U32 R25, RZ, RZ, R17 ;  /* 0x000000ffff199224 */ /* 0x000fe400078e0011 */
[----:B------:R-:W-:-:S02]  /*3eb0*/  @!P1 IMAD.MOV.U32 R18, RZ, RZ, R26 ;  /* 0x000000ffff129224 */ /* 0x000fc400078e001a */
[----:B------:R-:W-:Y:S02]  /*3ec0*/  @!P2 IMAD.MOV.U32 R17, RZ, RZ, R27 ;  /* 0x000000ffff11a224 */ /* 0x000fe400078e001b */
[----:B------:R-:W-:Y:S02]  /*3ed0*/  @!P1 IMAD.IADD R25, R25, 0x1, R18 ;  /* 0x0000000119199824 */ /* 0x000fe400078e0212 */
[----:B------:R-:W-:Y:S01]  /*3ee0*/  @!P2 IMAD.IADD R24, R24, 0x1, R17 ;  /* 0x000000011818a824 */ /* 0x000fe200078e0211 */
[----:B------:R-:W5:Y:S04]  /*3ef0*/  @!P3 LDL R18, [R15+0x8] ;  /* 0x000008000f12b983 */ /* 0x000f680000100800 */
[----:B------:R-:W5:Y:S01]  /*3f00*/  @!P3 LDL R17, [R11] ;  /* 0x000000000b11b983 */ /* 0x000f620000100800 */
[----:B------:R-:W-:-:S02]  /*3f10*/  ISETP.NE.AND P6, PT, R25, 0x1, !P1 ;  /* 0x000000011900780c */ /* 0x000fc40004fc5270 */
[----:B------:R-:W-:Y:S01]  /*3f20*/  ISETP.NE.AND P5, PT, R24, 0x1, !P2 ;  /* 0x000000011800780c */ /* 0x000fe200057a5270 */
[----:B--2---:R-:W-:Y:S02]  /*3f30*/  @!P4 IMAD.IADD R26, R19, 0x1, -R20 ;  /* 0x00000001131ac824 */ /* 0x004fe400078e0a14 */
[----:B------:R-:W2:Y:S04]  /*3f40*/  @!P3 LDL R19, [R11+0x100] ;  /* 0x000100000b13b983 */ /* 0x000ea80000100800 */
[----:B------:R-:W2:Y:S01]  /*3f50*/  @!P3 LDL R20, [R14+0x8] ;  /* 0x000008000e14b983 */ /* 0x000ea20000100800 */
[----:B---3--:R-:W-:-:S13]  /*3f60*/  ISETP.NE.AND P0, PT, R23, 0x1, PT ;  /* 0x000000011700780c */ /* 0x008fda0003f05270 */
[----:B------:R-:W3:Y:S01]  /*3f70*/  @!P0 LDL R24, [R11] ;  /* 0x000000000b188983 */ /* 0x000ee20000100800 */
[----:B----4-:R-:W-:Y:S01]  /*3f80*/  @!P4 IMAD.IADD R21, R21, 0x1, -R22 ;  /* 0x000000011515c824 */ /* 0x010fe200078e0a16 */
[----:B------:R-:W-:Y:S02]  /*3f90*/  @!P4 IABS R22, R26 ;  /* 0x0000001a0016c213 */ /* 0x000fe40000000000 */
[----:B------:R-:W4:Y:S02]  /*3fa0*/  @!P0 LDL R23, [R11+0x100] ;  /* 0x000100000b178983 */ /* 0x000f240000100800 */
[----:B------:R-:W-:-:S05]  /*3fb0*/  @!P4 IABS R21, R21 ;  /* 0x000000150015c213 */ /* 0x000fca0000000000 */
[----:B------:R-:W-:Y:S02]  /*3fc0*/  @!P4 IMAD.IADD R25, R21, 0x1, R22 ;  /* 0x000000011519c824 */ /* 0x000fe400078e0216 */
[----:B------:R0:W3:Y:S04]  /*3fd0*/  @!P0 LDL R21, [R15+0xc] ;  /* 0x00000c000f158983 */ /* 0x0000e80000100800 */
[----:B------:R1:W4:Y:S01]  /*3fe0*/  @!P0 LDL R22, [R14+0xc] ;  /* 0x00000c000e168983 */ /* 0x0003220000100800 */
[----:B-----5:R-:W-:Y:S02]  /*3ff0*/  @!P3 IMAD.IADD R18, R17, 0x1, -R18 ;  /* 0x000000011112b824 */ /* 0x020fe400078e0a12 */
[----:B------:R-:W-:Y:S02]  /*4000*/  @!P1 VIADD R17, R7, 0x1 ;  /* 0x0000000107119836 */ /* 0x000fe40000000000 */
[----:B------:R-:W-:-:S04]  /*4010*/  @P6 IMAD.MOV R17, RZ, RZ, R7 ;  /* 0x000000ffff116224 */ /* 0x000fc800078e0207 */
[----:B------:R-:W-:Y:S01]  /*4020*/  @!P1 IMAD.MOV.U32 R7, RZ, RZ, R17 ;  /* 0x000000ffff079224 */ /* 0x000fe200078e0011 */
[----:B------:R-:W-:-:S03]  /*4030*/  ISETP.NE.AND P1, PT, R25, 0x1, !P4 ;  /* 0x000000011900780c */ /* 0x000fc60006725270 */
[----:B------:R-:W-:Y:S02]  /*4040*/  @!P2 VIADD R17, R7, 0x1 ;  /* 0x000000010711a836 */ /* 0x000fe40000000000 */
[----:B------:R-:W-:-:S04]  /*4050*/  @P5 IMAD.MOV R17, RZ, RZ, R7 ;  /* 0x000000ffff115224 */ /* 0x000fc800078e0207 */
[----:B------:R-:W-:Y:S02]  /*4060*/  @!P2 IMAD.MOV.U32 R7, RZ, RZ, R17 ;  /* 0x000000ffff07a224 */ /* 0x000fe400078e0011 */
[----:B------:R-:W-:Y:S02]  /*4070*/  VIADD R13, R13, 0x8 ;  /* 0x000000080d0d7836 */ /* 0x000fe40000000000 */
[----:B------:R-:W-:Y:S02]  /*4080*/  VIADD R16, R16, 0x8 ;  /* 0x0000000810107836 */ /* 0x000fe40000000000 */
[----:B0-----:R-:W-:Y:S02]  /*4090*/  VIADD R15, R15, 0x20 ;  /* 0x000000200f0f7836 */ /* 0x001fe40000000000 */
[----:B-1----:R-:W-:Y:S02]  /*40a0*/  VIADD R14, R14, 0x20 ;  /* 0x000000200e0e7836 */ /* 0x002fe40000000000 */
[----:B--2---:R-:W-:Y:S01]  /*40b0*/  @!P3 IMAD.IADD R19, R19, 0x1, -R20 ;  /* 0x000000011313b824 */ /* 0x004fe200078e0a14 */
[----:B------:R-:W-:-:S04]  /*40c0*/  @!P3 IABS R20, R18 ;  /* 0x000000120014b213 */ /* 0x000fc80000000000 */
[----:B------:R-:W-:Y:S01]  /*40d0*/  @!P3 IABS R18, R19 ;  /* 0x000000130012b213 */ /* 0x000fe20000000000 */
[----:B------:R-:W-:-:S04]  /*40e0*/  @!P3 IMAD.MOV.U32 R19, RZ, RZ, R20 ;  /* 0x000000ffff13b224 */ /* 0x000fc800078e0014 */
[----:B------:R-:W-:Y:S02]  /*40f0*/  @!P3 IMAD.IADD R17, R18, 0x1, R19 ;  /* 0x000000011211b824 */ /* 0x000fe400078e0213 */
[----:B------:R-:W-:-:S03]  /*4100*/  @!P4 VIADD R19, R7, 0x1 ;  /* 0x000000010713c836 */ /* 0x000fc60000000000 */
[----:B------:R-:W-:Y:S01]  /*4110*/  ISETP.NE.AND P2, PT, R17, 0x1, !P3 ;  /* 0x000000011100780c */ /* 0x000fe20005f45270 */
[----:B------:R-:W-:Y:S02]  /*4120*/  @P1 IMAD.MOV R19, RZ, RZ, R7 ;  /* 0x000000ffff131224 */ /* 0x000fe400078e0207 */
[----:B---3--:R-:W-:Y:S02]  /*4130*/  @!P0 IMAD.IADD R21, R24, 0x1, -R21 ;  /* 0x0000000118158824 */ /* 0x008fe400078e0a15 */
[----:B----4-:R-:W-:-:S03]  /*4140*/  @!P0 IMAD.IADD R22, R23, 0x1, -R22 ;  /* 0x0000000117168824 */ /* 0x010fc600078e0a16 */
[----:B------:R-:W-:Y:S02]  /*4150*/  @!P0 IABS R18, R21 ;  /* 0x0000001500128213 */ /* 0x000fe40000000000 */
[----:B------:R-:W-:Y:S01]  /*4160*/  @!P0 IABS R17, R22 ;  /* 0x0000001600118213 */ /* 0x000fe20000000000 */
[----:B------:R-:W-:-:S04]  /*4170*/  @!P4 IMAD.MOV.U32 R7, RZ, RZ, R19 ;  /* 0x000000ffff07c224 */ /* 0x000fc800078e0013 */
[----:B------:R-:W-:Y:S02]  /*4180*/  @!P0 IMAD.IADD R17, R17, 0x1, R18 ;  /* 0x0000000111118824 */ /* 0x000fe400078e0212 */
[----:B------:R-:W-:Y:S02]  /*4190*/  @!P3 VIADD R18, R7, 0x1 ;  /* 0x000000010712b836 */ /* 0x000fe40000000000 */
[----:B------:R-:W-:Y:S01]  /*41a0*/  @P2 IMAD.MOV R18, RZ, RZ, R7 ;  /* 0x000000ffff122224 */ /* 0x000fe200078e0207 */
[----:B------:R-:W-:Y:S02]  /*41b0*/  ISETP.NE.AND P4, PT, R17, 0x1, !P0 ;  /* 0x000000011100780c */ /* 0x000fe40004785270 */
[----:B------:R-:W-:Y:S01]  /*41c0*/  ISETP.NE.AND P2, PT, R13, RZ, PT ;  /* 0x000000ff0d00720c */ /* 0x000fe20003f45270 */
[----:B------:R-:W-:Y:S01]  /*41d0*/  @!P3 IMAD.MOV.U32 R7, RZ, RZ, R18 ;  /* 0x000000ffff07b224 */ /* 0x000fe200078e0012 */
[----:B------:R-:W-:-:S03]  /*41e0*/  IADD3 R17, P1, PT, R4, 0x20, RZ ;  /* 0x0000002004117810 */ /* 0x000fc60007f3e0ff */
[----:B------:R-:W-:Y:S02]  /*41f0*/  @!P0 VIADD R18, R7, 0x1 ;  /* 0x0000000107128836 */ /* 0x000fe40000000000 */
[----:B------:R-:W-:-:S04]  /*4200*/  IMAD.X R5, RZ, RZ, R5, P1 ;  /* 0x000000ffff057224 */ /* 0x000fc800008e0605 */
[----:B------:R-:W-:-:S04]  /*4210*/  @P4 IMAD.MOV R18, RZ, RZ, R7 ;  /* 0x000000ffff124224 */ /* 0x000fc800078e0207 */
[----:B------:R-:W-:Y:S01]  /*4220*/  @!P0 IMAD.MOV.U32 R7, RZ, RZ, R18 ;  /* 0x000000ffff078224 */ /* 0x000fe200078e0012 */
[----:B------:R-:W-:Y:S06]  /*4230*/  @P2 BRA `(.L_x_141) ;  /* 0xfffffff400e82947 */ /* 0x000fec000383ffff */
[----:B------:R-:W-:-:S07]  /*4240*/  VIADD R4, R16, 0x2 ;  /* 0x0000000210047836 */ /* 0x000fce0000000000 */
.L_x_140:
[----:B------:R-:W-:-:S13]  /*4250*/  LOP3.LUT P0, RZ, R10, 0x7, RZ, 0xc0, !PT ;  /* 0x000000070aff7812 */ /* 0x000fda000780c0ff */
[----:B------:R-:W-:Y:S05]  /*4260*/  @!P0 BRA `(.L_x_139) ;  /* 0x0000000800348947 */ /* 0x000fea0003800000 */
[----:B------:R-:W-:-:S05]  /*4270*/  IMAD.MOV R5, RZ, RZ, -R9 ;  /* 0x000000ffff057224 */ /* 0x000fca00078e0a09 */
[----:B------:R-:W-:-:S05]  /*4280*/  PRMT R5, R5, 0x7710, RZ ;  /* 0x0000771005057816 */ /* 0x000fca00000000ff */
[----:B------:R-:W-:-:S05]  /*4290*/  VIADD R5, R5, UR5 ;  /* 0x0000000505057c36 */ /* 0x000fca0008000000 */
[----:B------:R-:W-:-:S04]  /*42a0*/  LOP3.LUT R5, R5, 0x7, RZ, 0xc0, !PT ;  /* 0x0000000705057812 */ /* 0x000fc800078ec0ff */
[C---:B------:R-:W-:Y:S01]  /*42b0*/  LOP3.LUT P0, RZ, R5.reuse, 0x3, RZ, 0xc0, !PT ;  /* 0x0000000305ff7812 */ /* 0x040fe2000780c0ff */
[----:B------:R-:W-:-:S05]  /*42c0*/  VIADD R10, R5, 0xffffffff ;  /* 0xffffffff050a7836 */ /* 0x000fca0000000000 */
[----:B------:R-:W-:-:S13]  /*42d0*/  ISETP.GE.U32.AND P1, PT, R10, 0x3, PT ;  /* 0x000000030a00780c */ /* 0x000fda0003f26070 */
[----:B------:R-:W-:Y:S05]  /*42e0*/  @!P1 BRA `(.L_x_142) ;  /* 0x00000004000c9947 */ /* 0x000fea0003800000 */
[----:B------:R-:W0:Y:S02]  /*42f0*/  LDC.64 R14, c[0x0][0x3a0] ;  /* 0x0000e800ff0e7b82 */ /* 0x000e240000000a00 */
[----:B0-----:R-:W-:-:S05]  /*4300*/  IMAD.WIDE.U32 R14, R4, 0x4, R14 ;  /* 0x00000004040e7825 */ /* 0x001fca00078e000e */
[----:B------:R-:W2:Y:S04]  /*4310*/  LDG.E R16, desc[UR8][R14.64] ;  /* 0x000000080e107981 */ /* 0x000ea8000c1e1900 */
[----:B------:R-:W3:Y:S04]  /*4320*/  LDG.E R5, desc[UR8][R14.64+0x4] ;  /* 0x000004080e057981 */ /* 0x000ee8000c1e1900 */
[----:B------:R-:W4:Y:S04]  /*4330*/  LDG.E R10, desc[UR8][R14.64+0x8] ;  /* 0x000008080e0a7981 */ /* 0x000f28000c1e1900 */
[----:B------:R-:W5:Y:S01]  /*4340*/  LDG.E R13, desc[UR8][R14.64+0xc] ;  /* 0x00000c080e0d7981 */ /* 0x000f62000c1e1900 */
[----:B------:R-:W-:Y:S01]  /*4350*/  IMAD R25, R4, 0x4, R1 ;  /* 0x0000000404197824 */ /* 0x000fe200078e0201 */
[----:B--2---:R-:W-:-:S13]  /*4360*/  ISETP.NE.AND P5, PT, R16, 0x1, PT ;  /* 0x000000011000780c */ /* 0x004fda0003fa5270 */
[----:B------:R-:W2:Y:S04]  /*4370*/  @!P5 LDL R19, [R11] ;  /* 0x000000000b13d983 */ /* 0x000ea80000100800 */
[----:B------:R-:W2:Y:S01]  /*4380*/  @!P5 LDL R18, [R25] ;  /* 0x000000001912d983 */ /* 0x000ea20000100800 */
[----:B---3--:R-:W-:-:S03]  /*4390*/  ISETP.NE.AND P3, PT, R5, 0x1, PT ;  /* 0x000000010500780c */ /* 0x008fc60003f65270 */
[----:B------:R-:W3:Y:S01]  /*43a0*/  @!P5 LDL R21, [R11+0x100] ;  /* 0x000100000b15d983 */ /* 0x000ee20000100800 */
[----:B----4-:R-:W-:-:S03]  /*43b0*/  ISETP.NE.AND P2, PT, R10, 0x1, PT ;  /* 0x000000010a00780c */ /* 0x010fc60003f45270 */
[----:B------:R-:W3:Y:S06]  /*43c0*/  @!P5 LDL R22, [R25+0x100] ;  /* 0x000100001916d983 */ /* 0x000eec0000100800 */
[----:B------:R-:W4:Y:S04]  /*43d0*/  @!P3 LDL R23, [R11] ;  /* 0x000000000b17b983 */ /* 0x000f280000100800 */
[----:B------:R-:W4:Y:S04]  /*43e0*/  @!P3 LDL R24, [R25+0x4] ;  /* 0x000004001918b983 */ /* 0x000f280000100800 */
[----:B------:R-:W4:Y:S04]  /*43f0*/  @!P3 LDL R16, [R11+0x100] ;  /* 0x000100000b10b983 */ /* 0x000f280000100800 */
[----:B------:R-:W4:Y:S01]  /*4400*/  @!P3 LDL R17, [R25+0x104] ;  /* 0x000104001911b983 */ /* 0x000f220000100800 */
[----:B-----5:R-:W-:-:S03]  /*4410*/  ISETP.NE.AND P1, PT, R13, 0x1, PT ;  /* 0x000000010d00780c */ /* 0x020fc60003f25270 */
[----:B------:R-:W5:Y:S04]  /*4420*/  @!P2 LDL R14, [R11+0x100] ;  /* 0x000100000b0ea983 */ /* 0x000f680000100800 */
[----:B------:R-:W5:Y:S04]  /*4430*/  @!P2 LDL R5, [R25+0x108] ;  /* 0x000108001905a983 */ /* 0x000f680000100800 */
[----:B------:R-:W5:Y:S04]  /*4440*/  @!P2 LDL R13, [R11] ;  /* 0x000000000b0da983 */ /* 0x000f680000100800 */
[----:B------:R-:W5:Y:S04]  /*4450*/  @!P2 LDL R10, [R25+0x8] ;  /* 0x00000800190aa983 */ /* 0x000f680000100800 */
[----:B------:R-:W5:Y:S04]  /*4460*/  @!P1 LDL R15, [R25+0xc] ;  /* 0x00000c00190f9983 */ /* 0x000f680000100800 */
[----:B------:R-:W5:Y:S01]  /*4470*/  @!P1 LDL R20, [R11] ;  /* 0x000000000b149983 */ /* 0x000f620000100800 */
[----:B--2---:R-:W-:-:S03]  /*4480*/  @!P5 IMAD.IADD R26, R19, 0x1, -R18 ;  /* 0x00000001131ad824 */ /* 0x004fc600078e0a12 */
[----:B------:R-:W2:Y:S04]  /*4490*/  @!P1 LDL R18, [R25+0x10c] ;  /* 0x00010c0019129983 */ /* 0x000ea80000100800 */
[----:B------:R-:W2:Y:S01]  /*44a0*/  @!P1 LDL R19, [R11+0x100] ;  /* 0x000100000b139983 */ /* 0x000ea20000100800 */
[----:B---3--:R-:W-:Y:S01]  /*44b0*/  @!P5 IMAD.IADD R21, R21, 0x1, -R22 ;  /* 0x000000011515d824 */ /* 0x008fe200078e0a16 */
[----:B------:R-:W-:-:S04]  /*44c0*/  @!P5 IABS R22, R26 ;  /* 0x0000001a0016d213 */ /* 0x000fc80000000000 */
[----:B------:R-:W-:Y:S01]  /*44d0*/  @!P5 IABS R21, R21 ;  /* 0x000000150015d213 */ /* 0x000fe20000000000 */
[----:B----4-:R-:W-:Y:S02]  /*44e0*/  @!P3 IMAD.IADD R23, R23, 0x1, -R24 ;  /* 0x000000011717b824 */ /* 0x010fe400078e0a18 */
[----:B------:R-:W-:-:S03]  /*44f0*/  @!P3 IMAD.IADD R17, R16, 0x1, -R17 ;  /* 0x000000011011b824 */ /* 0x000fc600078e0a11 */
[----:B------:R-:W-:Y:S01]  /*4500*/  @!P3 IABS R23, R23 ;  /* 0x000000170017b213 */ /* 0x000fe20000000000 */
[----:B------:R-:W-:Y:S01]  /*4510*/  @!P5 IMAD.IADD R16, R21, 0x1, R22 ;  /* 0x000000011510d824 */ /* 0x000fe200078e0216 */
[----:B------:R-:W-:-:S03]  /*4520*/  @!P3 IABS R21, R17 ;  /* 0x000000110015b213 */ /* 0x000fc60000000000 */
[----:B------:R-:W-:Y:S01]  /*4530*/  @!P3 IMAD.MOV.U32 R17, RZ, RZ, R23 ;  /* 0x000000ffff11b224 */ /* 0x000fe200078e0017 */
[----:B------:R-:W-:Y:S01]  /*4540*/  ISETP.NE.AND P6, PT, R16, 0x1, !P5 ;  /* 0x000000011000780c */ /* 0x000fe20006fc5270 */
[----:B-----5:R-:W-:Y:S02]  /*4550*/  @!P2 IMAD.IADD R14, R14, 0x1, -R5 ;  /* 0x000000010e0ea824 */ /* 0x020fe400078e0a05 */
[----:B------:R-:W-:-:S03]  /*4560*/  @!P3 IMAD.MOV.U32 R16, RZ, RZ, R21 ;  /* 0x000000ffff10b224 */ /* 0x000fc600078e0015 */
[----:B------:R-:W-:Y:S01]  /*4570*/  @!P2 IABS R14, R14 ;  /* 0x0000000e000ea213 */ /* 0x000fe20000000000 */
[----:B------:R-:W-:Y:S02]  /*4580*/  @!P3 IMAD.IADD R5, R16, 0x1, R17 ;  /* 0x000000011005b824 */ /* 0x000fe400078e0211 */
[----:B------:R-:W-:-:S03]  /*4590*/  @!P2 IMAD.IADD R10, R13, 0x1, -R10 ;  /* 0x000000010d0aa824 */ /* 0x000fc600078e0a0a */
[----:B------:R-:W-:Y:S01]  /*45a0*/  ISETP.NE.AND P4, PT, R5, 0x1, !P3 ;  /* 0x000000010500780c */ /* 0x000fe20005f85270 */
[----:B------:R-:W-:Y:S01]  /*45b0*/  @!P2 IMAD.MOV.U32 R5, RZ, RZ, R14 ;  /* 0x000000ffff05a224 */ /* 0x000fe200078e000e */
[----:B------:R-:W-:Y:S01]  /*45c0*/  @!P2 IABS R10, R10 ;  /* 0x0000000a000aa213 */ /* 0x000fe20000000000 */
[----:B------:R-:W-:Y:S02]  /*45d0*/  @!P5 VIADD R13, R7, 0x1 ;  /* 0x00000001070dd836 */ /* 0x000fe40000000000 */
[----:B------:R-:W-:Y:S02]  /*45e0*/  @P6 IMAD.MOV R13, RZ, RZ, R7 ;  /* 0x000000ffff0d6224 */ /* 0x000fe400078e0207 */
[----:B------:R-:W-:Y:S02]  /*45f0*/  @!P2 IMAD.IADD R5, R5, 0x1, R10 ;  /* 0x000000010505a824 */ /* 0x000fe400078e020a */
[----:B------:R-:W-:Y:S02]  /*4600*/  @!P1 IMAD.IADD R15, R20, 0x1, -R15 ;  /* 0x00000001140f9824 */ /* 0x000fe400078e0a0f */
[----:B------:R-:W-:Y:S01]  /*4610*/  @!P5 IMAD.MOV.U32 R7, RZ, RZ, R13 ;  /* 0x000000ffff07d224 */ /* 0x000fe200078e000d */
[----:B------:R-:W-:-:S02]  /*4620*/  ISETP.NE.AND P5, PT, R5, 0x1, !P2 ;  /* 0x000000010500780c */ /* 0x000fc400057a5270 */
[----:B------:R-:W-:Y:S01]  /*4630*/  @!P1 IABS R10, R15 ;  /* 0x0000000f000a9213 */ /* 0x000fe20000000000 */
[----:B------:R-:W-:Y:S02]  /*4640*/  @!P3 VIADD R13, R7, 0x1 ;  /* 0x00000001070db836 */ /* 0x000fe40000000000 */
[----:B------:R-:W-:-:S04]  /*4650*/  @P4 IMAD.MOV R13, RZ, RZ, R7 ;  /* 0x000000ffff0d4224 */ /* 0x000fc800078e0207 */
[----:B------:R-:W-:Y:S02]  /*4660*/  @!P3 IMAD.MOV.U32 R7, RZ, RZ, R13 ;  /* 0x000000ffff07b224 */ /* 0x000fe400078e000d */
[----:B------:R-:W-:Y:S02]  /*4670*/  VIADD R4, R4, 0x4 ;  /* 0x0000000404047836 */ /* 0x000fe40000000000 */
[----:B--2---:R-:W-:-:S05]  /*4680*/  @!P1 IMAD.IADD R18, R19, 0x1, -R18 ;  /* 0x0000000113129824 */ /* 0x004fca00078e0a12 */
[----:B------:R-:W-:-:S05]  /*4690*/  @!P1 IABS R5, R18 ;  /* 0x0000001200059213 */ /* 0x000fca0000000000 */
[----:B------:R-:W-:Y:S02]  /*46a0*/  @!P1 IMAD.IADD R5, R5, 0x1, R10 ;  /* 0x0000000105059824 */ /* 0x000fe400078e020a */
[----:B------:R-:W-:-:S03]  /*46b0*/  @!P2 VIADD R10, R7, 0x1 ;  /* 0x00000001070aa836 */ /* 0x000fc60000000000 */
[----:B------:R-:W-:Y:S01]  /*46c0*/  ISETP.NE.AND P3, PT, R5, 0x1, !P1 ;  /* 0x000000010500780c */ /* 0x000fe20004f65270 */
[----:B------:R-:W-:-:S04]  /*46d0*/  @P5 IMAD.MOV R10, RZ, RZ, R7 ;  /* 0x000000ffff0a5224 */ /* 0x000fc800078e0207 */
[----:B------:R-:W-:-:S04]  /*46e0*/  @!P2 IMAD.MOV.U32 R7, RZ, RZ, R10 ;  /* 0x000000ffff07a224 */ /* 0x000fc800078e000a */
[----:B------:R-:W-:-:S04]  /*46f0*/  @!P1 VIADD R5, R7, 0x1 ;  /* 0x0000000107059836 */ /* 0x000fc80000000000 */
[----:B------:R-:W-:-:S04]  /*4700*/  @P3 IMAD.MOV R5, RZ, RZ, R7 ;  /* 0x000000ffff053224 */ /* 0x000fc800078e0207 */
[----:B------:R-:W-:-:S07]  /*4710*/  @!P1 IMAD.MOV.U32 R7, RZ, RZ, R5 ;  /* 0x000000ffff079224 */ /* 0x000fce00078e0005 */
.L_x_142:
[----:B------:R-:W-:Y:S05]  /*4720*/  @!P0 BRA `(.L_x_139) ;  /* 0x0000000400048947 */ /* 0x000fea0003800000 */
[----:B------:R-:W-:-:S05]  /*4730*/  IMAD.MOV R5, RZ, RZ, -R8 ;  /* 0x000000ffff057224 */ /* 0x000fca00078e0a08 */
[----:B------:R-:W-:-:S05]  /*4740*/  PRMT R5, R5, 0x7710, RZ ;  /* 0x0000771005057816 */ /* 0x000fca00000000ff */
[----:B------:R-:W-:-:S05]  /*4750*/  VIADD R5, R5, UR4 ;  /* 0x0000000405057c36 */ /* 0x000fca0008000000 */
[C---:B------:R-:W-:Y:S02]  /*4760*/  LOP3.LUT R10, R5.reuse, 0x3, RZ, 0xc0, !PT ;  /* 0x00000003050a7812 */ /* 0x040fe400078ec0ff */
[----:B------:R-:W-:Y:S02]  /*4770*/  LOP3.LUT R5, R5, 0x1, RZ, 0xc0, !PT ;  /* 0x0000000105057812 */ /* 0x000fe400078ec0ff */
[----:B------:R-:W-:Y:S02]  /*4780*/  ISETP.NE.AND P0, PT, R10, 0x1, PT ;  /* 0x000000010a00780c */ /* 0x000fe40003f05270 */
[----:B------:R-:W-:-:S11]  /*4790*/  ISETP.NE.U32.AND P2, PT, R5, 0x1, PT ;  /* 0x000000010500780c */ /* 0x000fd60003f45070 */
[----:B------:R-:W-:Y:S05]  /*47a0*/  @!P0 BRA `(.L_x_143) ;  /* 0x0000000000908947 */ /* 0x000fea0003800000 */
[----:B------:R-:W0:Y:S02]  /*47b0*/  LDC.64 R14, c[0x0][0x3a0] ;  /* 0x0000e800ff0e7b82 */ /* 0x000e240000000a00 */
[----:B0-----:R-:W-:-:S05]  /*47c0*/  IMAD.WIDE.U32 R14, R4, 0x4, R14 ;  /* 0x00000004040e7825 */ /* 0x001fca00078e000e */
[----:B------:R-:W2:Y:S04]  /*47d0*/  LDG.E R10, desc[UR8][R14.64] ;  /* 0x000000080e0a7981 */ /* 0x000ea8000c1e1900 */
[----:B------:R-:W3:Y:S01]  /*47e0*/  LDG.E R5, desc[UR8][R14.64+0x4] ;  /* 0x000004080e057981 */ /* 0x000ee2000c1e1900 */
[----:B------:R-:W-:Y:S01]  /*47f0*/  IMAD R17, R4, 0x4, R1 ;  /* 0x0000000404117824 */ /* 0x000fe200078e0201 */
[----:B--2---:R-:W-:Y:S02]  /*4800*/  ISETP.NE.AND P0, PT, R10, 0x1, PT ;  /* 0x000000010a00780c */ /* 0x004fe40003f05270 */
[----:B---3--:R-:W-:-:S11]  /*4810*/  ISETP.NE.AND P1, PT, R5, 0x1, PT ;  /* 0x000000010500780c */ /* 0x008fd60003f25270 */
[----:B------:R-:W2:Y:S04]  /*4820*/  @!P0 LDL R18, [R11] ;  /* 0x000000000b128983 */ /* 0x000ea80000100800 */
[----:B------:R-:W2:Y:S04]  /*4830*/  @!P0 LDL R5, [R17] ;  /* 0x0000000011058983 */ /* 0x000ea80000100800 */
[----:B------:R-:W3:Y:S04]  /*4840*/  @!P0 LDL R19, [R11+0x100] ;  /* 0x000100000b138983 */ /* 0x000ee80000100800 */
[----:B------:R-:W3:Y:S04]  /*4850*/  @!P0 LDL R10, [R17+0x100] ;  /* 0x00010000110a8983 */ /* 0x000ee80000100800 */
[----:B------:R-:W4:Y:S04]  /*4860*/  @!P1 LDL R16, [R17+0x104] ;  /* 0x0001040011109983 */ /* 0x000f280000100800 */
[----:B------:R-:W4:Y:S04]  /*4870*/  @!P1 LDL R15, [R11+0x100] ;  /* 0x000100000b0f9983 */ /* 0x000f280000100800 */
[----:B------:R-:W5:Y:S04]  /*4880*/  @!P1 LDL R13, [R17+0x4] ;  /* 0x00000400110d9983 */ /* 0x000f680000100800 */
[----:B------:R-:W5:Y:S01]  /*4890*/  @!P1 LDL R20, [R11] ;  /* 0x000000000b149983 */ /* 0x000f620000100800 */
[----:B------:R-:W-:-:S02]  /*48a0*/  VIADD R4, R4, 0x2 ;  /* 0x0000000204047836 */ /* 0x000fc40000000000 */
[----:B--2---:R-:W-:-:S05]  /*48b0*/  @!P0 IMAD.IADD R5, R18, 0x1, -R5 ;  /* 0x0000000112058824 */ /* 0x004fca00078e0a05 */
[----:B------:R-:W-:Y:S01]  /*48c0*/  @!P0 IABS R14, R5 ;  /* 0x00000005000e8213 */ /* 0x000fe20000000000 */
[----:B---3--:R-:W-:-:S05]  /*48d0*/  @!P0 IMAD.IADD R10, R19, 0x1, -R10 ;  /* 0x00000001130a8824 */ /* 0x008fca00078e0a0a */
[----:B------:R-:W-:Y:S01]  /*48e0*/  @!P0 IABS R5, R10 ;  /* 0x0000000a00058213 */ /* 0x000fe20000000000 */
[----:B------:R-:W-:Y:S02]  /*48f0*/  @!P0 IMAD.MOV.U32 R10, RZ, RZ, R14 ;  /* 0x000000ffff0a8224 */ /* 0x000fe400078e000e */
[----:B----4-:R-:W-:Y:S02]  /*4900*/  @!P1 IMAD.IADD R16, R15, 0x1, -R16 ;  /* 0x000000010f109824 */ /* 0x010fe400078e0a10 */
[----:B------:R-:W-:-:S03]  /*4910*/  @!P0 IMAD.IADD R5, R5, 0x1, R10 ;  /* 0x0000000105058824 */ /* 0x000fc600078e020a */
[----:B------:R-:W-:Y:S01]  /*4920*/  @!P1 IABS R16, R16 ;  /* 0x0000001000109213 */ /* 0x000fe20000000000 */
[----:B-----5:R-:W-:Y:S01]  /*4930*/  @!P1 IMAD.IADD R13, R20, 0x1, -R13 ;  /* 0x00000001140d9824 */ /* 0x020fe200078e0a0d */
[----:B------:R-:W-:-:S03]  /*4940*/  ISETP.NE.AND P3, PT, R5, 0x1, !P0 ;  /* 0x000000010500780c */ /* 0x000fc60004765270 */
[----:B------:R-:W-:Y:S01]  /*4950*/  @!P1 IMAD.MOV.U32 R5, RZ, RZ, R16 ;  /* 0x000000ffff059224 */ /* 0x000fe200078e0010 */
        /* <DEDUP_REMOVED lines=9> */
.L_x_143:
[----:B------:R-:W-:Y:S05]  /*49f0*/  @P2 BRA `(.L_x_139) ;  /* 0x0000000000502947 */ /* 0x000fea0003800000 */
[----:B------:R-:W0:Y:S02]  /*4a00*/  LDC.64 R14, c[0x0][0x3a0] ;  /* 0x0000e800ff0e7b82 */ /* 0x000e240000000a00 */
[----:B0-----:R-:W-:-:S06]  /*4a10*/  IMAD.WIDE.U32 R14, R4, 0x4, R14 ;  /* 0x00000004040e7825 */ /* 0x001fcc00078e000e */
[----:B------:R-:W2:Y:S02]  /*4a20*/  LDG.E R14, desc[UR8][R14.64] ;  /* 0x000000080e0e7981 */ /* 0x000ea4000c1e1900 */
[----:B--2---:R-:W-:-:S13]  /*4a30*/  ISETP.NE.AND P0, PT, R14, 0x1, PT ;  /* 0x000000010e00780c */ /* 0x004fda0003f05270 */
[----:B------:R-:W-:Y:S05]  /*4a40*/  @P0 BRA `(.L_x_139) ;  /* 0x00000000003c0947 */ /* 0x000fea0003800000 */
[----:B------:R-:W-:Y:S01]  /*4a50*/  IMAD R4, R4, 0x4, R1 ;  /* 0x0000000404047824 */ /* 0x000fe200078e0201 */
[----:B------:R-:W2:Y:S04]  /*4a60*/  LDL R14, [R11] ;  /* 0x000000000b0e7983 */ /* 0x000ea80000100800 */
[----:B------:R-:W2:Y:S04]  /*4a70*/  LDL R5, [R4] ;  /* 0x0000000004057983 */ /* 0x000ea80000100800 */
[----:B------:R-:W3:Y:S04]  /*4a80*/  LDL R13, [R11+0x100] ;  /* 0x000100000b0d7983 */ /* 0x000ee80000100800 */
[----:B------:R-:W3:Y:S01]  /*4a90*/  LDL R10, [R4+0x100] ;  /* 0x00010000040a7983 */ /* 0x000ee20000100800 */
[----:B--2---:R-:W-:-:S02]  /*4aa0*/  IMAD.IADD R5, R14, 0x1, -R5 ;  /* 0x000000010e057824 */ /* 0x004fc400078e0a05 */
[----:B---3--:R-:W-:-:S03]  /*4ab0*/  IMAD.IADD R10, R13, 0x1, -R10 ;  /* 0x000000010d0a7824 */ /* 0x008fc600078e0a0a */
        /* <DEDUP_REMOVED lines=8> */
.L_x_139:
[----:B------:R-:W0:Y:S01]  /*4b40*/  LDCU UR6, c[0x0][0x380] ;  /* 0x00007000ff0677ac */ /* 0x000e220008000800 */
[----:B------:R-:W-:Y:S02]  /*4b50*/  VIADD R6, R6, 0x1 ;  /* 0x0000000106067836 */ /* 0x000fe40000000000 */
[----:B------:R-:W-:Y:S02]  /*4b60*/  VIADD R9, R9, 0x1 ;  /* 0x0000000109097836 */ /* 0x000fe40000000000 */
[----:B------:R-:W-:Y:S01]  /*4b70*/  VIADD R8, R8, 0x1 ;  /* 0x0000000108087836 */ /* 0x000fe20000000000 */
[----:B0-----:R-:W-:-:S13]  /*4b80*/  ISETP.NE.AND P0, PT, R6, UR6, PT ;  /* 0x0000000606007c0c */ /* 0x001fda000bf05270 */
[----:B------:R-:W-:Y:S05]  /*4b90*/  @P0 BRA `(.L_x_144) ;  /* 0xffffffec00340947 */ /* 0x000fea000383ffff */
.L_x_138:
[----:B------:R-:W0:Y:S01]  /*4ba0*/  LDCU.64 UR4, c[0x0][0x398] ;  /* 0x00007300ff0477ac */ /* 0x000e220008000a00 */
[----:B------:R-:W-:Y:S01]  /*4bb0*/  SHF.R.S32.HI R3, RZ, 0x1f, R2 ;  /* 0x0000001fff037819 */ /* 0x000fe20000011402 */
[----:B------:R-:W-:Y:S01]  /*4bc0*/  IMAD.IADD R7, R12, 0x1, -R7 ;  /* 0x000000010c077824 */ /* 0x000fe200078e0a07 */
[----:B0-----:R-:W-:-:S04]  /*4bd0*/  LEA R4, P0, R2, UR4, 0x2 ;  /* 0x0000000402047c11 */ /* 0x001fc8000f8010ff */
[----:B------:R-:W-:-:S05]  /*4be0*/  LEA.HI.X R5, R2, UR5, R3, 0x2, P0 ;  /* 0x0000000502057c11 */ /* 0x000fca00080f1403 */
[----:B------:R-:W-:Y:S01]  /*4bf0*/  STG.E desc[UR8][R4.64], R7 ;  /* 0x0000000704007986 */ /* 0x000fe2000c101908 */
[----:B------:R-:W-:Y:S05]  /*4c00*/  EXIT ;  /* 0x000000000000794d */ /* 0x000fea0003800000 */
.L_x_145:
        /* <DEDUP_REMOVED lines=15> */
.L_x_195:


//--------------------- .nv.global.init           --------------------------
	.section	.nv.global.init,"aw",@progbits
	.align	4
.nv.global.init:
	.type		mrg32k3aM1SubSeq,@object
	.size		mrg32k3aM1SubSeq,(mrg32k3aM2SubSeq - mrg32k3aM1SubSeq)
mrg32k3aM1SubSeq:
        /*0000*/ 	.byte	0x0b, 0xcc, 0xee, 0x04, 0x73, 0x29, 0x8b, 0x6f, 0xf6, 0x53, 0x03, 0xf6, 0x23, 0xf6, 0xea, 0xda
        /* <DEDUP_REMOVED lines=125> */
	.type		mrg32k3aM2SubSeq,@object
	.size		mrg32k3aM2SubSeq,(mrg32k3aM1 - mrg32k3aM2SubSeq)
mrg32k3aM2SubSeq:
        /* <DEDUP_REMOVED lines=126> */
	.type		mrg32k3aM1,@object
	.size		mrg32k3aM1,(mrg32k3aM1Seq - mrg32k3aM1)
mrg32k3aM1:
        /* <DEDUP_REMOVED lines=144> */
	.type		mrg32k3aM1Seq,@object
	.size		mrg32k3aM1Seq,(mrg32k3aM2 - mrg32k3aM1Seq)
mrg32k3aM1Seq:
        /* <DEDUP_REMOVED lines=144> */
	.type		mrg32k3aM2,@object
	.size		mrg32k3aM2,(mrg32k3aM2Seq - mrg32k3aM2)
mrg32k3aM2:
        /* <DEDUP_REMOVED lines=144> */
	.type		mrg32k3aM2Seq,@object
	.size		mrg32k3aM2Seq,(precalc_xorwow_matrix - mrg32k3aM2Seq)
mrg32k3aM2Seq:
        /* <DEDUP_REMOVED lines=144> */
	.type		precalc_xorwow_matrix,@object
	.size		precalc_xorwow_matrix,(precalc_xorwow_offset_matrix - precalc_xorwow_matrix)
precalc_xorwow_matrix:
        /* <DEDUP_REMOVED lines=6400> */
	.type		precalc_xorwow_offset_matrix,@object
	.size		precalc_xorwow_offset_matrix,(.L_1 - precalc_xorwow_offset_matrix)
precalc_xorwow_offset_matrix:
        /* <DEDUP_REMOVED lines=6400> */
.L_1:


//--------------------- .nv.shared._Z16fold_step_kerneliP17curandStateXORWOWPiS1_PKifiS1_S1_ --------------------------
	.section	.nv.shared._Z16fold_step_kerneliP17curandStateXORWOWPiS1_PKifiS1_S1_,"aw",@nobits
	.sectionflags	@""
	.align	4
.nv.shared._Z16fold_step_kerneliP17curandStateXORWOWPiS1_PKifiS1_S1_:
	.zero		1284


//--------------------- .nv.shared.reserved.0     --------------------------
	.section	.nv.shared.reserved.0,"aw",@nobits
	.weak		__nv_reservedSMEM_offset_0_alias
	.size		__nv_reservedSMEM_offset_0_alias, 0, 64
	.other		__nv_reservedSMEM_offset_0_alias,@"STO_CUDA_RESERVED_SHARED STV_DEFAULT"
__nv_reservedSMEM_offset_0_alias:
	.zero		0
	.zero		64


//--------------------- .nv.constant0._Z16fold_step_kerneliP17curandStateXORWOWPiS1_PKifiS1_S1_ --------------------------
	.section	.nv.constant0._Z16fold_step_kerneliP17curandStateXORWOWPiS1_PKifiS1_S1_,"a",@progbits
	.sectionflags	@""
	.align	4
.nv.constant0._Z16fold_step_kerneliP17curandStateXORWOWPiS1_PKifiS1_S1_:
	.zero		960


//--------------------- .nv.constant0._Z12setup_kerneliP17curandStateXORWOWPiS1_PKiy --------------------------
	.section	.nv.constant0._Z12setup_kerneliP17curandStateXORWOWPiS1_PKiy,"a",@progbits
	.sectionflags	@""
	.align	4
.nv.constant0._Z12setup_kerneliP17curandStateXORWOWPiS1_PKiy:
	.zero		944


//--------------------- SYMBOLS --------------------------

	.type		.nv.reservedSmem.offset0,@object
	.size		.nv.reservedSmem.offset0,0x4
	.type		.nv.reservedSmem.cap,@object
	.size		.nv.reservedSmem.cap,0x4
